def matmul_kernel(
    a_ptr,
    b_ptr,
    c_ptr,
    M,
    N,
    K,
    stride_am,
    stride_ak,
    stride_bk,
    stride_bn,
    stride_cm,
    stride_cn,
    BLOCK_M: tl.constexpr,
    BLOCK_N: tl.constexpr,
    BLOCK_K: tl.constexpr,
    GROUP_M: tl.constexpr,
):
    pid = tl.program_id(axis=0)
    num_pid_m = tl.cdiv(M, BLOCK_M)
    num_pid_n = tl.cdiv(N, BLOCK_N)
    num_pid_in_group = GROUP_M * num_pid_n
    group_id = pid // num_pid_in_group
    first_pid_m = group_id * GROUP_M
    group_size_m = min(num_pid_m - first_pid_m, GROUP_M)
    pid_m = first_pid_m + ((pid % num_pid_in_group) % group_size_m)
    pid_n = (pid % num_pid_in_group) // group_size_m

    offs_am = (pid_m * BLOCK_M + tl.arange(0, BLOCK_M)) % M
    offs_bn = (pid_n * BLOCK_N + tl.arange(0, BLOCK_N)) % N
    offs_k = tl.arange(0, BLOCK_K)
    a_ptrs = a_ptr + offs_am[:, None] * stride_am + offs_k[None, :] * stride_ak
    b_ptrs = b_ptr + offs_k[:, None] * stride_bk + offs_bn[None, :] * stride_bn

    acc = tl.zeros((BLOCK_M, BLOCK_N), dtype=tl.float32)
    for kk in range(0, tl.cdiv(K, BLOCK_K)):
        a = tl.load(a_ptrs, mask=offs_k[None, :] < K - kk * BLOCK_K, other=0.0)
        b = tl.load(b_ptrs, mask=offs_k[:, None] < K - kk * BLOCK_K, other=0.0)
        acc = tl.dot(a, b, acc)
        a_ptrs += BLOCK_K * stride_ak
        b_ptrs += BLOCK_K * stride_bk

    c = acc.to(c_ptr.dtype.element_ty)
    offs_cm = pid_m * BLOCK_M + tl.arange(0, BLOCK_M)
    offs_cn = pid_n * BLOCK_N + tl.arange(0, BLOCK_N)
    c_ptrs = c_ptr + offs_cm[:, None] * stride_cm + offs_cn[None, :] * stride_cn
    mask = (offs_cm[:, None] < M) & (offs_cn[None, :] < N)
    tl.store(c_ptrs, c, mask=mask)

# config = {"BLOCK_K": 32, "BLOCK_M": 128, "BLOCK_N": 512, "GROUP_M": 8, "arch": "sm_100", "dtype": "fp8e4m3", "num_ctas": 1, "num_stages": 2, "num_warps": 8}
# arch = sm_100


// ===== COMPILED SASS (sm_100a) =====

	.target	sm_100a

	.elftype	@"ET_EXEC"


//--------------------- .note.nv.tkinfo           --------------------------
	.section	.note.nv.tkinfo,"",@"SHT_NOTE"
	.sectionflags	@"SHF_NOTE_NV_TKINFO"
	.tkinfo
        /*0018*/ 	.word	0x00000081
        /*0030*/ 	.string	""
        /*0030*/ 	.string	"ptxas-blackwell"
        /*0030*/ 	.string	"Cuda compilation tools, release 12.9, V12.9.86"
        /*0030*/ 	.string	"Build cuda_12.9.r12.9/compiler.36037853_0"
        /*0030*/ 	.string	"-v  -suppress-debug-info  -lineinfo  -arch sm_100a "



//--------------------- .note.nv.cuver            --------------------------
	.section	.note.nv.cuver,"",@"SHT_NOTE"
	.sectionflags	@"SHF_NOTE_NV_CUVER"
        /*0018*/ 	.short	0x0001
        /*001a*/ 	.short	0x0064
        /*001c*/ 	.short	0x0001
        /*001e*/ 	.short	0x0000
        /*0020*/ 	.short	0x0001
        /*0022*/ 	.short	0x0000


//--------------------- .nv.info                  --------------------------
	.section	.nv.info,"",@"SHT_CUDA_INFO"
	.align	4


	//----- nvinfo : EIATTR_REGCOUNT
	.align		4
        /*0000*/ 	.byte	0x04, 0x2f
        /*0002*/ 	.short	(.L_4 - .L_3)
	.align		4
.L_3:
        /*0004*/ 	.word	index@(matmul_kernel)
        /*0008*/ 	.word	0x000000ff


	//----- nvinfo : EIATTR_FRAME_SIZE
	.align		4
.L_4:
        /*000c*/ 	.byte	0x04, 0x11
        /*000e*/ 	.short	(.L_6 - .L_5)
	.align		4
.L_5:
        /*0010*/ 	.word	index@($__internal_2_$__cuda_sm10x_tcgen05_guardrail_trap_unallocated_columns_being_dealloced)
        /*0014*/ 	.word	0x00000000


	//----- nvinfo : EIATTR_FRAME_SIZE
	.align		4
.L_6:
        /*0018*/ 	.byte	0x04, 0x11
        /*001a*/ 	.short	(.L_8 - .L_7)
	.align		4
.L_7:
        /*001c*/ 	.word	index@($__internal_1_$__cuda_sm10x_tcgen05_guardrail_trap_phase_invalid_during_alloc)
        /*0020*/ 	.word	0x00000000


	//----- nvinfo : EIATTR_FRAME_SIZE
	.align		4
.L_8:
        /*0024*/ 	.byte	0x04, 0x11
        /*0026*/ 	.short	(.L_10 - .L_9)
	.align		4
.L_9:
        /*0028*/ 	.word	index@($__internal_0_$__cuda_sm10x_tcgen05_guardrail_trap_col_being_dealloced_not_returned_by_alloc)
        /*002c*/ 	.word	0x00000000


	//----- nvinfo : EIATTR_FRAME_SIZE
	.align		4
.L_10:
        /*0030*/ 	.byte	0x04, 0x11
        /*0032*/ 	.short	(.L_12 - .L_11)
	.align		4
.L_11:
        /*0034*/ 	.word	index@(matmul_kernel)
        /*0038*/ 	.word	0x00000000


	//----- nvinfo : EIATTR_MIN_STACK_SIZE
	.align		4
.L_12:
        /*003c*/ 	.byte	0x04, 0x12
        /*003e*/ 	.short	(.L_14 - .L_13)
	.align		4
.L_13:
        /*0040*/ 	.word	index@(matmul_kernel)
        /*0044*/ 	.word	0x00000000
.L_14:


//--------------------- .nv.info.matmul_kernel    --------------------------
	.section	.nv.info.matmul_kernel,"",@"SHT_CUDA_INFO"
	.sectionflags	@""
	.align	4


	//----- nvinfo : EIATTR_CUDA_API_VERSION
	.align		4
        /*0000*/ 	.byte	0x04, 0x37
        /*0002*/ 	.short	(.L_16 - .L_15)
.L_15:
        /*0004*/ 	.word	0x00000081


	//----- nvinfo : EIATTR_KPARAM_INFO
	.align		4
.L_16:
        /*0008*/ 	.byte	0x04, 0x17
        /*000a*/ 	.short	(.L_18 - .L_17)
.L_17:
        /*000c*/ 	.word	0x00000000
        /*0010*/ 	.short	0x000d
        /*0012*/ 	.short	0x0048
        /*0014*/ 	.byte	0x00, 0xf4, 0x21, 0x00


	//----- nvinfo : EIATTR_KPARAM_INFO
	.align		4
.L_18:
        /*0018*/ 	.byte	0x04, 0x17
        /*001a*/ 	.short	(.L_20 - .L_19)
.L_19:
        /*001c*/ 	.word	0x00000000
        /*0020*/ 	.short	0x000c
        /*0022*/ 	.short	0x0040
        /*0024*/ 	.byte	0x00, 0xf4, 0x21, 0x00


	//----- nvinfo : EIATTR_KPARAM_INFO
	.align		4
.L_20:
        /*0028*/ 	.byte	0x04, 0x17
        /*002a*/ 	.short	(.L_22 - .L_21)
.L_21:
        /*002c*/ 	.word	0x00000000
        /*0030*/ 	.short	0x000b
        /*0032*/ 	.short	0x0038
        /*0034*/ 	.byte	0x00, 0xf0, 0x11, 0x00


	//----- nvinfo : EIATTR_KPARAM_INFO
	.align		4
.L_22:
        /*0038*/ 	.byte	0x04, 0x17
        /*003a*/ 	.short	(.L_24 - .L_23)
.L_23:
        /*003c*/ 	.word	0x00000000
        /*0040*/ 	.short	0x000a
        /*0042*/ 	.short	0x0034
        /*0044*/ 	.byte	0x00, 0xf0, 0x11, 0x00


	//----- nvinfo : EIATTR_KPARAM_INFO
	.align		4
.L_24:
        /*0048*/ 	.byte	0x04, 0x17
        /*004a*/ 	.short	(.L_26 - .L_25)
.L_25:
        /*004c*/ 	.word	0x00000000
        /*0050*/ 	.short	0x0009
        /*0052*/ 	.short	0x0030
        /*0054*/ 	.byte	0x00, 0xf0, 0x11, 0x00


	//----- nvinfo : EIATTR_KPARAM_INFO
	.align		4
.L_26:
        /*0058*/ 	.byte	0x04, 0x17
        /*005a*/ 	.short	(.L_28 - .L_27)
.L_27:
        /*005c*/ 	.word	0x00000000
        /*0060*/ 	.short	0x0008
        /*0062*/ 	.short	0x002c
        /*0064*/ 	.byte	0x00, 0xf0, 0x11, 0x00


	//----- nvinfo : EIATTR_KPARAM_INFO
	.align		4
.L_28:
        /*0068*/ 	.byte	0x04, 0x17
        /*006a*/ 	.short	(.L_30 - .L_29)
.L_29:
        /*006c*/ 	.word	0x00000000
        /*0070*/ 	.short	0x0007
        /*0072*/ 	.short	0x0028
        /*0074*/ 	.byte	0x00, 0xf0, 0x11, 0x00


	//----- nvinfo : EIATTR_KPARAM_INFO
	.align		4
.L_30:
        /*0078*/ 	.byte	0x04, 0x17
        /*007a*/ 	.short	(.L_32 - .L_31)
.L_31:
        /*007c*/ 	.word	0x00000000
        /*0080*/ 	.short	0x0006
        /*0082*/ 	.short	0x0024
        /*0084*/ 	.byte	0x00, 0xf0, 0x11, 0x00


	//----- nvinfo : EIATTR_KPARAM_INFO
	.align		4
.L_32:
        /*0088*/ 	.byte	0x04, 0x17
        /*008a*/ 	.short	(.L_34 - .L_33)
.L_33:
        /*008c*/ 	.word	0x00000000
        /*0090*/ 	.short	0x0005
        /*0092*/ 	.short	0x0020
        /*0094*/ 	.byte	0x00, 0xf0, 0x11, 0x00


	//----- nvinfo : EIATTR_KPARAM_INFO
	.align		4
.L_34:
        /*0098*/ 	.byte	0x04, 0x17
        /*009a*/ 	.short	(.L_36 - .L_35)
.L_35:
        /*009c*/ 	.word	0x00000000
        /*00a0*/ 	.short	0x0004
        /*00a2*/ 	.short	0x001c
        /*00a4*/ 	.byte	0x00, 0xf0, 0x11, 0x00


	//----- nvinfo : EIATTR_KPARAM_INFO
	.align		4
.L_36:
        /*00a8*/ 	.byte	0x04, 0x17
        /*00aa*/ 	.short	(.L_38 - .L_37)
.L_37:
        /*00ac*/ 	.word	0x00000000
        /*00b0*/ 	.short	0x0003
        /*00b2*/ 	.short	0x0018
        /*00b4*/ 	.byte	0x00, 0xf0, 0x11, 0x00


	//----- nvinfo : EIATTR_KPARAM_INFO
	.align		4
.L_38:
        /*00b8*/ 	.byte	0x04, 0x17
        /*00ba*/ 	.short	(.L_40 - .L_39)
.L_39:
        /*00bc*/ 	.word	0x00000000
        /*00c0*/ 	.short	0x0002
        /*00c2*/ 	.short	0x0010
        /*00c4*/ 	.byte	0x00, 0xf4, 0x21, 0x00


	//----- nvinfo : EIATTR_KPARAM_INFO
	.align		4
.L_40:
        /*00c8*/ 	.byte	0x04, 0x17
        /*00ca*/ 	.short	(.L_42 - .L_41)
.L_41:
        /*00cc*/ 	.word	0x00000000
        /*00d0*/ 	.short	0x0001
        /*00d2*/ 	.short	0x0008
        /*00d4*/ 	.byte	0x00, 0xf4, 0x21, 0x00


	//----- nvinfo : EIATTR_KPARAM_INFO
	.align		4
.L_42:
        /*00d8*/ 	.byte	0x04, 0x17
        /*00da*/ 	.short	(.L_44 - .L_43)
.L_43:
        /*00dc*/ 	.word	0x00000000
        /*00e0*/ 	.short	0x0000
        /*00e2*/ 	.short	0x0000
        /*00e4*/ 	.byte	0x00, 0xf4, 0x21, 0x00


	//----- nvinfo : EIATTR_AT_ENTRY_FRAGMENTS
	.align		4
.L_44:
        /*00e8*/ 	.byte	0x04, 0x4f
        /*00ea*/ 	.short	(.L_46 - .L_45)


	//   ....[0]....
.L_45:
        /*00ec*/ 	.word	0x00000004


	//----- nvinfo : EIATTR_RESERVED_SMEM_USED
	.align		4
.L_46:
        /*00f0*/ 	.byte	0x01, 0x41
	.zero		2


	//----- nvinfo : EIATTR_SPARSE_MMA_MASK
	.align		4
        /*00f4*/ 	.byte	0x03, 0x50
        /*00f6*/ 	.short	0x0000


	//----- nvinfo : EIATTR_TCGEN05_1CTA_USED
	.align		4
        /*00f8*/ 	.byte	0x01, 0x51
	.zero		2


	//----- nvinfo : EIATTR_MAXREG_COUNT
	.align		4
        /*00fc*/ 	.byte	0x03, 0x1b
        /*00fe*/ 	.short	0x00ff


	//----- nvinfo : EIATTR_NUM_BARRIERS
	.align		4
        /*0100*/ 	.byte	0x02, 0x4c
        /*0102*/ 	.byte	0x01
	.zero		1


	//----- nvinfo : EIATTR_INT_WARP_WIDE_INSTR_OFFSETS
	.align		4
        /*0104*/ 	.byte	0x04, 0x31
        /*0106*/ 	.short	(.L_48 - .L_47)


	//   ....[0]....
.L_47:
        /*0108*/ 	.word	0x00004000


	//   ....[1]....
        /*010c*/ 	.word	0x00004030


	//   ....[2]....
        /*0110*/ 	.word	0x00005bf0


	//   ....[3]....
        /*0114*/ 	.word	0x000141f0


	//   ....[4]....
        /*0118*/ 	.word	0x00014240


	//----- nvinfo : EIATTR_COOP_GROUP_MASK_REGIDS
	.align		4
.L_48:
        /*011c*/ 	.byte	0x04, 0x29
        /*011e*/ 	.short	(.L_50 - .L_49)


	//   ....[0]....
.L_49:
        /*0120*/ 	.word	0xffffffff


	//   ....[1]....
        /*0124*/ 	.word	0xffffffff


	//   ....[2]....
        /*0128*/ 	.word	0xffffffff


	//   ....[3]....
        /*012c*/ 	.word	0xffffffff


	//----- nvinfo : EIATTR_COOP_GROUP_INSTR_OFFSETS
	.align		4
.L_50:
        /*0130*/ 	.byte	0x04, 0x28
        /*0132*/ 	.short	(.L_52 - .L_51)


	//   ....[0]....
.L_51:
        /*0134*/ 	.word	0x00000070


	//   ....[1]....
        /*0138*/ 	.word	0x00000330


	//   ....[2]....
        /*013c*/ 	.word	0x00014080


	//   ....[3]....
        /*0140*/ 	.word	0x000142f0


	//----- nvinfo : EIATTR_VRC_CTA_INIT_COUNT
	.align		4
.L_52:
        /*0144*/ 	.byte	0x02, 0x4a
        /*0146*/ 	.byte	0x80
	.zero		1


	//----- nvinfo : EIATTR_MBARRIER_INSTR_OFFSETS
	.align		4
        /*0148*/ 	.byte	0x04, 0x39
        /*014a*/ 	.short	(.L_54 - .L_53)


	//   ....[0]....
.L_53:
        /*014c*/ 	.word	0x00004110
        /*0150*/ 	.word	0x000000ff
        /*0154*/ 	.word	0x00000000
        /*0158*/ 	.short	0x0100
        /*015a*/ 	.byte	0x15
	.zero		1


	//   ....[1]....
        /*015c*/ 	.word	0x00005c20
        /*0160*/ 	.word	0x000000ff
        /*0164*/ 	.word	0x0000a008
        /*0168*/ 	.short	0x0100
        /*016a*/ 	.byte	0x0b
	.zero		1


	//   ....[2]....
        /*016c*/ 	.word	0x000070a0
        /*0170*/ 	.word	0x000000ff
        /*0174*/ 	.word	0x00000000
        /*0178*/ 	.short	0x010a
        /*017a*/ 	.byte	0x15
	.zero		1


	//   ....[3]....
        /*017c*/ 	.word	0x00008ff0
        /*0180*/ 	.word	0x000000ff
        /*0184*/ 	.word	0x00000000
        /*0188*/ 	.short	0x010a
        /*018a*/ 	.byte	0x15
	.zero		1


	//   ....[4]....
        /*018c*/ 	.word	0x00009130
        /*0190*/ 	.word	0x000000ff
        /*0194*/ 	.word	0x0000a000
        /*0198*/ 	.short	0x0108
        /*019a*/ 	.byte	0x0b
	.zero		1


	//   ....[5]....
        /*019c*/ 	.word	0x000091c0
        /*01a0*/ 	.word	0x000000ff
        /*01a4*/ 	.word	0x0000a008
        /*01a8*/ 	.short	0x0108
        /*01aa*/ 	.byte	0x0b
	.zero		1


	//   ....[6]....
        /*01ac*/ 	.word	0x00014310
        /*01b0*/ 	.word	0x000000ff
        /*01b4*/ 	.word	0x00000000
        /*01b8*/ 	.short	0x010a
        /*01ba*/ 	.byte	0x15
	.zero		1


	//   ....[7]....
        /*01bc*/ 	.word	0x00014340
        /*01c0*/ 	.word	0x000000ff
        /*01c4*/ 	.word	0x00000000
        /*01c8*/ 	.short	0x010a
        /*01ca*/ 	.byte	0x15
	.zero		1


	//----- nvinfo : EIATTR_NUM_MBARRIERS
	.align		4
.L_54:
        /*01cc*/ 	.byte	0x03, 0x38
        /*01ce*/ 	.short	0x0002


	//----- nvinfo : EIATTR_EXIT_INSTR_OFFSETS
	.align		4
        /*01d0*/ 	.byte	0x04, 0x1c
        /*01d2*/ 	.short	(.L_56 - .L_55)


	//   ....[0]....
.L_55:
        /*01d4*/ 	.word	0x00014300


	//----- nvinfo : EIATTR_REQNTID
	.align		4
.L_56:
        /*01d8*/ 	.byte	0x04, 0x10
        /*01da*/ 	.short	(.L_58 - .L_57)
.L_57:
        /*01dc*/ 	.word	0x00000100
        /*01e0*/ 	.word	0x00000001
        /*01e4*/ 	.word	0x00000001


	//----- nvinfo : EIATTR_CRS_STACK_SIZE
	.align		4
.L_58:
        /*01e8*/ 	.byte	0x04, 0x1e
        /*01ea*/ 	.short	(.L_60 - .L_59)
.L_59:
        /*01ec*/ 	.word	0x00000000


	//----- nvinfo : EIATTR_CBANK_PARAM_SIZE
	.align		4
.L_60:
        /*01f0*/ 	.byte	0x03, 0x19
        /*01f2*/ 	.short	0x0050


	//----- nvinfo : EIATTR_PARAM_CBANK
	.align		4
        /*01f4*/ 	.byte	0x04, 0x0a
        /*01f6*/ 	.short	(.L_62 - .L_61)
	.align		4
.L_61:
        /*01f8*/ 	.word	index@(.nv.constant0.matmul_kernel)
        /*01fc*/ 	.short	0x0380
        /*01fe*/ 	.short	0x0050


	//----- nvinfo : EIATTR_SW_WAR
	.align		4
.L_62:
        /*0200*/ 	.byte	0x04, 0x36
        /*0202*/ 	.short	(.L_64 - .L_63)
.L_63:
        /*0204*/ 	.word	0x00000008
.L_64:


//--------------------- .nv.compat                --------------------------
	.section	.nv.compat,"",@"SHT_CUDA_COMPAT_INFO"
	.align	4
        /*0000*/ 	.byte	0x02, 0x02, 0x02, 0x00, 0x02, 0x05, 0x05, 0x00, 0x02, 0x03, 0x00, 0x00, 0x02, 0x06, 0x01, 0x00


//--------------------- .nv.callgraph             --------------------------
	.section	.nv.callgraph,"",@"SHT_CUDA_CALLGRAPH"
	.align	4
	.sectionentsize	8
	.align		4
        /*0000*/ 	.word	0x00000000
	.align		4
        /*0004*/ 	.word	0xffffffff
	.align		4
        /*0008*/ 	.word	0x00000000
	.align		4
        /*000c*/ 	.word	0xfffffffe
	.align		4
        /*0010*/ 	.word	0x00000000
	.align		4
        /*0014*/ 	.word	0xfffffffd
	.align		4
        /*0018*/ 	.word	0x00000000
	.align		4
        /*001c*/ 	.word	0xfffffffc


//--------------------- .text.matmul_kernel       --------------------------
	.section	.text.matmul_kernel,"ax",@progbits
	.align	128
        .global         matmul_kernel
        .type           matmul_kernel,@function
        .size           matmul_kernel,(.L_x_20 - matmul_kernel)
        .other          matmul_kernel,@"STO_CUDA_ENTRY STV_DEFAULT"
matmul_kernel:
.text.matmul_kernel:
[----:B------:R-:W0:Y:S01]  /*0000*/  LDC R1, c[0x0][0x37c] ;  /* 0x0000df00ff017b82 */ /* 0x000e220000000800 */
[----:B------:R-:W1:Y:S01]  /*0010*/  S2R R181, SR_TID.X ;  /* 0x0000000000b57919 */ /* 0x000e620000002100 */
[----:B------:R-:W2:Y:S01]  /*0020*/  LDCU.64 UR24, c[0x0][0x358] ;  /* 0x00006b00ff1877ac */ /* 0x000ea20008000a00 */
[----:B-1----:R-:W-:-:S13]  /*0030*/  ISETP.GE.U32.AND P0, PT, R181, 0x20, PT ;  /* 0x00000020b500780c */ /* 0x002fda0003f06070 */
[----:B------:R-:W-:Y:S02]  /*0040*/  VOTEU.ANY UP0, P0 ;  /* 0x0000000000ff7886 */ /* 0x000fe40000000100 */
[----:B0-2---:R-:W-:Y:S05]  /*0050*/  BRA.U UP0, `(.L_x_0) ;  /* 0x0000000100b87547 */ /* 0x005fea000b800000 */
[----:B------:R-:W0:Y:S01]  /*0060*/  S2UR UR6, SR_CgaCtaId ;  /* 0x00000000000679c3 */ /* 0x000e220000008800 */
[----:B------:R-:W-:Y:S01]  /*0070*/  NOP ;  /* 0x0000000000007918 */ /* 0x000fe20000000000 */
[----:B------:R-:W-:Y:S02]  /*0080*/  UMOV UR4, 0x40 ;  /* 0x0000004000047882 */ /* 0x000fe40000000000 */
[----:B0-----:R-:W-:-:S09]  /*0090*/  ULEA UR4, UR6, UR4, 0x18 ;  /* 0x0000000406047291 */ /* 0x001fd2000f8ec0ff */
[----:B------:R-:W0:Y:S01]  /*00a0*/  LDS.U8 R0, [UR4] ;  /* 0x00000004ff007984 */ /* 0x000e220008000000 */
[----:B------:R-:W-:Y:S02]  /*00b0*/  UMOV UR4, 0x400 ;  /* 0x0000040000047882 */ /* 0x000fe40000000000 */
[----:B------:R-:W-:Y:S01]  /*00c0*/  ULEA UR4, UR6, UR4, 0x18 ;  /* 0x0000000406047291 */ /* 0x000fe2000f8ec0ff */
[----:B0-----:R-:W-:-:S13]  /*00d0*/  ISETP.NE.AND P0, PT, R0, RZ, PT ;  /* 0x000000ff0000720c */ /* 0x001fda0003f05270 */
[----:B------:R-:W-:Y:S05]  /*00e0*/  @P0 BRA `(.L_x_1) ;  /* 0x00000000007c0947 */ /* 0x000fea0003800000 */
[----:B------:R-:W-:-:S13]  /*00f0*/  ELECT P0, URZ, PT ;  /* 0x0000000000ff782f */ /* 0x000fda0003800000 */
[----:B------:R-:W-:Y:S05]  /*0100*/  @!P0 BRA `(.L_x_2) ;  /* 0x0000000000848947 */ /* 0x000fea0003800000 */
[----:B------:R-:W-:Y:S01]  /*0110*/  UMOV UR5, 0x10 ;  /* 0x0000001000057882 */ /* 0x000fe20000000000 */
[----:B------:R-:W-:Y:S02]  /*0120*/  IMAD.MOV.U32 R4, RZ, RZ, 0x1 ;  /* 0x00000001ff047424 */ /* 0x000fe400078e00ff */
[----:B------:R-:W-:Y:S02]  /*0130*/  IMAD.MOV.U32 R5, RZ, RZ, 0xffff ;  /* 0x0000ffffff057424 */ /* 0x000fe400078e00ff */
[----:B------:R-:W-:Y:S04]  /*0140*/  DEPBAR.LE SB0, 0x36 ;  /* 0x00008d800000791a */ /* 0x000fe80000000000 */
[----:B------:R-:W0:Y:S02]  /*0150*/  UTCATOMSWS.FIND_AND_SET.ALIGN UP1, UR5, UR5 ;  /* 0x00000005000575e3 */ /* 0x000e240008020800 */
[----:B0-----:R-:W-:-:S04]  /*0160*/  PLOP3.LUT P0, PT, PT, PT, UP1, 0x80, 0x8 ;  /* 0x000000000008781c */ /* 0x001fc80003f0f018 */
[----:B------:R-:W-:-:S04]  /*0170*/  SEL R0, RZ, 0xffffffff, !P0 ;  /* 0xffffffffff007807 */ /* 0x000fc80004000000 */
[----:B------:R-:W-:Y:S01]  /*0180*/  ISETP.NE.AND P0, PT, R0, RZ, PT ;  /* 0x000000ff0000720c */ /* 0x000fe20003f05270 */
[----:B------:R-:W-:-:S12]  /*0190*/  IMAD.U32 R0, RZ, RZ, UR5 ;  /* 0x00000005ff007e24 */ /* 0x000fd8000f8e00ff */
[----:B------:R-:W-:Y:S05]  /*01a0*/  @P0 BRA `(.L_x_3) ;  /* 0x0000000000240947 */ /* 0x000fea0003800000 */
.L_x_4:
[----:B------:R-:W-:Y:S05]  /*01b0*/  NANOSLEEP 0x64 ;  /* 0x000000640000795d */ /* 0x000fea0003800000 */
[----:B------:R-:W-:-:S05]  /*01c0*/  UMOV UR5, 0x10 ;  /* 0x0000001000057882 */ /* 0x000fca0000000000 */
[----:B------:R-:W-:Y:S04]  /*01d0*/  DEPBAR.LE SB0, 0x36 ;  /* 0x00008d800000791a */ /* 0x000fe80000000000 */
[----:B------:R-:W0:Y:S02]  /*01e0*/  UTCATOMSWS.FIND_AND_SET.ALIGN UP1, UR5, UR5 ;  /* 0x00000005000575e3 */ /* 0x000e240008020800 */
[----:B0-----:R-:W-:-:S04]  /*01f0*/  PLOP3.LUT P0, PT, PT, PT, UP1, 0x80, 0x8 ;  /* 0x000000000008781c */ /* 0x001fc80003f0f018 */
[----:B------:R-:W-:-:S04]  /*0200*/  SEL R0, RZ, 0xffffffff, !P0 ;  /* 0xffffffffff007807 */ /* 0x000fc80004000000 */
[----:B------:R-:W-:Y:S01]  /*0210*/  ISETP.NE.AND P0, PT, R0, RZ, PT ;  /* 0x000000ff0000720c */ /* 0x000fe20003f05270 */
[----:B------:R-:W-:-:S12]  /*0220*/  IMAD.U32 R0, RZ, RZ, UR5 ;  /* 0x00000005ff007e24 */ /* 0x000fd8000f8e00ff */
[----:B------:R-:W-:Y:S05]  /*0230*/  @!P0 BRA `(.L_x_4) ;  /* 0xfffffffc00dc8947 */ /* 0x000fea000383ffff */
.L_x_3:
[C---:B------:R-:W-:Y:S01]  /*0240*/  VIADD R3, R0.reuse, 0x10 ;  /* 0x0000001000037836 */ /* 0x040fe20000000000 */
[----:B------:R-:W-:Y:S01]  /*0250*/  UMOV UR5, 0x50 ;  /* 0x0000005000057882 */ /* 0x000fe20000000000 */
[----:B------:R-:W-:Y:S01]  /*0260*/  SHF.L.U32 R2, R5, R0, RZ ;  /* 0x0000000005027219 */ /* 0x000fe200000006ff */
[----:B------:R-:W-:Y:S01]  /*0270*/  ULEA UR5, UR6, UR5, 0x18 ;  /* 0x0000000506057291 */ /* 0x000fe2000f8ec0ff */
[----:B------:R-:W-:Y:S01]  /*0280*/  IMAD.SHL.U32 R0, R0, 0x20, RZ ;  /* 0x0000002000007824 */ /* 0x000fe200078e00ff */
[----:B------:R-:W-:-:S04]  /*0290*/  SHF.L.U32 R3, R4, R3, RZ ;  /* 0x0000000304037219 */ /* 0x000fc800000006ff */
[----:B------:R-:W-:-:S05]  /*02a0*/  LOP3.LUT R2, R3, R2, RZ, 0xfc, !PT ;  /* 0x0000000203027212 */ /* 0x000fca00078efcff */
[----:B------:R0:W-:Y:S04]  /*02b0*/  ATOMS.OR RZ, [UR5], R2 ;  /* 0x00000002ffff798c */ /* 0x0001e8000b000005 */
[----:B------:R0:W-:Y:S01]  /*02c0*/  STS [UR4], R0 ;  /* 0x00000000ff007988 */ /* 0x0001e20008000804 */
[----:B------:R-:W-:Y:S05]  /*02d0*/  BRA `(.L_x_2) ;  /* 0x0000000000107947 */ /* 0x000fea0003800000 */
.L_x_1:
[----:B------:R-:W-:Y:S01]  /*02e0*/  IMAD.MOV.U32 R0, RZ, RZ, -0x1 ;  /* 0xffffffffff007424 */ /* 0x000fe200078e00ff */
[----:B------:R-:W-:-:S04]  /*02f0*/  MOV R2, 0x320 ;  /* 0x0000032000027802 */ /* 0x000fc80000000f00 */
[----:B------:R0:W-:Y:S03]  /*0300*/  STS [UR4], R0 ;  /* 0x00000000ff007988 */ /* 0x0001e60008000804 */
[----:B0-----:R-:W-:Y:S05]  /*0310*/  CALL.REL.NOINC `($__internal_1_$__cuda_sm10x_tcgen05_guardrail_trap_phase_invalid_during_alloc) ;  /* 0x0000014000207944 */ /* 0x001fea0003c00000 */
.L_x_2:
[----:B------:R-:W-:Y:S05]  /*0320*/  WARPSYNC.ALL ;  /* 0x0000000000007948 */ /* 0x000fea0003800000 */
[----:B------:R-:W-:Y:S01]  /*0330*/  NOP ;  /* 0x0000000000007918 */ /* 0x000fe20000000000 */
.L_x_0:
[----:B------:R-:W1:Y:S01]  /*0340*/  LDC.64 R20, c[0x0][0x398] ;  /* 0x0000e600ff147b82 */ /* 0x000e620000000a00 */
[----:B------:R-:W2:Y:S01]  /*0350*/  S2R R5, SR_CTAID.X ;  /* 0x0000000000057919 */ /* 0x000ea20000002500 */
[----:B------:R-:W-:Y:S01]  /*0360*/  UMOV UR11, 0x400 ;  /* 0x00000400000b7882 */ /* 0x000fe20000000000 */
[----:B------:R-:W3:Y:S01]  /*0370*/  LDCU UR4, c[0x0][0x3a4] ;  /* 0x00007480ff0477ac */ /* 0x000ee20008000800 */
[----:B------:R-:W4:Y:S04]  /*0380*/  LDCU.128 UR12, c[0x0][0x380] ;  /* 0x00007000ff0c77ac */ /* 0x000f280008000c00 */
[----:B------:R-:W5:Y:S08]  /*0390*/  S2UR UR6, SR_CgaCtaId ;  /* 0x00000000000679c3 */ /* 0x000f700000008800 */
[----:B------:R-:W0:Y:S02]  /*03a0*/  LDC.64 R124, c[0x0][0x3a8] ;  /* 0x0000ea00ff7c7b82 */ /* 0x000e240000000a00 */
[----:B01----:R-:W-:Y:S01]  /*03b0*/  VIADD R0, R21, 0x1ff ;  /* 0x000001ff15007836 */ /* 0x003fe20000000000 */
[----:B------:R-:W-:-:S05]  /*03c0*/  IABS R14, R20 ;  /* 0x00000014000e7213 */ /* 0x000fca0000000000 */
[----:B------:R-:W0:Y:S01]  /*03d0*/  LDC R192, c[0x0][0x3a0] ;  /* 0x0000e800ffc07b82 */ /* 0x000e220000000800 */
[----:B------:R-:W-:Y:S01]  /*03e0*/  SHF.R.S32.HI R3, RZ, 0x1f, R0 ;  /* 0x0000001fff037819 */ /* 0x000fe20000011400 */
[----:B-----5:R-:W-:-:S03]  /*03f0*/  ULEA UR11, UR6, UR11, 0x18 ;  /* 0x0000000b060b7291 */ /* 0x020fc6000f8ec0ff */
[----:B------:R-:W-:Y:S02]  /*0400*/  LEA.HI R3, R3, R0, RZ, 0x9 ;  /* 0x0000000003037211 */ /* 0x000fe400078f48ff */
[----:B--2---:R-:W-:Y:S01]  /*0410*/  IABS R8, R5 ;  /* 0x0000000500087213 */ /* 0x004fe20000000000 */
[----:B------:R-:W-:Y:S01]  /*0420*/  UIADD3 UR16, UPT, UPT, UR11, 0xa000, URZ ;  /* 0x0000a0000b107890 */ /* 0x000fe2000fffe0ff */
[----:B------:R-:W-:-:S05]  /*0430*/  SHF.R.S32.HI R3, RZ, 0x9, R3 ;  /* 0x00000009ff037819 */ /* 0x000fca0000011403 */
[----:B------:R-:W-:-:S05]  /*0440*/  IMAD.SHL.U32 R4, R3, 0x8, RZ ;  /* 0x0000000803047824 */ /* 0x000fca00078e00ff */
[-C--:B------:R-:W-:Y:S02]  /*0450*/  IABS R7, R4.reuse ;  /* 0x0000000400077213 */ /* 0x080fe40000000000 */
[----:B------:R-:W-:Y:S02]  /*0460*/  IABS R10, R4 ;  /* 0x00000004000a7213 */ /* 0x000fe40000000000 */
[----:B------:R-:W1:Y:S08]  /*0470*/  I2F.RP R0, R7 ;  /* 0x0000000700007306 */ /* 0x000e700000209400 */
[----:B-1----:R-:W1:Y:S02]  /*0480*/  MUFU.RCP R0, R0 ;  /* 0x0000000000007308 */ /* 0x002e640000001000 */
[----:B-1----:R-:W-:-:S02]  /*0490*/  VIADD R2, R0, 0xffffffe ;  /* 0x0ffffffe00027836 */ /* 0x002fc40000000000 */
[----:B------:R-:W-:-:S04]  /*04a0*/  IMAD.MOV R0, RZ, RZ, -R10 ;  /* 0x000000ffff007224 */ /* 0x000fc800078e0a0a */
[----:B------:R1:W2:Y:S02]  /*04b0*/  F2I.FTZ.U32.TRUNC.NTZ R3, R2 ;  /* 0x0000000200037305 */ /* 0x0002a4000021f000 */
[----:B-1----:R-:W-:Y:S02]  /*04c0*/  IMAD.MOV.U32 R2, RZ, RZ, RZ ;  /* 0x000000ffff027224 */ /* 0x002fe400078e00ff */
[----:B--2---:R-:W-:-:S04]  /*04d0*/  IMAD.MOV R6, RZ, RZ, -R3 ;  /* 0x000000ffff067224 */ /* 0x004fc800078e0a03 */
[----:B------:R-:W-:Y:S02]  /*04e0*/  IMAD R9, R6, R7, RZ ;  /* 0x0000000706097224 */ /* 0x000fe400078e02ff */
[----:B------:R-:W-:Y:S02]  /*04f0*/  IMAD.MOV.U32 R6, RZ, RZ, R8 ;  /* 0x000000ffff067224 */ /* 0x000fe400078e0008 */
[----:B------:R-:W-:-:S06]  /*0500*/  IMAD.HI.U32 R3, R3, R9, R2 ;  /* 0x0000000903037227 */ /* 0x000fcc00078e0002 */
[----:B------:R-:W-:-:S04]  /*0510*/  IMAD.HI.U32 R3, R3, R6, RZ ;  /* 0x0000000603037227 */ /* 0x000fc800078e00ff */
[----:B------:R-:W-:Y:S01]  /*0520*/  IMAD R0, R3, R0, R6 ;  /* 0x0000000003007224 */ /* 0x000fe200078e0206 */
[----:B------:R-:W-:Y:S04]  /*0530*/  BAR.SYNC.DEFER_BLOCKING 0x0 ;  /* 0x0000000000007b1d */ /* 0x000fe80000010000 */
[----:B------:R-:W-:-:S13]  /*0540*/  ISETP.GT.U32.AND P1, PT, R7, R0, PT ;  /* 0x000000000700720c */ /* 0x000fda0003f24070 */
[----:B------:R-:W-:Y:S02]  /*0550*/  @!P1 IMAD.IADD R0, R0, 0x1, -R7 ;  /* 0x0000000100009824 */ /* 0x000fe400078e0a07 */
[----:B------:R-:W-:Y:S01]  /*0560*/  @!P1 VIADD R3, R3, 0x1 ;  /* 0x0000000103039836 */ /* 0x000fe20000000000 */
[----:B------:R-:W-:Y:S02]  /*0570*/  ISETP.NE.AND P1, PT, R4, RZ, PT ;  /* 0x000000ff0400720c */ /* 0x000fe40003f25270 */
[----:B------:R-:W-:Y:S02]  /*0580*/  ISETP.GE.U32.AND P0, PT, R0, R7, PT ;  /* 0x000000070000720c */ /* 0x000fe40003f06070 */
[----:B------:R-:W-:-:S04]  /*0590*/  LOP3.LUT R0, R5, R4, RZ, 0x3c, !PT ;  /* 0x0000000405007212 */ /* 0x000fc800078e3cff */
[----:B------:R-:W-:Y:S01]  /*05a0*/  ISETP.GE.AND P2, PT, R0, RZ, PT ;  /* 0x000000ff0000720c */ /* 0x000fe20003f46270 */
[----:B------:R-:W-:-:S06]  /*05b0*/  VIADD R0, R20, 0x7f ;  /* 0x0000007f14007836 */ /* 0x000fcc0000000000 */
[----:B------:R-:W-:-:S04]  /*05c0*/  @P0 VIADD R3, R3, 0x1 ;  /* 0x0000000103030836 */ /* 0x000fc80000000000 */
[----:B------:R-:W-:Y:S01]  /*05d0*/  IMAD.MOV.U32 R2, RZ, RZ, R3 ;  /* 0x000000ffff027224 */ /* 0x000fe200078e0003 */
[----:B------:R-:W-:-:S03]  /*05e0*/  SHF.R.S32.HI R3, RZ, 0x1f, R0 ;  /* 0x0000001fff037819 */ /* 0x000fc60000011400 */
[----:B------:R-:W-:Y:S01]  /*05f0*/  @!P2 IMAD.MOV R2, RZ, RZ, -R2 ;  /* 0x000000ffff02a224 */ /* 0x000fe200078e0a02 */
[----:B------:R-:W-:Y:S02]  /*0600*/  @!P1 LOP3.LUT R2, RZ, R4, RZ, 0x33, !PT ;  /* 0x00000004ff029212 */ /* 0x000fe400078e33ff */
[----:B------:R-:W-:-:S03]  /*0610*/  LEA.HI R3, R3, R0, RZ, 0x7 ;  /* 0x0000000003037211 */ /* 0x000fc600078f38ff */
[----:B------:R-:W-:Y:S02]  /*0620*/  IMAD.SHL.U32 R9, R2, 0x8, RZ ;  /* 0x0000000802097824 */ /* 0x000fe400078e00ff */
[----:B------:R-:W-:-:S03]  /*0630*/  IMAD.MOV R2, RZ, RZ, -R2 ;  /* 0x000000ffff027224 */ /* 0x000fc600078e0a02 */
[----:B------:R-:W-:Y:S01]  /*0640*/  LEA.HI.SX32 R3, R3, -R9, 0x19 ;  /* 0x8000000903037211 */ /* 0x000fe200078fcaff */
[----:B------:R-:W-:Y:S02]  /*0650*/  IMAD R10, R4, R2, R5 ;  /* 0x00000002040a7224 */ /* 0x000fe400078e0205 */
[----:B------:R-:W-:Y:S01]  /*0660*/  IMAD.MOV.U32 R2, RZ, RZ, RZ ;  /* 0x000000ffff027224 */ /* 0x000fe200078e00ff */
[----:B------:R-:W-:Y:S02]  /*0670*/  VIMNMX R11, PT, PT, R3, 0x8, PT ;  /* 0x00000008030b7848 */ /* 0x000fe40003fe0100 */
[----:B------:R-:W-:Y:S02]  /*0680*/  IABS R7, R10 ;  /* 0x0000000a00077213 */ /* 0x000fe40000000000 */
[-C--:B------:R-:W-:Y:S02]  /*0690*/  IABS R8, R11.reuse ;  /* 0x0000000b00087213 */ /* 0x080fe40000000000 */
[----:B------:R-:W-:-:S02]  /*06a0*/  IABS R4, R11 ;  /* 0x0000000b00047213 */ /* 0x000fc40000000000 */
[----:B------:R-:W1:Y:S08]  /*06b0*/  I2F.RP R0, R8 ;  /* 0x0000000800007306 */ /* 0x000e700000209400 */
[----:B-1----:R-:W1:Y:S02]  /*06c0*/  MUFU.RCP R0, R0 ;  /* 0x0000000000007308 */ /* 0x002e640000001000 */
[----:B-1----:R-:W-:-:S06]  /*06d0*/  VIADD R3, R0, 0xffffffe ;  /* 0x0ffffffe00037836 */ /* 0x002fcc0000000000 */
[----:B------:R-:W1:Y:S02]  /*06e0*/  F2I.FTZ.U32.TRUNC.NTZ R3, R3 ;  /* 0x0000000300037305 */ /* 0x000e64000021f000 */
[----:B-1----:R-:W-:-:S04]  /*06f0*/  IMAD.MOV R6, RZ, RZ, -R3 ;  /* 0x000000ffff067224 */ /* 0x002fc800078e0a03 */
[----:B------:R-:W-:-:S04]  /*0700*/  IMAD.MOV.U32 R5, RZ, RZ, R6 ;  /* 0x000000ffff057224 */ /* 0x000fc800078e0006 */
[----:B------:R-:W-:-:S04]  /*0710*/  IMAD R5, R5, R8, RZ ;  /* 0x0000000805057224 */ /* 0x000fc800078e02ff */
[----:B------:R-:W-:-:S04]  /*0720*/  IMAD.HI.U32 R2, R3, R5, R2 ;  /* 0x0000000503027227 */ /* 0x000fc800078e0002 */
[----:B------:R-:W-:Y:S02]  /*0730*/  IMAD.MOV R3, RZ, RZ, -R4 ;  /* 0x000000ffff037224 */ /* 0x000fe400078e0a04 */
[----:B------:R-:W-:Y:S01]  /*0740*/  IMAD.HI.U32 R0, R2, R7, RZ ;  /* 0x0000000702007227 */ /* 0x000fe200078e00ff */
[----:B------:R-:W1:Y:S01]  /*0750*/  I2F.RP R4, R14 ;  /* 0x0000000e00047306 */ /* 0x000e620000209400 */
[----:B------:R-:W-:Y:S02]  /*0760*/  IABS R2, R21 ;  /* 0x0000001500027213 */ /* 0x000fe40000000000 */
[----:B------:R-:W-:-:S05]  /*0770*/  IMAD R3, R0, R3, R7 ;  /* 0x0000000300037224 */ /* 0x000fca00078e0207 */
[----:B------:R-:W-:Y:S01]  /*0780*/  ISETP.GT.U32.AND P1, PT, R8, R3, PT ;  /* 0x000000030800720c */ /* 0x000fe20003f24070 */
[----:B------:R-:W2:Y:S08]  /*0790*/  I2F.RP R6, R2 ;  /* 0x0000000200067306 */ /* 0x000eb00000209400 */
[----:B-1----:R-:W1:Y:S04]  /*07a0*/  MUFU.RCP R4, R4 ;  /* 0x0000000400047308 */ /* 0x002e680000001000 */
[----:B------:R-:W-:-:S02]  /*07b0*/  @!P1 IMAD.IADD R3, R3, 0x1, -R8 ;  /* 0x0000000103039824 */ /* 0x000fc400078e0a08 */
[----:B------:R-:W-:Y:S01]  /*07c0*/  @!P1 VIADD R0, R0, 0x1 ;  /* 0x0000000100009836 */ /* 0x000fe20000000000 */
[----:B------:R-:W-:Y:S01]  /*07d0*/  ISETP.NE.AND P1, PT, R11, RZ, PT ;  /* 0x000000ff0b00720c */ /* 0x000fe20003f25270 */
[----:B--2---:R-:W2:Y:S01]  /*07e0*/  MUFU.RCP R6, R6 ;  /* 0x0000000600067308 */ /* 0x004ea20000001000 */
[----:B------:R-:W-:Y:S02]  /*07f0*/  ISETP.GE.U32.AND P0, PT, R3, R8, PT ;  /* 0x000000080300720c */ /* 0x000fe40003f06070 */
[----:B------:R-:W-:-:S04]  /*0800*/  LOP3.LUT R3, R10, R11, RZ, 0x3c, !PT ;  /* 0x0000000b0a037212 */ /* 0x000fc800078e3cff */
[----:B------:R-:W-:Y:S01]  /*0810*/  ISETP.GE.AND P2, PT, R3, RZ, PT ;  /* 0x000000ff0300720c */ /* 0x000fe20003f46270 */
[----:B-1----:R-:W-:Y:S01]  /*0820*/  VIADD R5, R4, 0xffffffe ;  /* 0x0ffffffe04057836 */ /* 0x002fe20000000000 */
[----:B------:R-:W-:Y:S02]  /*0830*/  SHF.R.U32.HI R4, RZ, 0x5, R181 ;  /* 0x00000005ff047819 */ /* 0x000fe400000116b5 */
[----:B------:R-:W-:-:S03]  /*0840*/  LOP3.LUT R3, R181, 0x7f, RZ, 0xc0, !PT ;  /* 0x0000007fb5037812 */ /* 0x000fc600078ec0ff */
[----:B------:R-:W-:Y:S01]  /*0850*/  @P0 VIADD R0, R0, 0x1 ;  /* 0x0000000100000836 */ /* 0x000fe20000000000 */
[----:B------:R-:W1:Y:S01]  /*0860*/  F2I.FTZ.U32.TRUNC.NTZ R5, R5 ;  /* 0x0000000500057305 */ /* 0x000e62000021f000 */
[----:B------:R-:W-:Y:S01]  /*0870*/  R2UR UR7, R4 ;  /* 0x00000000040772ca */ /* 0x000fe200000e0000 */
[----:B--2---:R-:W-:Y:S02]  /*0880*/  VIADD R6, R6, 0xffffffe ;  /* 0x0ffffffe06067836 */ /* 0x004fe40000000000 */
[----:B------:R-:W-:Y:S02]  /*0890*/  IMAD.MOV.U32 R8, RZ, RZ, R0 ;  /* 0x000000ffff087224 */ /* 0x000fe400078e0000 */
[----:B------:R-:W-:Y:S02]  /*08a0*/  IMAD.MOV.U32 R4, RZ, RZ, RZ ;  /* 0x000000ffff047224 */ /* 0x000fe400078e00ff */
[----:B------:R-:W-:Y:S01]  /*08b0*/  @!P2 IMAD.MOV R8, RZ, RZ, -R8 ;  /* 0x000000ffff08a224 */ /* 0x000fe200078e0a08 */
[----:B------:R-:W-:Y:S01]  /*08c0*/  @!P1 LOP3.LUT R8, RZ, R11, RZ, 0x33, !PT ;  /* 0x0000000bff089212 */ /* 0x000fe200078e33ff */
[----:B------:R2:W5:Y:S04]  /*08d0*/  F2I.FTZ.U32.TRUNC.NTZ R7, R6 ;  /* 0x0000000600077305 */ /* 0x000568000021f000 */
[----:B------:R-:W-:Y:S01]  /*08e0*/  IMAD.MOV R0, RZ, RZ, -R8 ;  /* 0x000000ffff007224 */ /* 0x000fe200078e0a08 */
[----:B------:R-:W-:Y:S01]  /*08f0*/  USHF.L.U32 UR5, UR7, 0x6, URZ ;  /* 0x0000000607057899 */ /* 0x000fe200080006ff */
[----:B-1----:R-:W-:-:S02]  /*0900*/  IMAD.MOV R13, RZ, RZ, -R5 ;  /* 0x000000ffff0d7224 */ /* 0x002fc400078e0a05 */
[----:B------:R-:W-:Y:S01]  /*0910*/  IMAD R0, R11, R0, R10 ;  /* 0x000000000b007224 */ /* 0x000fe200078e020a */
[----:B------:R-:W-:Y:S01]  /*0920*/  ULOP3.LUT UR5, UR5, 0x100, URZ, 0xc0, !UPT ;  /* 0x0000010005057892 */ /* 0x000fe2000f8ec0ff */
[----:B------:R-:W1:Y:S01]  /*0930*/  LDS R11, [UR11] ;  /* 0x0000000bff0b7984 */ /* 0x000e620008000800 */
[----:B--2---:R-:W-:Y:S02]  /*0940*/  IMAD.MOV.U32 R6, RZ, RZ, RZ ;  /* 0x000000ffff067224 */ /* 0x004fe400078e00ff */
[----:B------:R-:W-:Y:S02]  /*0950*/  IMAD.IADD R0, R9, 0x1, R0 ;  /* 0x0000000109007824 */ /* 0x000fe400078e0200 */
[----:B------:R-:W-:Y:S02]  /*0960*/  IMAD R9, R13, R14, RZ ;  /* 0x0000000e0d097224 */ /* 0x000fe400078e02ff */
[----:B------:R-:W-:Y:S01]  /*0970*/  IMAD R190, R0, 0x80, R3 ;  /* 0x0000008000be7824 */ /* 0x000fe200078e0203 */
[----:B------:R-:W-:Y:S01]  /*0980*/  SHF.R.U32.HI R3, RZ, 0x5, R181 ;  /* 0x00000005ff037819 */ /* 0x000fe200000116b5 */
[----:B------:R-:W-:-:S03]  /*0990*/  IMAD.HI.U32 R4, R5, R9, R4 ;  /* 0x0000000905047227 */ /* 0x000fc600078e0004 */
[----:B------:R-:W-:Y:S01]  /*09a0*/  IABS R9, R190 ;  /* 0x000000be00097213 */ /* 0x000fe20000000000 */
[----:B------:R-:W-:Y:S01]  /*09b0*/  IMAD.SHL.U32 R0, R8, 0x200, RZ ;  /* 0x0000020008007824 */ /* 0x000fe200078e00ff */
[----:B------:R-:W-:Y:S01]  /*09c0*/  SGXT.U32 R3, R3, 0x3 ;  /* 0x000000030303781a */ /* 0x000fe20000000000 */
[----:B-----5:R-:W-:Y:S02]  /*09d0*/  IMAD.MOV R5, RZ, RZ, -R7 ;  /* 0x000000ffff057224 */ /* 0x020fe400078e0a07 */
[----:B------:R-:W-:Y:S01]  /*09e0*/  IMAD.HI.U32 R4, R4, R9, RZ ;  /* 0x0000000904047227 */ /* 0x000fe200078e00ff */
[----:B------:R-:W-:-:S03]  /*09f0*/  LOP3.LUT R12, R0, R3, RZ, 0xfc, !PT ;  /* 0x00000003000c7212 */ /* 0x000fc600078efcff */
[----:B------:R-:W-:Y:S01]  /*0a00*/  IMAD R5, R5, R2, RZ ;  /* 0x0000000205057224 */ /* 0x000fe200078e02ff */
[C---:B------:R-:W-:Y:S01]  /*0a10*/  LOP3.LUT R15, R12.reuse, 0x8, RZ, 0xfc, !PT ;  /* 0x000000080c0f7812 */ /* 0x040fe200078efcff */
[----:B------:R-:W-:Y:S01]  /*0a20*/  IMAD.MOV R4, RZ, RZ, -R4 ;  /* 0x000000ffff047224 */ /* 0x000fe200078e0a04 */
[----:B------:R-:W-:Y:S01]  /*0a30*/  LOP3.LUT R16, R12, 0x10, RZ, 0xfc, !PT ;  /* 0x000000100c107812 */ /* 0x000fe200078efcff */
[----:B------:R-:W-:Y:S01]  /*0a40*/  VIADD R10, R0, UR7 ;  /* 0x00000007000a7c36 */ /* 0x000fe20008000000 */
[----:B------:R-:W-:Y:S01]  /*0a50*/  IABS R8, R15 ;  /* 0x0000000f00087213 */ /* 0x000fe20000000000 */
[----:B------:R-:W-:Y:S01]  /*0a60*/  IMAD.HI.U32 R5, R7, R5, R6 ;  /* 0x0000000507057227 */ /* 0x000fe200078e0006 */
[----:B------:R-:W-:Y:S02]  /*0a70*/  IABS R6, R16 ;  /* 0x0000001000067213 */ /* 0x000fe40000000000 */
[----:B------:R-:W-:Y:S01]  /*0a80*/  LOP3.LUT R18, R12, 0x20, RZ, 0xfc, !PT ;  /* 0x000000200c127812 */ /* 0x000fe200078efcff */
[----:B------:R-:W-:Y:S01]  /*0a90*/  IMAD R3, R14, R4, R9 ;  /* 0x000000040e037224 */ /* 0x000fe200078e0209 */
[----:B------:R-:W-:Y:S01]  /*0aa0*/  LOP3.LUT R19, R12, 0x28, RZ, 0xfc, !PT ;  /* 0x000000280c137812 */ /* 0x000fe200078efcff */
[----:B------:R-:W-:Y:S01]  /*0ab0*/  VIADD R17, R10, 0x18 ;  /* 0x000000180a117836 */ /* 0x000fe20000000000 */
[----:B------:R-:W-:Y:S01]  /*0ac0*/  ISETP.GE.AND P0, PT, R15, RZ, PT ;  /* 0x000000ff0f00720c */ /* 0x000fe20003f06270 */
[----:B------:R-:W-:Y:S01]  /*0ad0*/  IMAD.HI.U32 R4, R5, R8, RZ ;  /* 0x0000000805047227 */ /* 0x000fe200078e00ff */
[----:B------:R-:W-:-:S02]  /*0ae0*/  ISETP.GT.U32.AND P1, PT, R14, R3, PT ;  /* 0x000000030e00720c */ /* 0x000fc40003f24070 */
[----:B------:R-:W-:Y:S01]  /*0af0*/  IABS R13, R17 ;  /* 0x00000011000d7213 */ /* 0x000fe20000000000 */
[----:B------:R-:W-:Y:S01]  /*0b00*/  IMAD.MOV R9, RZ, RZ, -R4 ;  /* 0x000000ffff097224 */ /* 0x000fe200078e0a04 */
[----:B-1----:R-:W-:Y:S01]  /*0b10*/  R2UR UR10, R11 ;  /* 0x000000000b0a72ca */ /* 0x002fe200000e0000 */
[----:B------:R-:W-:Y:S01]  /*0b20*/  IMAD.MOV.U32 R11, RZ, RZ, R6 ;  /* 0x000000ffff0b7224 */ /* 0x000fe200078e0006 */
[----:B------:R-:W-:Y:S01]  /*0b30*/  IABS R15, R18 ;  /* 0x00000012000f7213 */ /* 0x000fe20000000000 */
[C---:B------:R-:W-:Y:S01]  /*0b40*/  IMAD.HI.U32 R7, R5.reuse, R13, RZ ;  /* 0x0000000d05077227 */ /* 0x040fe200078e00ff */
[----:B------:R-:W-:Y:S02]  /*0b50*/  ISETP.GE.AND P3, PT, R16, RZ, PT ;  /* 0x000000ff1000720c */ /* 0x000fe40003f66270 */
[----:B------:R-:W-:Y:S01]  /*0b60*/  LOP3.LUT R24, R12, 0x60, RZ, 0xfc, !PT ;  /* 0x000000600c187812 */ /* 0x000fe200078efcff */
[----:B------:R-:W-:Y:S01]  /*0b70*/  IMAD R4, R2, R9, R8 ;  /* 0x0000000902047224 */ /* 0x000fe200078e0208 */
[----:B------:R-:W-:Y:S01]  /*0b80*/  LOP3.LUT R25, R12, 0x68, RZ, 0xfc, !PT ;  /* 0x000000680c197812 */ /* 0x000fe200078efcff */
[----:B------:R-:W-:Y:S01]  /*0b90*/  IMAD.HI.U32 R6, R5, R11, RZ ;  /* 0x0000000b05067227 */ /* 0x000fe200078e00ff */
[----:B------:R-:W-:-:S02]  /*0ba0*/  IABS R22, R24 ;  /* 0x0000001800167213 */ /* 0x000fc40000000000 */
[----:B------:R-:W-:Y:S01]  /*0bb0*/  ISETP.GT.U32.AND P4, PT, R2, R4, PT ;  /* 0x000000040200720c */ /* 0x000fe20003f84070 */
[----:B------:R-:W-:Y:S01]  /*0bc0*/  IMAD.MOV R7, RZ, RZ, -R7 ;  /* 0x000000ffff077224 */ /* 0x000fe200078e0a07 */
[----:B------:R-:W-:Y:S01]  /*0bd0*/  LOP3.LUT R26, R12, 0x70, RZ, 0xfc, !PT ;  /* 0x000000700c1a7812 */ /* 0x000fe200078efcff */
[----:B------:R-:W-:Y:S01]  /*0be0*/  @!P1 IMAD.IADD R3, R3, 0x1, -R14 ;  /* 0x0000000103039824 */ /* 0x000fe200078e0a0e */
[----:B------:R-:W-:Y:S01]  /*0bf0*/  ISETP.GE.AND P1, PT, R190, RZ, PT ;  /* 0x000000ffbe00720c */ /* 0x000fe20003f26270 */
[----:B------:R-:W-:Y:S01]  /*0c00*/  IMAD.MOV R6, RZ, RZ, -R6 ;  /* 0x000000ffff067224 */ /* 0x000fe200078e0a06 */
[----:B------:R-:W-:Y:S01]  /*0c10*/  IABS R69, R25 ;  /* 0x0000001900457213 */ /* 0x000fe20000000000 */
[----:B------:R-:W-:Y:S01]  /*0c20*/  IMAD R7, R2, R7, R13 ;  /* 0x0000000702077224 */ /* 0x000fe200078e020d */
[----:B------:R-:W-:Y:S01]  /*0c30*/  ISETP.GT.U32.AND P2, PT, R14, R3, PT ;  /* 0x000000030e00720c */ /* 0x000fe20003f44070 */
[C---:B------:R-:W-:Y:S01]  /*0c40*/  IMAD R6, R2.reuse, R6, R11 ;  /* 0x0000000602067224 */ /* 0x040fe200078e020b */
[----:B------:R-:W-:Y:S01]  /*0c50*/  IABS R11, R19 ;  /* 0x00000013000b7213 */ /* 0x000fe20000000000 */
[----:B------:R-:W-:Y:S01]  /*0c60*/  IMAD.HI.U32 R8, R5, R15, RZ ;  /* 0x0000000f05087227 */ /* 0x000fe200078e00ff */
[----:B------:R-:W-:-:S02]  /*0c70*/  ISETP.GT.U32.AND P5, PT, R2, R7, PT ;  /* 0x000000070200720c */ /* 0x000fc40003fa4070 */
[----:B------:R-:W-:Y:S01]  /*0c80*/  ISETP.GT.U32.AND P6, PT, R2, R6, PT ;  /* 0x000000060200720c */ /* 0x000fe20003fc4070 */
[----:B------:R-:W-:Y:S01]  /*0c90*/  @!P4 IMAD.IADD R4, R4, 0x1, -R2 ;  /* 0x000000010404c824 */ /* 0x000fe200078e0a02 */
[----:B------:R-:W-:Y:S01]  /*0ca0*/  LOP3.LUT R13, R12, 0x30, RZ, 0xfc, !PT ;  /* 0x000000300c0d7812 */ /* 0x000fe200078efcff */
[----:B------:R-:W-:Y:S01]  /*0cb0*/  IMAD.HI.U32 R9, R5, R11, RZ ;  /* 0x0000000b05097227 */ /* 0x000fe200078e00ff */
[----:B------:R-:W-:Y:S02]  /*0cc0*/  IABS R68, R26 ;  /* 0x0000001a00447213 */ /* 0x000fe40000000000 */
[----:B------:R-:W-:Y:S01]  /*0cd0*/  ISETP.GT.U32.AND P4, PT, R2, R4, PT ;  /* 0x000000040200720c */ /* 0x000fe20003f84070 */
[----:B------:R-:W-:Y:S01]  /*0ce0*/  @!P2 IMAD.IADD R3, R3, 0x1, -R14 ;  /* 0x000000010303a824 */ /* 0x000fe200078e0a0e */
[----:B------:R-:W-:Y:S01]  /*0cf0*/  ISETP.NE.AND P2, PT, R20, RZ, PT ;  /* 0x000000ff1400720c */ /* 0x000fe20003f45270 */
[----:B------:R-:W-:Y:S01]  /*0d00*/  IMAD.MOV R8, RZ, RZ, -R8 ;  /* 0x000000ffff087224 */ /* 0x000fe200078e0a08 */
[----:B------:R-:W-:Y:S01]  /*0d10*/  IABS R14, R13 ;  /* 0x0000000d000e7213 */ /* 0x000fe20000000000 */
[--C-:B------:R-:W-:Y:S01]  /*0d20*/  @!P5 IMAD.IADD R7, R7, 0x1, -R2.reuse ;  /* 0x000000010707d824 */ /* 0x100fe200078e0a02 */
[----:B------:R-:W-:Y:S01]  /*0d30*/  ISETP.GE.AND P5, PT, R17, RZ, PT ;  /* 0x000000ff1100720c */ /* 0x000fe20003fa6270 */
[----:B------:R-:W-:Y:S01]  /*0d40*/  IMAD.MOV R9, RZ, RZ, -R9 ;  /* 0x000000ffff097224 */ /* 0x000fe200078e0a09 */
[----:B------:R-:W-:Y:S01]  /*0d50*/  LOP3.LUT R32, R12, 0x168, RZ, 0xfc, !PT ;  /* 0x000001680c207812 */ /* 0x000fe200078efcff */
[----:B------:R-:W-:Y:S01]  /*0d60*/  @!P6 IMAD.IADD R6, R6, 0x1, -R2 ;  /* 0x000000010606e824 */ /* 0x000fe200078e0a02 */
[C---:B------:R-:W-:Y:S01]  /*0d70*/  ISETP.GT.U32.AND P6, PT, R2.reuse, R7, PT ;  /* 0x000000070200720c */ /* 0x040fe20003fc4070 */
[C---:B------:R-:W-:Y:S01]  /*0d80*/  IMAD R8, R2.reuse, R8, R15 ;  /* 0x0000000802087224 */ /* 0x040fe200078e020f */
[----:B------:R-:W-:Y:S01]  /*0d90*/  IABS R33, R32 ;  /* 0x0000002000217213 */ /* 0x000fe20000000000 */
[----:B------:R-:W-:Y:S01]  /*0da0*/  IMAD R9, R2, R9, R11 ;  /* 0x0000000902097224 */ /* 0x000fe200078e020b */
[C---:B------:R-:W-:Y:S01]  /*0db0*/  LOP3.LUT R34, R12.reuse, 0x170, RZ, 0xfc, !PT ;  /* 0x000001700c227812 */ /* 0x040fe200078efcff */
[----:B------:R-:W-:Y:S01]  /*0dc0*/  IMAD.HI.U32 R11, R5, R14, RZ ;  /* 0x0000000e050b7227 */ /* 0x000fe200078e00ff */
[----:B------:R-:W-:-:S02]  /*0dd0*/  LOP3.LUT R30, R12, 0x160, RZ, 0xfc, !PT ;  /* 0x000001600c1e7812 */ /* 0x000fc400078efcff */
[----:B------:R-:W-:Y:S01]  /*0de0*/  IABS R35, R34 ;  /* 0x0000002200237213 */ /* 0x000fe20000000000 */
[----:B------:R-:W-:Y:S01]  /*0df0*/  @!P1 IMAD.MOV R3, RZ, RZ, -R3 ;  /* 0x000000ffff039224 */ /* 0x000fe200078e0a03 */
[----:B------:R-:W-:Y:S01]  /*0e00*/  @!P2 LOP3.LUT R3, RZ, R20, RZ, 0x33, !PT ;  /* 0x00000014ff03a212 */ /* 0x000fe200078e33ff */
[--C-:B------:R-:W-:Y:S01]  /*0e10*/  @!P4 IMAD.IADD R4, R4, 0x1, -R2.reuse ;  /* 0x000000010404c824 */ /* 0x100fe200078e0a02 */
[C---:B------:R-:W-:Y:S01]  /*0e20*/  ISETP.GT.U32.AND P1, PT, R2.reuse, R6, PT ;  /* 0x000000060200720c */ /* 0x040fe20003f24070 */
[----:B------:R-:W-:Y:S01]  /*0e30*/  IMAD.MOV R11, RZ, RZ, -R11 ;  /* 0x000000ffff0b7224 */ /* 0x000fe200078e0a0b */
[C---:B------:R-:W-:Y:S01]  /*0e40*/  ISETP.GT.U32.AND P2, PT, R2.reuse, R8, PT ;  /* 0x000000080200720c */ /* 0x040fe20003f44070 */
[----:B------:R-:W-:Y:S01]  /*0e50*/  @!P6 IMAD.IADD R7, R7, 0x1, -R2 ;  /* 0x000000010707e824 */ /* 0x000fe200078e0a02 */
[C---:B------:R-:W-:Y:S01]  /*0e60*/  ISETP.GT.U32.AND P4, PT, R2.reuse, R9, PT ;  /* 0x000000090200720c */ /* 0x040fe20003f84070 */
[----:B------:R-:W-:Y:S01]  /*0e70*/  IMAD R11, R2, R11, R14 ;  /* 0x0000000b020b7224 */ /* 0x000fe200078e020e */
[----:B------:R-:W-:Y:S01]  /*0e80*/  LOP3.LUT R14, R12, 0x40, RZ, 0xfc, !PT ;  /* 0x000000400c0e7812 */ /* 0x000fe200078efcff */
[----:B------:R-:W-:Y:S01]  /*0e90*/  VIADD R16, R10, 0x38 ;  /* 0x000000380a107836 */ /* 0x000fe20000000000 */
[----:B------:R-:W-:Y:S01]  /*0ea0*/  LOP3.LUT R20, R12, 0x50, RZ, 0xfc, !PT ;  /* 0x000000500c147812 */ /* 0x000fe200078efcff */
[----:B------:R-:W-:Y:S01]  /*0eb0*/  @!P5 IMAD.MOV R7, RZ, RZ, -R7 ;  /* 0x000000ffff07d224 */ /* 0x000fe200078e0a07 */
[----:B------:R-:W-:Y:S01]  /*0ec0*/  ISETP.GT.U32.AND P5, PT, R2, R11, PT ;  /* 0x0000000b0200720c */ /* 0x000fe20003fa4070 */
[----:B------:R-:W-:Y:S01]  /*0ed0*/  @!P0 IMAD.MOV R4, RZ, RZ, -R4 ;  /* 0x000000ffff048224 */ /* 0x000fe200078e0a04 */
[----:B------:R-:W-:Y:S01]  /*0ee0*/  IABS R15, R16 ;  /* 0x00000010000f7213 */ /* 0x000fe20000000000 */
[--C-:B------:R-:W-:Y:S01]  /*0ef0*/  @!P1 IMAD.IADD R6, R6, 0x1, -R2.reuse ;  /* 0x0000000106069824 */ /* 0x100fe200078e0a02 */
[----:B------:R-:W-:Y:S01]  /*0f00*/  ISETP.GE.AND P1, PT, R18, RZ, PT ;  /* 0x000000ff1200720c */ /* 0x000fe20003f26270 */
[--C-:B------:R-:W-:Y:S01]  /*0f10*/  @!P2 IMAD.IADD R8, R8, 0x1, -R2.reuse ;  /* 0x000000010808a824 */ /* 0x100fe200078e0a02 */
[----:B------:R-:W-:Y:S01]  /*0f20*/  ISETP.GE.AND P2, PT, R13, RZ, PT ;  /* 0x000000ff0d00720c */ /* 0x000fe20003f46270 */
[----:B------:R-:W-:Y:S01]  /*0f30*/  @!P4 IMAD.IADD R9, R9, 0x1, -R2 ;  /* 0x000000010909c824 */ /* 0x000fe200078e0a02 */
[----:B------:R-:W-:Y:S01]  /*0f40*/  ISETP.GE.AND P6, PT, R19, RZ, PT ;  /* 0x000000ff1300720c */ /* 0x000fe20003fc6270 */
[----:B------:R-:W-:Y:S01]  /*0f50*/  @!P3 IMAD.MOV R6, RZ, RZ, -R6 ;  /* 0x000000ffff06b224 */ /* 0x000fe200078e0a06 */
[C---:B------:R-:W-:Y:S01]  /*0f60*/  ISETP.GT.U32.AND P0, PT, R2.reuse, R8, PT ;  /* 0x000000080200720c */ /* 0x040fe20003f04070 */
[----:B------:R-:W-:Y:S01]  /*0f70*/  IMAD.HI.U32 R13, R5, R15, RZ ;  /* 0x0000000f050d7227 */ /* 0x000fe200078e00ff */
[----:B------:R-:W-:-:S02]  /*0f80*/  ISETP.GT.U32.AND P3, PT, R2, R9, PT ;  /* 0x000000090200720c */ /* 0x000fc40003f64070 */
[----:B------:R-:W-:Y:S01]  /*0f90*/  IABS R17, R14 ;  /* 0x0000000e00117213 */ /* 0x000fe20000000000 */
[----:B------:R-:W-:Y:S01]  /*0fa0*/  IMAD.MOV R13, RZ, RZ, -R13 ;  /* 0x000000ffff0d7224 */ /* 0x000fe200078e0a0d */
[----:B------:R-:W-:Y:S01]  /*0fb0*/  IABS R19, R20 ;  /* 0x0000001400137213 */ /* 0x000fe20000000000 */
[--C-:B------:R-:W-:Y:S01]  /*0fc0*/  @!P5 IMAD.IADD R11, R11, 0x1, -R2.reuse ;  /* 0x000000010b0bd824 */ /* 0x100fe200078e0a02 */
[----:B------:R-:W-:Y:S01]  /*0fd0*/  ISETP.GE.AND P4, PT, R16, RZ, PT ;  /* 0x000000ff1000720c */ /* 0x000fe20003f86270 */
[----:B------:R-:W-:Y:S01]  /*0fe0*/  IMAD R13, R2, R13, R15 ;  /* 0x0000000d020d7224 */ /* 0x000fe200078e020f */
[----:B------:R-:W-:Y:S01]  /*0ff0*/  LOP3.LUT R15, R12, 0x48, RZ, 0xfc, !PT ;  /* 0x000000480c0f7812 */ /* 0x000fe200078efcff */
[----:B------:R-:W-:Y:S01]  /*1000*/  IMAD.HI.U32 R16, R5, R19, RZ ;  /* 0x0000001305107227 */ /* 0x000fe200078e00ff */
[----:B------:R-:W-:Y:S02]  /*1010*/  ISETP.GT.U32.AND P5, PT, R2, R11, PT ;  /* 0x0000000b0200720c */ /* 0x000fe40003fa4070 */
[----:B------:R-:W-:Y:S01]  /*1020*/  IABS R18, R15 ;  /* 0x0000000f00127213 */ /* 0x000fe20000000000 */
[--C-:B------:R-:W-:Y:S01]  /*1030*/  @!P0 IMAD.IADD R8, R8, 0x1, -R2.reuse ;  /* 0x0000000108088824 */ /* 0x100fe200078e0a02 */
[----:B------:R-:W-:Y:S01]  /*1040*/  ISETP.GE.AND P0, PT, R14, RZ, PT ;  /* 0x000000ff0e00720c */ /* 0x000fe20003f06270 */
[----:B------:R-:W-:Y:S01]  /*1050*/  @!P3 IMAD.IADD R9, R9, 0x1, -R2 ;  /* 0x000000010909b824 */ /* 0x000fe200078e0a02 */
[----:B------:R-:W-:Y:S01]  /*1060*/  ISETP.GT.U32.AND P3, PT, R2, R13, PT ;  /* 0x0000000d0200720c */ /* 0x000fe20003f64070 */
[----:B------:R-:W-:Y:S01]  /*1070*/  IMAD.HI.U32 R14, R5, R17, RZ ;  /* 0x00000011050e7227 */ /* 0x000fe200078e00ff */
[----:B------:R-:W-:-:S03]  /*1080*/  IABS R31, R30 ;  /* 0x0000001e001f7213 */ /* 0x000fc60000000000 */
[----:B------:R-:W-:Y:S02]  /*1090*/  IMAD.MOV R14, RZ, RZ, -R14 ;  /* 0x000000ffff0e7224 */ /* 0x000fe400078e0a0e */
[----:B------:R-:W-:Y:S02]  /*10a0*/  IMAD.MOV R16, RZ, RZ, -R16 ;  /* 0x000000ffff107224 */ /* 0x000fe400078e0a10 */
[----:B------:R-:W-:Y:S01]  /*10b0*/  @!P1 IMAD.MOV R8, RZ, RZ, -R8 ;  /* 0x000000ffff089224 */ /* 0x000fe200078e0a08 */
[----:B------:R-:W-:Y:S01]  /*10c0*/  ISETP.GE.AND P1, PT, R15, RZ, PT ;  /* 0x000000ff0f00720c */ /* 0x000fe20003f26270 */
[----:B------:R-:W-:-:S04]  /*10d0*/  IMAD.HI.U32 R15, R5, R18, RZ ;  /* 0x00000012050f7227 */ /* 0x000fc800078e00ff */
[C---:B------:R-:W-:Y:S02]  /*10e0*/  IMAD R14, R2.reuse, R14, R17 ;  /* 0x0000000e020e7224 */ /* 0x040fe400078e0211 */
[--C-:B------:R-:W-:Y:S02]  /*10f0*/  @!P5 IMAD.IADD R11, R11, 0x1, -R2.reuse ;  /* 0x000000010b0bd824 */ /* 0x100fe400078e0a02 */
[C---:B------:R-:W-:Y:S01]  /*1100*/  IMAD R16, R2.reuse, R16, R19 ;  /* 0x0000001002107224 */ /* 0x040fe200078e0213 */
[----:B------:R-:W-:Y:S01]  /*1110*/  ISETP.GT.U32.AND P5, PT, R2, R14, PT ;  /* 0x0000000e0200720c */ /* 0x000fe20003fa4070 */
[----:B------:R-:W-:Y:S01]  /*1120*/  @!P6 IMAD.MOV R9, RZ, RZ, -R9 ;  /* 0x000000ffff09e224 */ /* 0x000fe200078e0a09 */
[----:B------:R-:W-:Y:S01]  /*1130*/  ISETP.GE.AND P6, PT, R20, RZ, PT ;  /* 0x000000ff1400720c */ /* 0x000fe20003fc6270 */
[----:B------:R-:W-:Y:S02]  /*1140*/  @!P3 IMAD.IADD R13, R13, 0x1, -R2 ;  /* 0x000000010d0db824 */ /* 0x000fe400078e0a02 */
[----:B------:R-:W-:-:S02]  /*1150*/  IMAD.MOV R15, RZ, RZ, -R15 ;  /* 0x000000ffff0f7224 */ /* 0x000fc400078e0a0f */
[----:B------:R-:W-:Y:S01]  /*1160*/  VIADD R20, R10, 0x58 ;  /* 0x000000580a147836 */ /* 0x000fe20000000000 */
[----:B------:R-:W-:Y:S01]  /*1170*/  BAR.SYNC.DEFER_BLOCKING 0x0 ;  /* 0x0000000000007b1d */ /* 0x000fe20000010000 */
[----:B------:R-:W-:Y:S01]  /*1180*/  @!P2 IMAD.MOV R11, RZ, RZ, -R11 ;  /* 0x000000ffff0ba224 */ /* 0x000fe200078e0a0b */
[C---:B------:R-:W-:Y:S01]  /*1190*/  ISETP.GT.U32.AND P2, PT, R2.reuse, R16, PT ;  /* 0x000000100200720c */ /* 0x040fe20003f44070 */
[C---:B------:R-:W-:Y:S01]  /*11a0*/  IMAD R15, R2.reuse, R15, R18 ;  /* 0x0000000f020f7224 */ /* 0x040fe200078e0212 */
[----:B------:R-:W-:Y:S01]  /*11b0*/  ISETP.GT.U32.AND P3, PT, R2, R13, PT ;  /* 0x0000000d0200720c */ /* 0x000fe20003f64070 */
[----:B------:R-:W-:Y:S01]  /*11c0*/  @!P5 IMAD.IADD R14, R14, 0x1, -R2 ;  /* 0x000000010e0ed824 */ /* 0x000fe200078e0a02 */
[----:B------:R-:W-:Y:S01]  /*11d0*/  IABS R18, R20 ;  /* 0x0000001400127213 */ /* 0x000fe20000000000 */
[----:B------:R-:W-:-:S03]  /*11e0*/  IMAD.HI.U32 R19, R5, R69, RZ ;  /* 0x0000004505137227 */ /* 0x000fc600078e00ff */
[----:B------:R-:W-:Y:S01]  /*11f0*/  ISETP.GT.U32.AND P5, PT, R2, R14, PT ;  /* 0x0000000e0200720c */ /* 0x000fe20003fa4070 */
[----:B------:R-:W-:-:S04]  /*1200*/  IMAD.HI.U32 R17, R5, R18, RZ ;  /* 0x0000001205117227 */ /* 0x000fc800078e00ff */
[----:B------:R-:W-:Y:S02]  /*1210*/  IMAD.MOV R17, RZ, RZ, -R17 ;  /* 0x000000ffff117224 */ /* 0x000fe400078e0a11 */
[--C-:B------:R-:W-:Y:S02]  /*1220*/  @!P2 IMAD.IADD R16, R16, 0x1, -R2.reuse ;  /* 0x000000011010a824 */ /* 0x100fe400078e0a02 */
[----:B------:R-:W-:Y:S01]  /*1230*/  @!P3 IMAD.IADD R13, R13, 0x1, -R2 ;  /* 0x000000010d0db824 */ /* 0x000fe200078e0a02 */
[C---:B------:R-:W-:Y:S01]  /*1240*/  ISETP.GT.U32.AND P3, PT, R2.reuse, R15, PT ;  /* 0x0000000f0200720c */ /* 0x040fe20003f64070 */
[C---:B------:R-:W-:Y:S01]  /*1250*/  IMAD R17, R2.reuse, R17, R18 ;  /* 0x0000001102117224 */ /* 0x040fe200078e0212 */
[----:B------:R-:W-:Y:S01]  /*1260*/  ISETP.GT.U32.AND P2, PT, R2, R16, PT ;  /* 0x000000100200720c */ /* 0x000fe20003f44070 */
[----:B------:R-:W-:-:S04]  /*1270*/  IMAD.HI.U32 R18, R5, R22, RZ ;  /* 0x0000001605127227 */ /* 0x000fc800078e00ff */
[----:B------:R-:W-:Y:S01]  /*1280*/  @!P4 IMAD.MOV R13, RZ, RZ, -R13 ;  /* 0x000000ffff0dc224 */ /* 0x000fe200078e0a0d */
[----:B------:R-:W-:Y:S01]  /*1290*/  ISETP.GE.AND P4, PT, R20, RZ, PT ;  /* 0x000000ff1400720c */ /* 0x000fe20003f86270 */
[----:B------:R-:W-:Y:S02]  /*12a0*/  IMAD.MOV R23, RZ, RZ, -R18 ;  /* 0x000000ffff177224 */ /* 0x000fe400078e0a12 */
[----:B------:R-:W-:-:S04]  /*12b0*/  IMAD.HI.U32 R20, R5, R68, RZ ;  /* 0x0000004405147227 */ /* 0x000fc800078e00ff */
[----:B------:R-:W-:Y:S02]  /*12c0*/  IMAD.MOV R19, RZ, RZ, -R19 ;  /* 0x000000ffff137224 */ /* 0x000fe400078e0a13 */
[----:B------:R-:W-:Y:S01]  /*12d0*/  IMAD R18, R2, R23, R22 ;  /* 0x0000001702127224 */ /* 0x000fe200078e0216 */
[----:B------:R-:W-:Y:S01]  /*12e0*/  LOP3.LUT R22, R12, 0x80, RZ, 0xfc, !PT ;  /* 0x000000800c167812 */ /* 0x000fe200078efcff */
[----:B------:R-:W-:Y:S02]  /*12f0*/  IMAD.MOV R23, RZ, RZ, -R20 ;  /* 0x000000ffff177224 */ /* 0x000fe400078e0a14 */
[----:B------:R-:W-:Y:S01]  /*1300*/  IMAD R69, R2, R19, R69 ;  /* 0x0000001302457224 */ /* 0x000fe200078e0245 */
[----:B------:R-:W-:Y:S01]  /*1310*/  IABS R74, R22 ;  /* 0x00000016004a7213 */ /* 0x000fe20000000000 */
[----:B------:R-:W-:Y:S01]  /*1320*/  @!P5 IMAD.IADD R14, R14, 0x1, -R2 ;  /* 0x000000010e0ed824 */ /* 0x000fe200078e0a02 */
[C---:B------:R-:W-:Y:S01]  /*1330*/  ISETP.GT.U32.AND P5, PT, R2.reuse, R17, PT ;  /* 0x000000110200720c */ /* 0x040fe20003fa4070 */
[----:B------:R-:W-:Y:S01]  /*1340*/  IMAD R68, R2, R23, R68 ;  /* 0x0000001702447224 */ /* 0x000fe200078e0244 */
[----:B------:R-:W-:Y:S01]  /*1350*/  LOP3.LUT R23, R12, 0x88, RZ, 0xfc, !PT ;  /* 0x000000880c177812 */ /* 0x000fe200078efcff */
[----:B------:R-:W-:Y:S01]  /*1360*/  @!P2 IMAD.IADD R16, R16, 0x1, -R2 ;  /* 0x000000011010a824 */ /* 0x000fe200078e0a02 */
[----:B------:R-:W-:Y:S01]  /*1370*/  ISETP.GT.U32.AND P2, PT, R2, R69, PT ;  /* 0x000000450200720c */ /* 0x000fe20003f44070 */
[----:B------:R-:W-:Y:S01]  /*1380*/  VIADD R20, R10, 0x78 ;  /* 0x000000780a147836 */ /* 0x000fe20000000000 */
[----:B------:R-:W-:Y:S01]  /*1390*/  IABS R83, R23 ;  /* 0x0000001700537213 */ /* 0x000fe20000000000 */
[----:B------:R-:W-:Y:S01]  /*13a0*/  @!P0 IMAD.MOV R14, RZ, RZ, -R14 ;  /* 0x000000ffff0e8224 */ /* 0x000fe200078e0a0e */
[C---:B------:R-:W-:Y:S01]  /*13b0*/  ISETP.GT.U32.AND P0, PT, R2.reuse, R18, PT ;  /* 0x000000120200720c */ /* 0x040fe20003f04070 */
[----:B------:R-:W-:Y:S01]  /*13c0*/  @!P6 IMAD.MOV R16, RZ, RZ, -R16 ;  /* 0x000000ffff10e224 */ /* 0x000fe200078e0a10 */
[----:B------:R-:W-:Y:S01]  /*13d0*/  ISETP.GT.U32.AND P6, PT, R2, R68, PT ;  /* 0x000000440200720c */ /* 0x000fe20003fc4070 */
[--C-:B------:R-:W-:Y:S01]  /*13e0*/  @!P3 IMAD.IADD R15, R15, 0x1, -R2.reuse ;  /* 0x000000010f0fb824 */ /* 0x100fe200078e0a02 */
[----:B------:R-:W-:Y:S01]  /*13f0*/  IABS R75, R20 ;  /* 0x00000014004b7213 */ /* 0x000fe20000000000 */
[----:B------:R-:W-:-:S02]  /*1400*/  @!P5 IMAD.IADD R17, R17, 0x1, -R2 ;  /* 0x000000011111d824 */ /* 0x000fc400078e0a02 */
[----:B------:R-:W-:Y:S01]  /*1410*/  VIADD R28, R10, 0x158 ;  /* 0x000001580a1c7836 */ /* 0x000fe20000000000 */
[C---:B------:R-:W-:Y:S01]  /*1420*/  ISETP.GT.U32.AND P3, PT, R2.reuse, R15, PT ;  /* 0x0000000f0200720c */ /* 0x040fe20003f64070 */
[----:B------:R-:W-:Y:S01]  /*1430*/  IMAD.HI.U32 R19, R5, R75, RZ ;  /* 0x0000004b05137227 */ /* 0x000fe200078e00ff */
[----:B------:R-:W-:Y:S02]  /*1440*/  ISETP.GT.U32.AND P5, PT, R2, R17, PT ;  /* 0x000000110200720c */ /* 0x000fe40003fa4070 */
[----:B------:R-:W-:Y:S01]  /*1450*/  IABS R29, R28 ;  /* 0x0000001c001d7213 */ /* 0x000fe20000000000 */
[--C-:B------:R-:W-:Y:S02]  /*1460*/  @!P2 IMAD.IADD R69, R69, 0x1, -R2.reuse ;  /* 0x000000014545a824 */ /* 0x100fe400078e0a02 */
[----:B------:R-:W-:Y:S02]  /*1470*/  IMAD.MOV R19, RZ, RZ, -R19 ;  /* 0x000000ffff137224 */ /* 0x000fe400078e0a13 */
[--C-:B------:R-:W-:Y:S01]  /*1480*/  @!P0 IMAD.IADD R18, R18, 0x1, -R2.reuse ;  /* 0x0000000112128824 */ /* 0x100fe200078e0a02 */
[----:B------:R-:W-:Y:S01]  /*1490*/  ISETP.GE.AND P0, PT, R20, RZ, PT ;  /* 0x000000ff1400720c */ /* 0x000fe20003f06270 */
[----:B------:R-:W-:Y:S01]  /*14a0*/  @!P6 IMAD.IADD R68, R68, 0x1, -R2 ;  /* 0x000000014444e824 */ /* 0x000fe200078e0a02 */
[C---:B------:R-:W-:Y:S01]  /*14b0*/  ISETP.GT.U32.AND P6, PT, R2.reuse, R69, PT ;  /* 0x000000450200720c */ /* 0x040fe20003fc4070 */
[C---:B------:R-:W-:Y:S01]  /*14c0*/  IMAD R75, R2.reuse, R19, R75 ;  /* 0x00000013024b7224 */ /* 0x040fe200078e024b */
[----:B------:R-:W-:Y:S01]  /*14d0*/  ISETP.GT.U32.AND P2, PT, R2, R18, PT ;  /* 0x000000120200720c */ /* 0x000fe20003f44070 */
[----:B------:R-:W-:-:S04]  /*14e0*/  IMAD.HI.U32 R19, R5, R74, RZ ;  /* 0x0000004a05137227 */ /* 0x000fc800078e00ff */
[----:B------:R-:W-:Y:S02]  /*14f0*/  IMAD.MOV R19, RZ, RZ, -R19 ;  /* 0x000000ffff137224 */ /* 0x000fe400078e0a13 */
[----:B------:R-:W-:Y:S01]  /*1500*/  @!P5 IMAD.IADD R17, R17, 0x1, -R2 ;  /* 0x000000011111d824 */ /* 0x000fe200078e0a02 */
[----:B------:R-:W-:Y:S01]  /*1510*/  ISETP.GE.AND P5, PT, R26, RZ, PT ;  /* 0x000000ff1a00720c */ /* 0x000fe20003fa6270 */
[----:B------:R-:W-:Y:S01]  /*1520*/  IMAD R74, R2, R19, R74 ;  /* 0x00000013024a7224 */ /* 0x000fe200078e024a */
[----:B------:R-:W-:Y:S01]  /*1530*/  LOP3.LUT R26, R12, 0xc0, RZ, 0xfc, !PT ;  /* 0x000000c00c1a7812 */ /* 0x000fe200078efcff */
[--C-:B------:R-:W-:Y:S02]  /*1540*/  @!P6 IMAD.IADD R69, R69, 0x1, -R2.reuse ;  /* 0x000000014545e824 */ /* 0x100fe400078e0a02 */
[--C-:B------:R-:W-:Y:S01]  /*1550*/  @!P3 IMAD.IADD R15, R15, 0x1, -R2.reuse ;  /* 0x000000010f0fb824 */ /* 0x100fe200078e0a02 */
[C---:B------:R-:W-:Y:S01]  /*1560*/  ISETP.GT.U32.AND P6, PT, R2.reuse, R74, PT ;  /* 0x0000004a0200720c */ /* 0x040fe20003fc4070 */
[----:B------:R-:W-:Y:S01]  /*1570*/  @!P4 IMAD.MOV R17, RZ, RZ, -R17 ;  /* 0x000000ffff11c224 */ /* 0x000fe200078e0a11 */
[----:B------:R-:W-:Y:S01]  /*1580*/  ISETP.GT.U32.AND P4, PT, R2, R68, PT ;  /* 0x000000440200720c */ /* 0x000fe20003f84070 */
[----:B------:R-:W-:Y:S01]  /*1590*/  @!P2 IMAD.IADD R18, R18, 0x1, -R2 ;  /* 0x000000011212a824 */ /* 0x000fe200078e0a02 */
[----:B------:R-:W-:Y:S01]  /*15a0*/  ISETP.GT.U32.AND P2, PT, R2, R75, PT ;  /* 0x0000004b0200720c */ /* 0x000fe20003f44070 */
[----:B------:R-:W-:Y:S01]  /*15b0*/  @!P1 IMAD.MOV R15, RZ, RZ, -R15 ;  /* 0x000000ffff0f9224 */ /* 0x000fe200078e0a0f */
[----:B------:R-:W-:Y:S01]  /*15c0*/  ISETP.GE.AND P3, PT, R24, RZ, PT ;  /* 0x000000ff1800720c */ /* 0x000fe20003f66270 */
[----:B------:R-:W-:Y:S01]  /*15d0*/  IMAD.HI.U32 R19, R5, R83, RZ ;  /* 0x0000005305137227 */ /* 0x000fe200078e00ff */
[----:B------:R-:W-:-:S02]  /*15e0*/  LOP3.LUT R24, R12, 0x90, RZ, 0xfc, !PT ;  /* 0x000000900c187812 */ /* 0x000fc400078efcff */
[----:B------:R-:W-:Y:S01]  /*15f0*/  ISETP.GE.AND P1, PT, R25, RZ, PT ;  /* 0x000000ff1900720c */ /* 0x000fe20003f26270 */
[----:B------:R-:W-:Y:S01]  /*1600*/  VIADD R25, R10, 0x98 ;  /* 0x000000980a197836 */ /* 0x000fe20000000000 */
[----:B------:R-:W-:Y:S01]  /*1610*/  IABS R82, R24 ;  /* 0x0000001800527213 */ /* 0x000fe20000000000 */
[--C-:B------:R-:W-:Y:S01]  /*1620*/  @!P6 IMAD.IADD R74, R74, 0x1, -R2.reuse ;  /* 0x000000014a4ae824 */ /* 0x100fe200078e0a02 */
[----:B------:R-:W-:Y:S01]  /*1630*/  IABS R106, R26 ;  /* 0x0000001a006a7213 */ /* 0x000fe20000000000 */
[--C-:B------:R-:W-:Y:S01]  /*1640*/  @!P4 IMAD.IADD R68, R68, 0x1, -R2.reuse ;  /* 0x000000014444c824 */ /* 0x100fe200078e0a02 */
[----:B------:R-:W-:Y:S01]  /*1650*/  IABS R89, R25 ;  /* 0x0000001900597213 */ /* 0x000fe20000000000 */
[----:B------:R-:W-:Y:S01]  /*1660*/  IMAD.HI.U32 R20, R5, R82, RZ ;  /* 0x0000005205147227 */ /* 0x000fe200078e00ff */
[----:B------:R-:W-:Y:S02]  /*1670*/  ISETP.GE.AND P4, PT, R22, RZ, PT ;  /* 0x000000ff1600720c */ /* 0x000fe40003f86270 */
[----:B------:R-:W-:Y:S01]  /*1680*/  ISETP.GT.U32.AND P6, PT, R2, R74, PT ;  /* 0x0000004a0200720c */ /* 0x000fe20003fc4070 */
[----:B------:R-:W-:Y:S01]  /*1690*/  @!P2 IMAD.IADD R75, R75, 0x1, -R2 ;  /* 0x000000014b4ba824 */ /* 0x000fe200078e0a02 */
[----:B------:R-:W-:Y:S01]  /*16a0*/  ISETP.GE.AND P2, PT, R23, RZ, PT ;  /* 0x000000ff1700720c */ /* 0x000fe20003f46270 */
[----:B------:R-:W-:-:S04]  /*16b0*/  IMAD.HI.U32 R22, R5, R89, RZ ;  /* 0x0000005905167227 */ /* 0x000fc800078e00ff */
[----:B------:R-:W-:Y:S01]  /*16c0*/  IMAD.MOV R23, RZ, RZ, -R20 ;  /* 0x000000ffff177224 */ /* 0x000fe200078e0a14 */
[----:B------:R-:W-:Y:S01]  /*16d0*/  LOP3.LUT R20, R12, 0xa0, RZ, 0xfc, !PT ;  /* 0x000000a00c147812 */ /* 0x000fe200078efcff */
[----:B------:R-:W-:Y:S02]  /*16e0*/  IMAD.MOV R22, RZ, RZ, -R22 ;  /* 0x000000ffff167224 */ /* 0x000fe400078e0a16 */
[C---:B------:R-:W-:Y:S01]  /*16f0*/  IMAD R82, R2.reuse, R23, R82 ;  /* 0x0000001702527224 */ /* 0x040fe200078e0252 */
[----:B------:R-:W-:Y:S01]  /*1700*/  IABS R88, R20 ;  /* 0x0000001400587213 */ /* 0x000fe20000000000 */
[----:B------:R-:W-:Y:S01]  /*1710*/  IMAD R89, R2, R22, R89 ;  /* 0x0000001602597224 */ /* 0x000fe200078e0259 */
[----:B------:R-:W-:Y:S01]  /*1720*/  LOP3.LUT R22, R12, 0xa8, RZ, 0xfc, !PT ;  /* 0x000000a80c167812 */ /* 0x000fe200078efcff */
[----:B------:R-:W-:Y:S01]  /*1730*/  @!P5 IMAD.MOV R68, RZ, RZ, -R68 ;  /* 0x000000ffff44d224 */ /* 0x000fe200078e0a44 */
[----:B------:R-:W-:Y:S01]  /*1740*/  ISETP.GT.U32.AND P5, PT, R2, R82, PT ;  /* 0x000000520200720c */ /* 0x000fe20003fa4070 */
[----:B------:R-:W-:Y:S01]  /*1750*/  @!P6 IMAD.IADD R74, R74, 0x1, -R2 ;  /* 0x000000014a4ae824 */ /* 0x000fe200078e0a02 */
[C---:B------:R-:W-:Y:S01]  /*1760*/  ISETP.GT.U32.AND P6, PT, R2.reuse, R89, PT ;  /* 0x000000590200720c */ /* 0x040fe20003fc4070 */
[----:B------:R-:W-:Y:S01]  /*1770*/  IMAD.MOV R19, RZ, RZ, -R19 ;  /* 0x000000ffff137224 */ /* 0x000fe200078e0a13 */
[----:B------:R-:W-:Y:S01]  /*1780*/  IABS R101, R22 ;  /* 0x0000001600657213 */ /* 0x000fe20000000000 */
[----:B------:R-:W-:Y:S01]  /*1790*/  @!P3 IMAD.MOV R18, RZ, RZ, -R18 ;  /* 0x000000ffff12b224 */ /* 0x000fe200078e0a12 */
[C---:B------:R-:W-:Y:S01]  /*17a0*/  ISETP.GT.U32.AND P3, PT, R2.reuse, R75, PT ;  /* 0x0000004b0200720c */ /* 0x040fe20003f64070 */
[----:B------:R-:W-:-:S02]  /*17b0*/  IMAD R83, R2, R19, R83 ;  /* 0x0000001302537224 */ /* 0x000fc400078e0253 */
[----:B------:R-:W-:-:S04]  /*17c0*/  IMAD.HI.U32 R19, R5, R88, RZ ;  /* 0x0000005805137227 */ /* 0x000fc800078e00ff */
[--C-:B------:R-:W-:Y:S02]  /*17d0*/  @!P5 IMAD.IADD R82, R82, 0x1, -R2.reuse ;  /* 0x000000015252d824 */ /* 0x100fe400078e0a02 */
[----:B------:R-:W-:Y:S02]  /*17e0*/  @!P6 IMAD.IADD R89, R89, 0x1, -R2 ;  /* 0x000000015959e824 */ /* 0x000fe400078e0a02 */
[----:B------:R-:W-:Y:S01]  /*17f0*/  IMAD.MOV R23, RZ, RZ, -R19 ;  /* 0x000000ffff177224 */ /* 0x000fe200078e0a13 */
[----:B------:R-:W-:Y:S01]  /*1800*/  ISETP.GT.U32.AND P6, PT, R2, R82, PT ;  /* 0x000000520200720c */ /* 0x000fe20003fc4070 */
[----:B------:R-:W-:-:S04]  /*1810*/  IMAD.HI.U32 R19, R5, R101, RZ ;  /* 0x0000006505137227 */ /* 0x000fc800078e00ff */
[----:B------:R-:W-:Y:S02]  /*1820*/  IMAD.MOV R19, RZ, RZ, -R19 ;  /* 0x000000ffff137224 */ /* 0x000fe400078e0a13 */
[----:B------:R-:W-:Y:S01]  /*1830*/  @!P1 IMAD.MOV R69, RZ, RZ, -R69 ;  /* 0x000000ffff459224 */ /* 0x000fe200078e0a45 */
[C---:B------:R-:W-:Y:S01]  /*1840*/  ISETP.GT.U32.AND P1, PT, R2.reuse, R83, PT ;  /* 0x000000530200720c */ /* 0x040fe20003f24070 */
[----:B------:R-:W-:Y:S02]  /*1850*/  IMAD R101, R2, R19, R101 ;  /* 0x0000001302657224 */ /* 0x000fe400078e0265 */
[--C-:B------:R-:W-:Y:S01]  /*1860*/  @!P3 IMAD.IADD R75, R75, 0x1, -R2.reuse ;  /* 0x000000014b4bb824 */ /* 0x100fe200078e0a02 */
[----:B------:R-:W-:Y:S01]  /*1870*/  ISETP.GE.AND P3, PT, R24, RZ, PT ;  /* 0x000000ff1800720c */ /* 0x000fe20003f66270 */
[----:B------:R-:W-:Y:S01]  /*1880*/  @!P6 IMAD.IADD R82, R82, 0x1, -R2 ;  /* 0x000000015252e824 */ /* 0x000fe200078e0a02 */
[----:B------:R-:W-:Y:S01]  /*1890*/  ISETP.GT.U32.AND P6, PT, R2, R101, PT ;  /* 0x000000650200720c */ /* 0x000fe20003fc4070 */
[----:B------:R-:W-:Y:S01]  /*18a0*/  @!P0 IMAD.MOV R75, RZ, RZ, -R75 ;  /* 0x000000ffff4b8224 */ /* 0x000fe200078e0a4b */
[----:B------:R-:W-:Y:S01]  /*18b0*/  LOP3.LUT R24, R12, 0xb0, RZ, 0xfc, !PT ;  /* 0x000000b00c187812 */ /* 0x000fe200078efcff */
[C---:B------:R-:W-:Y:S01]  /*18c0*/  IMAD R88, R2.reuse, R23, R88 ;  /* 0x0000001702587224 */ /* 0x040fe200078e0258 */
[----:B------:R-:W-:Y:S01]  /*18d0*/  ISETP.GT.U32.AND P0, PT, R2, R89, PT ;  /* 0x000000590200720c */ /* 0x000fe20003f04070 */
[----:B------:R-:W-:Y:S01]  /*18e0*/  @!P4 IMAD.MOV R74, RZ, RZ, -R74 ;  /* 0x000000ffff4ac224 */ /* 0x000fe200078e0a4a */
[----:B------:R-:W-:Y:S01]  /*18f0*/  IABS R100, R24 ;  /* 0x0000001800647213 */ /* 0x000fe20000000000 */
[----:B------:R-:W-:Y:S01]  /*1900*/  @!P1 IMAD.IADD R83, R83, 0x1, -R2 ;  /* 0x0000000153539824 */ /* 0x000fe200078e0a02 */
[----:B------:R-:W-:Y:S01]  /*1910*/  ISETP.GE.AND P1, PT, R25, RZ, PT ;  /* 0x000000ff1900720c */ /* 0x000fe20003f26270 */
[----:B------:R-:W-:-:S02]  /*1920*/  VIADD R25, R10, 0xb8 ;  /* 0x000000b80a197836 */ /* 0x000fc40000000000 */
[----:B------:R-:W-:Y:S01]  /*1930*/  IMAD.HI.U32 R19, R5, R100, RZ ;  /* 0x0000006405137227 */ /* 0x000fe200078e00ff */
[C---:B------:R-:W-:Y:S02]  /*1940*/  ISETP.GT.U32.AND P5, PT, R2.reuse, R83, PT ;  /* 0x000000530200720c */ /* 0x040fe40003fa4070 */
[----:B------:R-:W-:Y:S01]  /*1950*/  IABS R107, R25 ;  /* 0x00000019006b7213 */ /* 0x000fe20000000000 */
[----:B------:R-:W-:Y:S02]  /*1960*/  @!P6 IMAD.IADD R101, R101, 0x1, -R2 ;  /* 0x000000016565e824 */ /* 0x000fe400078e0a02 */
[----:B------:R-:W-:Y:S02]  /*1970*/  IMAD.MOV R23, RZ, RZ, -R19 ;  /* 0x000000ffff177224 */ /* 0x000fe400078e0a13 */
[----:B------:R-:W-:Y:S01]  /*1980*/  IMAD.HI.U32 R19, R5, R107, RZ ;  /* 0x0000006b05137227 */ /* 0x000fe200078e00ff */
[----:B------:R-:W-:-:S03]  /*1990*/  ISETP.GT.U32.AND P6, PT, R2, R101, PT ;  /* 0x000000650200720c */ /* 0x000fc60003fc4070 */
[--C-:B------:R-:W-:Y:S01]  /*19a0*/  @!P0 IMAD.IADD R89, R89, 0x1, -R2.reuse ;  /* 0x0000000159598824 */ /* 0x100fe200078e0a02 */
[----:B------:R-:W-:Y:S01]  /*19b0*/  ISETP.GE.AND P0, PT, R20, RZ, PT ;  /* 0x000000ff1400720c */ /* 0x000fe20003f06270 */
[----:B------:R-:W-:Y:S02]  /*19c0*/  IMAD.MOV R20, RZ, RZ, -R19 ;  /* 0x000000ffff147224 */ /* 0x000fe400078e0a13 */
[----:B------:R-:W-:Y:S01]  /*19d0*/  @!P5 IMAD.IADD R83, R83, 0x1, -R2 ;  /* 0x000000015353d824 */ /* 0x000fe200078e0a02 */
[C---:B------:R-:W-:Y:S01]  /*19e0*/  ISETP.GT.U32.AND P5, PT, R2.reuse, R88, PT ;  /* 0x000000580200720c */ /* 0x040fe20003fa4070 */
[----:B------:R-:W-:Y:S01]  /*19f0*/  IMAD R107, R2, R20, R107 ;  /* 0x00000014026b7224 */ /* 0x000fe200078e026b */
[----:B------:R-:W-:Y:S01]  /*1a00*/  LOP3.LUT R20, R12, 0xc8, RZ, 0xfc, !PT ;  /* 0x000000c80c147812 */ /* 0x000fe200078efcff */
[C---:B------:R-:W-:Y:S02]  /*1a10*/  IMAD R100, R2.reuse, R23, R100 ;  /* 0x0000001702647224 */ /* 0x040fe400078e0264 */
[----:B------:R-:W-:Y:S01]  /*1a20*/  @!P6 IMAD.IADD R101, R101, 0x1, -R2 ;  /* 0x000000016565e824 */ /* 0x000fe200078e0a02 */
[----:B------:R-:W-:Y:S01]  /*1a30*/  ISETP.GT.U32.AND P6, PT, R2, R107, PT ;  /* 0x0000006b0200720c */ /* 0x000fe20003fc4070 */
[----:B------:R-:W-:Y:S01]  /*1a40*/  IMAD.HI.U32 R19, R5, R106, RZ ;  /* 0x0000006a05137227 */ /* 0x000fe200078e00ff */
[----:B------:R-:W-:-:S03]  /*1a50*/  IABS R105, R20 ;  /* 0x0000001400697213 */ /* 0x000fc60000000000 */
[----:B------:R-:W-:Y:S01]  /*1a60*/  @!P2 IMAD.MOV R83, RZ, RZ, -R83 ;  /* 0x000000ffff53a224 */ /* 0x000fe200078e0a53 */
[----:B------:R-:W-:Y:S01]  /*1a70*/  ISETP.GT.U32.AND P2, PT, R2, R100, PT ;  /* 0x000000640200720c */ /* 0x000fe20003f44070 */
[--C-:B------:R-:W-:Y:S01]  /*1a80*/  @!P5 IMAD.IADD R88, R88, 0x1, -R2.reuse ;  /* 0x000000015858d824 */ /* 0x100fe200078e0a02 */
[----:B------:R-:W-:Y:S01]  /*1a90*/  ISETP.GE.AND P5, PT, R22, RZ, PT ;  /* 0x000000ff1600720c */ /* 0x000fe20003fa6270 */
[----:B------:R-:W-:Y:S02]  /*1aa0*/  IMAD.MOV R19, RZ, RZ, -R19 ;  /* 0x000000ffff137224 */ /* 0x000fe400078e0a13 */
[----:B------:R-:W-:Y:S01]  /*1ab0*/  VIADD R22, R10, 0xd8 ;  /* 0x000000d80a167836 */ /* 0x000fe20000000000 */
[C---:B------:R-:W-:Y:S01]  /*1ac0*/  ISETP.GT.U32.AND P4, PT, R2.reuse, R88, PT ;  /* 0x000000580200720c */ /* 0x040fe20003f84070 */
[----:B------:R-:W-:Y:S02]  /*1ad0*/  @!P6 IMAD.IADD R107, R107, 0x1, -R2 ;  /* 0x000000016b6be824 */ /* 0x000fe400078e0a02 */
[C---:B------:R-:W-:Y:S01]  /*1ae0*/  IMAD R106, R2.reuse, R19, R106 ;  /* 0x00000013026a7224 */ /* 0x040fe200078e026a */
[----:B------:R-:W-:Y:S01]  /*1af0*/  IABS R108, R22 ;  /* 0x00000016006c7213 */ /* 0x000fe20000000000 */
[----:B------:R-:W-:Y:S01]  /*1b00*/  IMAD.HI.U32 R19, R5, R105, RZ ;  /* 0x0000006905137227 */ /* 0x000fe200078e00ff */
[----:B------:R-:W-:-:S03]  /*1b10*/  ISETP.GT.U32.AND P6, PT, R2, R107, PT ;  /* 0x0000006b0200720c */ /* 0x000fc60003fc4070 */
[----:B------:R-:W-:Y:S01]  /*1b20*/  @!P5 IMAD.MOV R101, RZ, RZ, -R101 ;  /* 0x000000ffff65d224 */ /* 0x000fe200078e0a65 */
[----:B------:R-:W-:Y:S01]  /*1b30*/  ISETP.GT.U32.AND P5, PT, R2, R106, PT ;  /* 0x0000006a0200720c */ /* 0x000fe20003fa4070 */
[----:B------:R-:W-:Y:S02]  /*1b40*/  IMAD.MOV R19, RZ, RZ, -R19 ;  /* 0x000000ffff137224 */ /* 0x000fe400078e0a13 */
[--C-:B------:R-:W-:Y:S02]  /*1b50*/  @!P2 IMAD.IADD R100, R100, 0x1, -R2.reuse ;  /* 0x000000016464a824 */ /* 0x100fe400078e0a02 */
[----:B------:R-:W-:Y:S01]  /*1b60*/  @!P4 IMAD.IADD R88, R88, 0x1, -R2 ;  /* 0x000000015858c824 */ /* 0x000fe200078e0a02 */
[----:B------:R-:W-:Y:S01]  /*1b70*/  ISETP.GE.AND P4, PT, R26, RZ, PT ;  /* 0x000000ff1a00720c */ /* 0x000fe20003f86270 */
[C---:B------:R-:W-:Y:S01]  /*1b80*/  IMAD R105, R2.reuse, R19, R105 ;  /* 0x0000001302697224 */ /* 0x040fe200078e0269 */
[----:B------:R-:W-:Y:S01]  /*1b90*/  ISETP.GT.U32.AND P2, PT, R2, R100, PT ;  /* 0x000000640200720c */ /* 0x000fe20003f44070 */
[----:B------:R-:W-:Y:S01]  /*1ba0*/  @!P0 IMAD.MOV R88, RZ, RZ, -R88 ;  /* 0x000000ffff588224 */ /* 0x000fe200078e0a58 */
[----:B------:R-:W-:Y:S01]  /*1bb0*/  ISETP.GE.AND P0, PT, R20, RZ, PT ;  /* 0x000000ff1400720c */ /* 0x000fe20003f06270 */
[--C-:B------:R-:W-:Y:S01]  /*1bc0*/  @!P6 IMAD.IADD R107, R107, 0x1, -R2.reuse ;  /* 0x000000016b6be824 */ /* 0x100fe200078e0a02 */
[----:B------:R-:W-:Y:S01]  /*1bd0*/  ISETP.GT.U32.AND P6, PT, R2, R105, PT ;  /* 0x000000690200720c */ /* 0x000fe20003fc4070 */
[----:B------:R-:W-:Y:S01]  /*1be0*/  @!P5 IMAD.IADD R106, R106, 0x1, -R2 ;  /* 0x000000016a6ad824 */ /* 0x000fe200078e0a02 */
[----:B------:R-:W-:Y:S01]  /*1bf0*/  LOP3.LUT R20, R12, 0xd0, RZ, 0xfc, !PT ;  /* 0x000000d00c147812 */ /* 0x000fe200078efcff */
[----:B------:R-:W-:Y:S01]  /*1c00*/  @!P3 IMAD.MOV R82, RZ, RZ, -R82 ;  /* 0x000000ffff52b224 */ /* 0x000fe200078e0a52 */
[----:B------:R-:W-:Y:S01]  /*1c10*/  ISETP.GE.AND P3, PT, R24, RZ, PT ;  /* 0x000000ff1800720c */ /* 0x000fe20003f66270 */
[----:B------:R-:W-:Y:S01]  /*1c20*/  @!P1 IMAD.MOV R89, RZ, RZ, -R89 ;  /* 0x000000ffff599224 */ /* 0x000fe200078e0a59 */
[----:B------:R-:W-:Y:S01]  /*1c30*/  IABS R104, R20 ;  /* 0x0000001400687213 */ /* 0x000fe20000000000 */
[----:B------:R-:W-:Y:S01]  /*1c40*/  VIADD R26, R10, 0xf8 ;  /* 0x000000f80a1a7836 */ /* 0x000fe20000000000 */
[----:B------:R-:W-:Y:S01]  /*1c50*/  ISETP.GT.U32.AND P5, PT, R2, R106, PT ;  /* 0x0000006a0200720c */ /* 0x000fe20003fa4070 */
[----:B------:R-:W-:Y:S01]  /*1c60*/  @!P2 IMAD.IADD R100, R100, 0x1, -R2 ;  /* 0x000000016464a824 */ /* 0x000fe200078e0a02 */
[----:B------:R-:W-:Y:S01]  /*1c70*/  LOP3.LUT R24, R12, 0xe0, RZ, 0xfc, !PT ;  /* 0x000000e00c187812 */ /* 0x000fe200078efcff */
[----:B------:R-:W-:Y:S01]  /*1c80*/  IMAD.HI.U32 R19, R5, R104, RZ ;  /* 0x0000006805137227 */ /* 0x000fe200078e00ff */
[----:B------:R-:W-:-:S02]  /*1c90*/  ISETP.GE.AND P2, PT, R20, RZ, PT ;  /* 0x000000ff1400720c */ /* 0x000fc40003f46270 */
[----:B------:R-:W-:Y:S01]  /*1ca0*/  IABS R111, R24 ;  /* 0x00000018006f7213 */ /* 0x000fe20000000000 */
[----:B------:R-:W-:Y:S01]  /*1cb0*/  @!P6 IMAD.IADD R105, R105, 0x1, -R2 ;  /* 0x000000016969e824 */ /* 0x000fe200078e0a02 */
[----:B------:R-:W-:Y:S01]  /*1cc0*/  ISETP.GE.AND P1, PT, R25, RZ, PT ;  /* 0x000000ff1900720c */ /* 0x000fe20003f26270 */
[----:B------:R-:W-:Y:S01]  /*1cd0*/  IMAD.HI.U32 R20, R5, R108, RZ ;  /* 0x0000006c05147227 */ /* 0x000fe200078e00ff */
[----:B------:R-:W-:Y:S02]  /*1ce0*/  IABS R116, R26 ;  /* 0x0000001a00747213 */ /* 0x000fe40000000000 */
[C---:B------:R-:W-:Y:S01]  /*1cf0*/  ISETP.GT.U32.AND P6, PT, R2.reuse, R105, PT ;  /* 0x000000690200720c */ /* 0x040fe20003fc4070 */
[----:B------:R-:W-:Y:S02]  /*1d00*/  IMAD.MOV R19, RZ, RZ, -R19 ;  /* 0x000000ffff137224 */ /* 0x000fe400078e0a13 */
[----:B------:R-:W-:Y:S02]  /*1d10*/  IMAD.MOV R23, RZ, RZ, -R20 ;  /* 0x000000ffff177224 */ /* 0x000fe400078e0a14 */
[----:B------:R-:W-:-:S02]  /*1d20*/  IMAD R104, R2, R19, R104 ;  /* 0x0000001302687224 */ /* 0x000fc400078e0268 */
[----:B------:R-:W-:-:S04]  /*1d30*/  IMAD.HI.U32 R19, R5, R111, RZ ;  /* 0x0000006f05137227 */ /* 0x000fc800078e00ff */
[----:B------:R-:W-:Y:S02]  /*1d40*/  IMAD R108, R2, R23, R108 ;  /* 0x00000017026c7224 */ /* 0x000fe400078e026c */
[----:B------:R-:W-:Y:S01]  /*1d50*/  @!P5 IMAD.IADD R106, R106, 0x1, -R2 ;  /* 0x000000016a6ad824 */ /* 0x000fe200078e0a02 */
[C---:B------:R-:W-:Y:S01]  /*1d60*/  ISETP.GT.U32.AND P5, PT, R2.reuse, R104, PT ;  /* 0x000000680200720c */ /* 0x040fe20003fa4070 */
[----:B------:R-:W-:Y:S02]  /*1d70*/  IMAD.MOV R19, RZ, RZ, -R19 ;  /* 0x000000ffff137224 */ /* 0x000fe400078e0a13 */
[----:B------:R-:W-:Y:S01]  /*1d80*/  @!P4 IMAD.MOV R106, RZ, RZ, -R106 ;  /* 0x000000ffff6ac224 */ /* 0x000fe200078e0a6a */
[C---:B------:R-:W-:Y:S01]  /*1d90*/  ISETP.GT.U32.AND P4, PT, R2.reuse, R108, PT ;  /* 0x0000006c0200720c */ /* 0x040fe20003f84070 */
[----:B------:R-:W-:Y:S02]  /*1da0*/  IMAD R111, R2, R19, R111 ;  /* 0x00000013026f7224 */ /* 0x000fe400078e026f */
[----:B------:R-:W-:-:S02]  /*1db0*/  @!P6 IMAD.IADD R105, R105, 0x1, -R2 ;  /* 0x000000016969e824 */ /* 0x000fc400078e0a02 */
[----:B------:R-:W-:Y:S01]  /*1dc0*/  @!P3 IMAD.MOV R100, RZ, RZ, -R100 ;  /* 0x000000ffff64b224 */ /* 0x000fe200078e0a64 */
[----:B------:R-:W-:Y:S01]  /*1dd0*/  ISETP.GT.U32.AND P6, PT, R2, R111, PT ;  /* 0x0000006f0200720c */ /* 0x000fe20003fc4070 */
[----:B------:R-:W-:Y:S01]  /*1de0*/  @!P1 IMAD.MOV R107, RZ, RZ, -R107 ;  /* 0x000000ffff6b9224 */ /* 0x000fe200078e0a6b */
[----:B------:R-:W-:Y:S01]  /*1df0*/  ISETP.GE.AND P3, PT, R22, RZ, PT ;  /* 0x000000ff1600720c */ /* 0x000fe20003f66270 */
[--C-:B------:R-:W-:Y:S01]  /*1e00*/  @!P5 IMAD.IADD R104, R104, 0x1, -R2.reuse ;  /* 0x000000016868d824 */ /* 0x100fe200078e0a02 */
[----:B------:R-:W-:Y:S01]  /*1e10*/  ISETP.GE.AND P1, PT, R24, RZ, PT ;  /* 0x000000ff1800720c */ /* 0x000fe20003f26270 */
[----:B------:R-:W-:Y:S01]  /*1e20*/  @!P0 IMAD.MOV R105, RZ, RZ, -R105 ;  /* 0x000000ffff698224 */ /* 0x000fe200078e0a69 */
[----:B------:R-:W-:Y:S01]  /*1e30*/  LOP3.LUT R22, R12, 0xe8, RZ, 0xfc, !PT ;  /* 0x000000e80c167812 */ /* 0x000fe200078efcff */
[--C-:B------:R-:W-:Y:S01]  /*1e40*/  @!P4 IMAD.IADD R108, R108, 0x1, -R2.reuse ;  /* 0x000000016c6cc824 */ /* 0x100fe200078e0a02 */
[----:B------:R-:W-:Y:S01]  /*1e50*/  LOP3.LUT R24, R12, 0xf0, RZ, 0xfc, !PT ;  /* 0x000000f00c187812 */ /* 0x000fe200078efcff */
[----:B---3--:R-:W-:Y:S01]  /*1e60*/  IMAD R3, R3, UR4, RZ ;  /* 0x0000000403037c24 */ /* 0x008fe2000f8e02ff */
[----:B------:R-:W-:Y:S01]  /*1e70*/  IABS R110, R22 ;  /* 0x00000016006e7213 */ /* 0x000fe20000000000 */
[----:B------:R-:W-:Y:S01]  /*1e80*/  USHF.L.U32 UR4, UR7, 0x15, URZ ;  /* 0x0000001507047899 */ /* 0x000fe200080006ff */
[----:B------:R-:W-:Y:S01]  /*1e90*/  IABS R112, R24 ;  /* 0x0000001800707213 */ /* 0x000fe20000000000 */
[----:B------:R-:W-:Y:S01]  /*1ea0*/  @!P6 IMAD.IADD R111, R111, 0x1, -R2 ;  /* 0x000000016f6fe824 */ /* 0x000fe200078e0a02 */
[C---:B------:R-:W-:Y:S01]  /*1eb0*/  ISETP.GT.U32.AND P5, PT, R2.reuse, R104, PT ;  /* 0x000000680200720c */ /* 0x040fe20003fa4070 */
[C---:B------:R-:W-:Y:S01]  /*1ec0*/  IMAD.HI.U32 R19, R5.reuse, R110, RZ ;  /* 0x0000006e05137227 */ /* 0x040fe200078e00ff */
[----:B------:R-:W-:Y:S01]  /*1ed0*/  ISETP.GT.U32.AND P4, PT, R2, R108, PT ;  /* 0x0000006c0200720c */ /* 0x000fe20003f84070 */
[----:B------:R-:W-:Y:S01]  /*1ee0*/  ULOP3.LUT UR4, UR4, 0x600000, URZ, 0xc0, !UPT ;  /* 0x0060000004047892 */ /* 0x000fe2000f8ec0ff */
[----:B------:R-:W-:Y:S01]  /*1ef0*/  ISETP.GE.AND P0, PT, R22, RZ, PT ;  /* 0x000000ff1600720c */ /* 0x000fe20003f06270 */
[----:B------:R-:W-:Y:S01]  /*1f00*/  IMAD.HI.U32 R20, R5, R112, RZ ;  /* 0x0000007005147227 */ /* 0x000fe200078e00ff */
[----:B------:R-:W-:Y:S01]  /*1f10*/  ISETP.GT.U32.AND P6, PT, R2, R111, PT ;  /* 0x0000006f0200720c */ /* 0x000fe20003fc4070 */
[----:B------:R-:W-:-:S02]  /*1f20*/  UIADD3 UR20, UPT, UPT, UR5, UR4, UR10 ;  /* 0x0000000405147290 */ /* 0x000fc4000fffe00a */
[----:B------:R-:W-:Y:S02]  /*1f30*/  IMAD.MOV R19, RZ, RZ, -R19 ;  /* 0x000000ffff137224 */ /* 0x000fe400078e0a13 */
[----:B------:R-:W-:-:S04]  /*1f40*/  IMAD.HI.U32 R22, R5, R116, RZ ;  /* 0x0000007405167227 */ /* 0x000fc800078e00ff */
[----:B------:R-:W-:Y:S02]  /*1f50*/  IMAD.MOV R23, RZ, RZ, -R20 ;  /* 0x000000ffff177224 */ /* 0x000fe400078e0a14 */
[----:B------:R-:W-:Y:S01]  /*1f60*/  IMAD R110, R2, R19, R110 ;  /* 0x00000013026e7224 */ /* 0x000fe200078e026e */
[----:B------:R-:W-:Y:S01]  /*1f70*/  LOP3.LUT R19, R12, 0x100, RZ, 0xfc, !PT ;  /* 0x000001000c137812 */ /* 0x000fe200078efcff */
[----:B------:R-:W-:Y:S01]  /*1f80*/  @!P5 IMAD.IADD R104, R104, 0x1, -R2 ;  /* 0x000000016868d824 */ /* 0x000fe200078e0a02 */
[----:B------:R-:W-:Y:S01]  /*1f90*/  ISETP.GE.AND P5, PT, R24, RZ, PT ;  /* 0x000000ff1800720c */ /* 0x000fe20003fa6270 */
[----:B------:R-:W-:Y:S01]  /*1fa0*/  IMAD.MOV R25, RZ, RZ, -R22 ;  /* 0x000000ffff197224 */ /* 0x000fe200078e0a16 */
[----:B------:R-:W-:Y:S01]  /*1fb0*/  IABS R114, R19 ;  /* 0x0000001300727213 */ /* 0x000fe20000000000 */
[----:B------:R-:W-:Y:S01]  /*1fc0*/  IMAD R112, R2, R23, R112 ;  /* 0x0000001702707224 */ /* 0x000fe200078e0270 */
[----:B------:R-:W-:Y:S01]  /*1fd0*/  LOP3.LUT R22, R12, 0x108, RZ, 0xfc, !PT ;  /* 0x000001080c167812 */ /* 0x000fe200078efcff */
[----:B------:R-:W-:Y:S01]  /*1fe0*/  @!P4 IMAD.IADD R108, R108, 0x1, -R2 ;  /* 0x000000016c6cc824 */ /* 0x000fe200078e0a02 */
[C---:B------:R-:W-:Y:S01]  /*1ff0*/  ISETP.GT.U32.AND P4, PT, R2.reuse, R110, PT ;  /* 0x0000006e0200720c */ /* 0x040fe20003f84070 */
[C---:B------:R-:W-:Y:S01]  /*2000*/  IMAD R116, R2.reuse, R25, R116 ;  /* 0x0000001902747224 */ /* 0x040fe200078e0274 */
[----:B------:R-:W-:Y:S01]  /*2010*/  IABS R118, R22 ;  /* 0x0000001600767213 */ /* 0x000fe20000000000 */
[----:B------:R-:W-:Y:S01]  /*2020*/  @!P2 IMAD.MOV R104, RZ, RZ, -R104 ;  /* 0x000000ffff68a224 */ /* 0x000fe200078e0a68 */
[C---:B------:R-:W-:Y:S01]  /*2030*/  ISETP.GT.U32.AND P2, PT, R2.reuse, R112, PT ;  /* 0x000000700200720c */ /* 0x040fe20003f44070 */
[----:B------:R-:W-:Y:S01]  /*2040*/  @!P6 IMAD.IADD R111, R111, 0x1, -R2 ;  /* 0x000000016f6fe824 */ /* 0x000fe200078e0a02 */
[----:B------:R-:W-:Y:S01]  /*2050*/  ISETP.GT.U32.AND P6, PT, R2, R116, PT ;  /* 0x000000740200720c */ /* 0x000fe20003fc4070 */
[----:B------:R-:W-:Y:S01]  /*2060*/  IMAD.HI.U32 R20, R5, R118, RZ ;  /* 0x0000007605147227 */ /* 0x000fe200078e00ff */
[----:B------:R-:W-:-:S03]  /*2070*/  LOP3.LUT R24, R12, 0x110, RZ, 0xfc, !PT ;  /* 0x000001100c187812 */ /* 0x000fc600078efcff */
[----:B------:R-:W-:Y:S01]  /*2080*/  VIADD R25, R10, 0x118 ;  /* 0x000001180a197836 */ /* 0x000fe20000000000 */
[----:B------:R-:W-:Y:S01]  /*2090*/  IABS R120, R24 ;  /* 0x0000001800787213 */ /* 0x000fe20000000000 */
[----:B------:R-:W-:Y:S01]  /*20a0*/  @!P4 IMAD.IADD R110, R110, 0x1, -R2 ;  /* 0x000000016e6ec824 */ /* 0x000fe200078e0a02 */
[----:B------:R-:W-:Y:S01]  /*20b0*/  ISETP.GE.AND P4, PT, R19, RZ, PT ;  /* 0x000000ff1300720c */ /* 0x000fe20003f86270 */
[----:B------:R-:W-:Y:S01]  /*20c0*/  IMAD.HI.U32 R19, R5, R114, RZ ;  /* 0x0000007205137227 */ /* 0x000fe200078e00ff */
[----:B------:R-:W-:-:S03]  /*20d0*/  IABS R126, R25 ;  /* 0x00000019007e7213 */ /* 0x000fc60000000000 */
[--C-:B------:R-:W-:Y:S01]  /*20e0*/  @!P2 IMAD.IADD R112, R112, 0x1, -R2.reuse ;  /* 0x000000017070a824 */ /* 0x100fe200078e0a02 */
[----:B------:R-:W-:Y:S01]  /*20f0*/  ISETP.GT.U32.AND P2, PT, R2, R110, PT ;  /* 0x0000006e0200720c */ /* 0x000fe20003f44070 */
[----:B------:R-:W-:Y:S02]  /*2100*/  @!P6 IMAD.IADD R116, R116, 0x1, -R2 ;  /* 0x000000017474e824 */ /* 0x000fe400078e0a02 */
[----:B------:R-:W-:Y:S01]  /*2110*/  IMAD.MOV R19, RZ, RZ, -R19 ;  /* 0x000000ffff137224 */ /* 0x000fe200078e0a13 */
[C---:B------:R-:W-:Y:S01]  /*2120*/  ISETP.GT.U32.AND P6, PT, R2.reuse, R112, PT ;  /* 0x000000700200720c */ /* 0x040fe20003fc4070 */
[----:B------:R-:W-:Y:S01]  /*2130*/  @!P1 IMAD.MOV R111, RZ, RZ, -R111 ;  /* 0x000000ffff6f9224 */ /* 0x000fe200078e0a6f */
[C---:B------:R-:W-:Y:S01]  /*2140*/  ISETP.GT.U32.AND P1, PT, R2.reuse, R116, PT ;  /* 0x000000740200720c */ /* 0x040fe20003f24070 */
[----:B------:R-:W-:Y:S02]  /*2150*/  IMAD R114, R2, R19, R114 ;  /* 0x0000001302727224 */ /* 0x000fe400078e0272 */
[----:B------:R-:W-:-:S02]  /*2160*/  IMAD.MOV R19, RZ, RZ, -R20 ;  /* 0x000000ffff137224 */ /* 0x000fc400078e0a14 */
[----:B------:R-:W-:Y:S01]  /*2170*/  @!P3 IMAD.MOV R108, RZ, RZ, -R108 ;  /* 0x000000ffff6cb224 */ /* 0x000fe200078e0a6c */
[----:B------:R-:W-:Y:S01]  /*2180*/  ISETP.GE.AND P3, PT, R26, RZ, PT ;  /* 0x000000ff1a00720c */ /* 0x000fe20003f66270 */
[----:B------:R-:W-:Y:S01]  /*2190*/  IMAD R118, R2, R19, R118 ;  /* 0x0000001302767224 */ /* 0x000fe200078e0276 */
[----:B------:R-:W-:Y:S01]  /*21a0*/  LOP3.LUT R26, R12, 0x120, RZ, 0xfc, !PT ;  /* 0x000001200c1a7812 */ /* 0x000fe200078efcff */
[----:B------:R-:W-:-:S03]  /*21b0*/  IMAD.HI.U32 R19, R5, R120, RZ ;  /* 0x0000007805137227 */ /* 0x000fc600078e00ff */
[----:B------:R-:W-:Y:S01]  /*21c0*/  IABS R122, R26 ;  /* 0x0000001a007a7213 */ /* 0x000fe20000000000 */
[--C-:B------:R-:W-:Y:S01]  /*21d0*/  @!P6 IMAD.IADD R112, R112, 0x1, -R2.reuse ;  /* 0x000000017070e824 */ /* 0x100fe200078e0a02 */
[----:B------:R-:W-:Y:S01]  /*21e0*/  ISETP.GT.U32.AND P6, PT, R2, R118, PT ;  /* 0x000000760200720c */ /* 0x000fe20003fc4070 */
[----:B------:R-:W-:Y:S02]  /*21f0*/  IMAD.MOV R23, RZ, RZ, -R19 ;  /* 0x000000ffff177224 */ /* 0x000fe400078e0a13 */
[----:B------:R-:W-:Y:S01]  /*2200*/  @!P2 IMAD.IADD R110, R110, 0x1, -R2 ;  /* 0x000000016e6ea824 */ /* 0x000fe200078e0a02 */
[C---:B------:R-:W-:Y:S01]  /*2210*/  ISETP.GT.U32.AND P2, PT, R2.reuse, R114, PT ;  /* 0x000000720200720c */ /* 0x040fe20003f44070 */
[C---:B------:R-:W-:Y:S02]  /*2220*/  IMAD R120, R2.reuse, R23, R120 ;  /* 0x0000001702787224 */ /* 0x040fe400078e0278 */
[----:B------:R-:W-:Y:S02]  /*2230*/  @!P5 IMAD.MOV R112, RZ, RZ, -R112 ;  /* 0x000000ffff70d224 */ /* 0x000fe400078e0a70 */
[----:B------:R-:W-:Y:S01]  /*2240*/  IMAD.HI.U32 R19, R5, R126, RZ ;  /* 0x0000007e05137227 */ /* 0x000fe200078e00ff */
[----:B------:R-:W-:-:S03]  /*2250*/  ISETP.GT.U32.AND P5, PT, R2, R120, PT ;  /* 0x000000780200720c */ /* 0x000fc60003fa4070 */
[--C-:B------:R-:W-:Y:S02]  /*2260*/  @!P6 IMAD.IADD R118, R118, 0x1, -R2.reuse ;  /* 0x000000017676e824 */ /* 0x100fe400078e0a02 */
[----:B------:R-:W-:Y:S02]  /*2270*/  IMAD.MOV R19, RZ, RZ, -R19 ;  /* 0x000000ffff137224 */ /* 0x000fe400078e0a13 */
[----:B------:R-:W-:Y:S01]  /*2280*/  @!P2 IMAD.IADD R114, R114, 0x1, -R2 ;  /* 0x000000017272a824 */ /* 0x000fe200078e0a02 */
[C---:B------:R-:W-:Y:S01]  /*2290*/  ISETP.GT.U32.AND P6, PT, R2.reuse, R118, PT ;  /* 0x000000760200720c */ /* 0x040fe20003fc4070 */
[----:B------:R-:W-:Y:S01]  /*22a0*/  IMAD R126, R2, R19, R126 ;  /* 0x00000013027e7224 */ /* 0x000fe200078e027e */
[----:B------:R-:W-:Y:S01]  /*22b0*/  ISETP.GE.AND P2, PT, R24, RZ, PT ;  /* 0x000000ff1800720c */ /* 0x000fe20003f46270 */
[--C-:B------:R-:W-:Y:S01]  /*22c0*/  @!P1 IMAD.IADD R116, R116, 0x1, -R2.reuse ;  /* 0x0000000174749824 */ /* 0x100fe200078e0a02 */
[----:B------:R-:W-:Y:S01]  /*22d0*/  LOP3.LUT R24, R12, 0x130, RZ, 0xfc, !PT ;  /* 0x000001300c187812 */ /* 0x000fe200078efcff */
[----:B------:R-:W-:Y:S01]  /*22e0*/  @!P5 IMAD.IADD R120, R120, 0x1, -R2 ;  /* 0x000000017878d824 */ /* 0x000fe200078e0a02 */
[----:B------:R-:W-:Y:S01]  /*22f0*/  ISETP.GE.AND P1, PT, R22, RZ, PT ;  /* 0x000000ff1600720c */ /* 0x000fe20003f26270 */
[----:B------:R-:W-:Y:S01]  /*2300*/  @!P0 IMAD.MOV R110, RZ, RZ, -R110 ;  /* 0x000000ffff6e8224 */ /* 0x000fe200078e0a6e */
[----:B------:R-:W-:Y:S01]  /*2310*/  ISETP.GT.U32.AND P0, PT, R2, R114, PT ;  /* 0x000000720200720c */ /* 0x000fe20003f04070 */
[----:B------:R-:W-:Y:S01]  /*2320*/  IMAD.HI.U32 R20, R5, R122, RZ ;  /* 0x0000007a05147227 */ /* 0x000fe200078e00ff */
[----:B------:R-:W-:-:S02]  /*2330*/  IABS R130, R24 ;  /* 0x0000001800827213 */ /* 0x000fc40000000000 */
[----:B------:R-:W-:Y:S01]  /*2340*/  ISETP.GT.U32.AND P5, PT, R2, R120, PT ;  /* 0x000000780200720c */ /* 0x000fe20003fa4070 */
[----:B------:R-:W-:Y:S01]  /*2350*/  @!P6 IMAD.IADD R118, R118, 0x1, -R2 ;  /* 0x000000017676e824 */ /* 0x000fe200078e0a02 */
[----:B------:R-:W-:Y:S01]  /*2360*/  ISETP.GT.U32.AND P6, PT, R2, R126, PT ;  /* 0x0000007e0200720c */ /* 0x000fe20003fc4070 */
[----:B------:R-:W-:Y:S01]  /*2370*/  IMAD.MOV R23, RZ, RZ, -R20 ;  /* 0x000000ffff177224 */ /* 0x000fe200078e0a14 */
[----:B------:R-:W-:Y:S01]  /*2380*/  LOP3.LUT R22, R12, 0x128, RZ, 0xfc, !PT ;  /* 0x000001280c167812 */ /* 0x000fe200078efcff */
[----:B------:R-:W-:-:S03]  /*2390*/  IMAD.HI.U32 R20, R5, R130, RZ ;  /* 0x0000008205147227 */ /* 0x000fc600078e00ff */
[----:B------:R-:W-:Y:S01]  /*23a0*/  IABS R128, R22 ;  /* 0x0000001600807213 */ /* 0x000fe20000000000 */
[----:B------:R-:W-:Y:S02]  /*23b0*/  IMAD R122, R2, R23, R122 ;  /* 0x00000017027a7224 */ /* 0x000fe400078e027a */
[----:B------:R-:W-:Y:S02]  /*23c0*/  IMAD.MOV R23, RZ, RZ, -R20 ;  /* 0x000000ffff177224 */ /* 0x000fe400078e0a14 */
[----:B------:R-:W-:Y:S01]  /*23d0*/  @!P3 IMAD.MOV R116, RZ, RZ, -R116 ;  /* 0x000000ffff74b224 */ /* 0x000fe200078e0a74 */
[----:B------:R-:W-:Y:S01]  /*23e0*/  ISETP.GE.AND P3, PT, R25, RZ, PT ;  /* 0x000000ff1900720c */ /* 0x000fe20003f66270 */
[--C-:B------:R-:W-:Y:S01]  /*23f0*/  @!P6 IMAD.IADD R126, R126, 0x1, -R2.reuse ;  /* 0x000000017e7ee824 */ /* 0x100fe200078e0a02 */
[----:B------:R-:W-:Y:S01]  /*2400*/  ISETP.GE.AND P6, PT, R22, RZ, PT ;  /* 0x000000ff1600720c */ /* 0x000fe20003fc6270 */
[----:B------:R-:W-:Y:S01]  /*2410*/  @!P0 IMAD.IADD R114, R114, 0x1, -R2 ;  /* 0x0000000172728824 */ /* 0x000fe200078e0a02 */
[----:B------:R-:W-:Y:S01]  /*2420*/  ISETP.GE.AND P0, PT, R26, RZ, PT ;  /* 0x000000ff1a00720c */ /* 0x000fe20003f06270 */
[----:B------:R-:W-:Y:S01]  /*2430*/  @!P1 IMAD.MOV R118, RZ, RZ, -R118 ;  /* 0x000000ffff769224 */ /* 0x000fe200078e0a76 */
[----:B------:R-:W-:Y:S01]  /*2440*/  ISETP.GT.U32.AND P1, PT, R2, R126, PT ;  /* 0x0000007e0200720c */ /* 0x000fe20003f24070 */
[----:B------:R-:W-:Y:S01]  /*2450*/  @!P5 IMAD.IADD R120, R120, 0x1, -R2 ;  /* 0x000000017878d824 */ /* 0x000fe200078e0a02 */
[----:B------:R-:W-:Y:S01]  /*2460*/  LOP3.LUT R26, R12, 0x150, RZ, 0xfc, !PT ;  /* 0x000001500c1a7812 */ /* 0x000fe200078efcff */
[----:B------:R-:W-:Y:S01]  /*2470*/  IMAD R130, R2, R23, R130 ;  /* 0x0000001702827224 */ /* 0x000fe200078e0282 */
[----:B------:R-:W-:Y:S01]  /*2480*/  ISETP.GE.AND P5, PT, R24, RZ, PT ;  /* 0x000000ff1800720c */ /* 0x000fe20003fa6270 */
[----:B------:R-:W-:Y:S01]  /*2490*/  VIADD R25, R10, 0x138 ;  /* 0x000001380a197836 */ /* 0x000fe20000000000 */
[----:B------:R-:W-:Y:S01]  /*24a0*/  IABS R27, R26 ;  /* 0x0000001a001b7213 */ /* 0x000fe20000000000 */
[----:B------:R-:W-:Y:S01]  /*24b0*/  IMAD.HI.U32 R19, R5, R128, RZ ;  /* 0x0000008005137227 */ /* 0x000fe200078e00ff */
[----:B------:R-:W-:-:S02]  /*24c0*/  LOP3.LUT R24, R12, 0x148, RZ, 0xfc, !PT ;  /* 0x000001480c187812 */ /* 0x000fc400078efcff */
[----:B------:R-:W-:Y:S01]  /*24d0*/  IABS R22, R25 ;  /* 0x0000001900167213 */ /* 0x000fe20000000000 */
[----:B------:R-:W-:Y:S01]  /*24e0*/  @!P4 IMAD.MOV R114, RZ, RZ, -R114 ;  /* 0x000000ffff72c224 */ /* 0x000fe200078e0a72 */
[C---:B------:R-:W-:Y:S01]  /*24f0*/  ISETP.GT.U32.AND P4, PT, R2.reuse, R122, PT ;  /* 0x0000007a0200720c */ /* 0x040fe20003f84070 */
[----:B------:R-:W-:Y:S01]  /*2500*/  @!P2 IMAD.MOV R120, RZ, RZ, -R120 ;  /* 0x000000ffff78a224 */ /* 0x000fe200078e0a78 */
[----:B------:R-:W-:Y:S01]  /*2510*/  ISETP.GT.U32.AND P2, PT, R2, R130, PT ;  /* 0x000000820200720c */ /* 0x000fe20003f44070 */
[----:B------:R-:W-:Y:S02]  /*2520*/  IMAD.MOV R19, RZ, RZ, -R19 ;  /* 0x000000ffff137224 */ /* 0x000fe400078e0a13 */
[----:B------:R-:W-:Y:S01]  /*2530*/  IMAD.MOV.U32 R20, RZ, RZ, R22 ;  /* 0x000000ffff147224 */ /* 0x000fe200078e0016 */
[----:B------:R-:W-:Y:S01]  /*2540*/  LOP3.LUT R22, R12, 0x140, RZ, 0xfc, !PT ;  /* 0x000001400c167812 */ /* 0x000fe200078efcff */
[----:B------:R-:W-:Y:S02]  /*2550*/  IMAD R128, R2, R19, R128 ;  /* 0x0000001302807224 */ /* 0x000fe400078e0280 */
[----:B------:R-:W-:Y:S01]  /*2560*/  @!P1 IMAD.IADD R126, R126, 0x1, -R2 ;  /* 0x000000017e7e9824 */ /* 0x000fe200078e0a02 */
[----:B------:R-:W-:Y:S01]  /*2570*/  IABS R23, R22 ;  /* 0x0000001600177213 */ /* 0x000fe20000000000 */
[----:B------:R-:W-:Y:S01]  /*2580*/  IMAD.HI.U32 R19, R5, R20, RZ ;  /* 0x0000001405137227 */ /* 0x000fe200078e00ff */
[----:B------:R-:W-:-:S03]  /*2590*/  ISETP.GT.U32.AND P1, PT, R2, R128, PT ;  /* 0x000000800200720c */ /* 0x000fc60003f24070 */
[--C-:B------:R-:W-:Y:S02]  /*25a0*/  @!P4 IMAD.IADD R122, R122, 0x1, -R2.reuse ;  /* 0x000000017a7ac824 */ /* 0x100fe400078e0a02 */
[----:B------:R-:W-:Y:S02]  /*25b0*/  @!P2 IMAD.IADD R130, R130, 0x1, -R2 ;  /* 0x000000018282a824 */ /* 0x000fe400078e0a02 */
[----:B------:R-:W-:Y:S01]  /*25c0*/  IMAD.MOV R19, RZ, RZ, -R19 ;  /* 0x000000ffff137224 */ /* 0x000fe200078e0a13 */
[C---:B------:R-:W-:Y:S01]  /*25d0*/  ISETP.GT.U32.AND P4, PT, R2.reuse, R122, PT ;  /* 0x0000007a0200720c */ /* 0x040fe20003f84070 */
[----:B------:R-:W-:Y:S01]  /*25e0*/  @!P3 IMAD.MOV R126, RZ, RZ, -R126 ;  /* 0x000000ffff7eb224 */ /* 0x000fe200078e0a7e */
[C---:B------:R-:W-:Y:S01]  /*25f0*/  ISETP.GT.U32.AND P2, PT, R2.reuse, R130, PT ;  /* 0x000000820200720c */ /* 0x040fe20003f44070 */
[----:B------:R-:W-:Y:S01]  /*2600*/  IMAD R19, R2, R19, R20 ;  /* 0x0000001302137224 */ /* 0x000fe200078e0214 */
[----:B------:R-:W-:Y:S01]  /*2610*/  ISETP.GE.AND P3, PT, R25, RZ, PT ;  /* 0x000000ff1900720c */ /* 0x000fe20003f66270 */
[----:B------:R-:W-:Y:S01]  /*2620*/  IMAD.HI.U32 R20, R5, R23, RZ ;  /* 0x0000001705147227 */ /* 0x000fe200078e00ff */
[----:B------:R-:W-:-:S03]  /*2630*/  IABS R25, R24 ;  /* 0x0000001800197213 */ /* 0x000fc60000000000 */
[----:B------:R-:W-:Y:S02]  /*2640*/  @!P1 IMAD.IADD R128, R128, 0x1, -R2 ;  /* 0x0000000180809824 */ /* 0x000fe400078e0a02 */
[----:B------:R-:W-:Y:S02]  /*2650*/  IMAD.MOV R20, RZ, RZ, -R20 ;  /* 0x000000ffff147224 */ /* 0x000fe400078e0a14 */
[--C-:B------:R-:W-:Y:S01]  /*2660*/  @!P4 IMAD.IADD R122, R122, 0x1, -R2.reuse ;  /* 0x000000017a7ac824 */ /* 0x100fe200078e0a02 */
[C---:B------:R-:W-:Y:S01]  /*2670*/  ISETP.GT.U32.AND P1, PT, R2.reuse, R128, PT ;  /* 0x000000800200720c */ /* 0x040fe20003f24070 */
[----:B------:R-:W-:Y:S01]  /*2680*/  IMAD R23, R2, R20, R23 ;  /* 0x0000001402177224 */ /* 0x000fe200078e0217 */
[----:B------:R-:W-:Y:S01]  /*2690*/  ISETP.GE.AND P4, PT, R22, RZ, PT ;  /* 0x000000ff1600720c */ /* 0x000fe20003f86270 */
[----:B------:R-:W-:Y:S02]  /*26a0*/  @!P2 IMAD.IADD R130, R130, 0x1, -R2 ;  /* 0x000000018282a824 */ /* 0x000fe400078e0a02 */
[----:B------:R-:W-:Y:S01]  /*26b0*/  IMAD.HI.U32 R22, R5, R27, RZ ;  /* 0x0000001b05167227 */ /* 0x000fe200078e00ff */
[----:B------:R-:W-:-:S03]  /*26c0*/  ISETP.GT.U32.AND P2, PT, R2, R23, PT ;  /* 0x000000170200720c */ /* 0x000fc60003f44070 */
[----:B------:R-:W-:Y:S02]  /*26d0*/  IMAD.MOV R22, RZ, RZ, -R22 ;  /* 0x000000ffff167224 */ /* 0x000fe400078e0a16 */
[----:B------:R-:W-:-:S04]  /*26e0*/  IMAD.HI.U32 R20, R5, R25, RZ ;  /* 0x0000001905147227 */ /* 0x000fc800078e00ff */
[--C-:B------:R-:W-:Y:S01]  /*26f0*/  @!P1 IMAD.IADD R128, R128, 0x1, -R2.reuse ;  /* 0x0000000180809824 */ /* 0x100fe200078e0a02 */
[C---:B------:R-:W-:Y:S01]  /*2700*/  ISETP.GT.U32.AND P1, PT, R2.reuse, R19, PT ;  /* 0x000000130200720c */ /* 0x040fe20003f24070 */
[C---:B------:R-:W-:Y:S02]  /*2710*/  IMAD R27, R2.reuse, R22, R27 ;  /* 0x00000016021b7224 */ /* 0x040fe400078e021b */
[----:B------:R-:W-:Y:S02]  /*2720*/  @!P2 IMAD.IADD R23, R23, 0x1, -R2 ;  /* 0x000000011717a824 */ /* 0x000fe400078e0a02 */
[----:B------:R-:W-:Y:S01]  /*2730*/  IMAD.MOV R20, RZ, RZ, -R20 ;  /* 0x000000ffff147224 */ /* 0x000fe200078e0a14 */
[C---:B------:R-:W-:Y:S01]  /*2740*/  ISETP.GT.U32.AND P2, PT, R2.reuse, R27, PT ;  /* 0x0000001b0200720c */ /* 0x040fe20003f44070 */
[----:B------:R-:W-:Y:S02]  /*2750*/  @!P6 IMAD.MOV R128, RZ, RZ, -R128 ;  /* 0x000000ffff80e224 */ /* 0x000fe400078e0a80 */
[----:B------:R-:W-:-:S02]  /*2760*/  IMAD R25, R2, R20, R25 ;  /* 0x0000001402197224 */ /* 0x000fc400078e0219 */
[----:B------:R-:W-:-:S04]  /*2770*/  IMAD.HI.U32 R20, R5, R29, RZ ;  /* 0x0000001d05147227 */ /* 0x000fc800078e00ff */
[----:B------:R-:W-:Y:S01]  /*2780*/  @!P1 IMAD.IADD R19, R19, 0x1, -R2 ;  /* 0x0000000113139824 */ /* 0x000fe200078e0a02 */
[C---:B------:R-:W-:Y:S01]  /*2790*/  ISETP.GT.U32.AND P1, PT, R2.reuse, R25, PT ;  /* 0x000000190200720c */ /* 0x040fe20003f24070 */
[----:B------:R-:W-:Y:S02]  /*27a0*/  IMAD.MOV R20, RZ, RZ, -R20 ;  /* 0x000000ffff147224 */ /* 0x000fe400078e0a14 */
[----:B------:R-:W-:Y:S02]  /*27b0*/  @!P2 IMAD.IADD R27, R27, 0x1, -R2 ;  /* 0x000000011b1ba824 */ /* 0x000fe400078e0a02 */
[C---:B------:R-:W-:Y:S02]  /*27c0*/  IMAD R29, R2.reuse, R20, R29 ;  /* 0x00000014021d7224 */ /* 0x040fe400078e021d */
[----:B------:R-:W-:Y:S01]  /*27d0*/  IMAD.HI.U32 R20, R5, R33, RZ ;  /* 0x0000002105147227 */ /* 0x000fe200078e00ff */
[----:B------:R-:W-:-:S03]  /*27e0*/  ISETP.GT.U32.AND P6, PT, R2, R27, PT ;  /* 0x0000001b0200720c */ /* 0x000fc60003fc4070 */
[----:B------:R-:W-:Y:S02]  /*27f0*/  IMAD.MOV R20, RZ, RZ, -R20 ;  /* 0x000000ffff147224 */ /* 0x000fe400078e0a14 */
[----:B------:R-:W-:Y:S01]  /*2800*/  @!P1 IMAD.IADD R25, R25, 0x1, -R2 ;  /* 0x0000000119199824 */ /* 0x000fe200078e0a02 */
[C---:B------:R-:W-:Y:S01]  /*2810*/  ISETP.GT.U32.AND P1, PT, R2.reuse, R19, PT ;  /* 0x000000130200720c */ /* 0x040fe20003f24070 */
[C---:B------:R-:W-:Y:S02]  /*2820*/  IMAD R33, R2.reuse, R20, R33 ;  /* 0x0000001402217224 */ /* 0x040fe400078e0221 */
[----:B------:R-:W-:Y:S01]  /*2830*/  IMAD.HI.U32 R20, R5, R35, RZ ;  /* 0x0000002305147227 */ /* 0x000fe200078e00ff */
[----:B------:R-:W-:-:S03]  /*2840*/  ISETP.GT.U32.AND P2, PT, R2, R25, PT ;  /* 0x000000190200720c */ /* 0x000fc60003f44070 */
[----:B------:R-:W-:Y:S01]  /*2850*/  @!P6 IMAD.IADD R27, R27, 0x1, -R2 ;  /* 0x000000011b1be824 */ /* 0x000fe200078e0a02 */
[----:B------:R-:W-:Y:S01]  /*2860*/  ISETP.GE.AND P6, PT, R26, RZ, PT ;  /* 0x000000ff1a00720c */ /* 0x000fe20003fc6270 */
[----:B------:R-:W-:Y:S01]  /*2870*/  @!P0 IMAD.MOV R122, RZ, RZ, -R122 ;  /* 0x000000ffff7a8224 */ /* 0x000fe200078e0a7a */
[----:B------:R-:W-:Y:S01]  /*2880*/  ISETP.GT.U32.AND P0, PT, R2, R23, PT ;  /* 0x000000170200720c */ /* 0x000fe20003f04070 */
[----:B------:R-:W-:Y:S01]  /*2890*/  IMAD.MOV R20, RZ, RZ, -R20 ;  /* 0x000000ffff147224 */ /* 0x000fe200078e0a14 */
[----:B------:R-:W-:Y:S01]  /*28a0*/  LOP3.LUT R26, R12, 0x180, RZ, 0xfc, !PT ;  /* 0x000001800c1a7812 */ /* 0x000fe200078efcff */
[----:B------:R-:W-:-:S03]  /*28b0*/  IMAD.HI.U32 R22, R5, R31, RZ ;  /* 0x0000001f05167227 */ /* 0x000fc600078e00ff */
[----:B------:R-:W-:Y:S01]  /*28c0*/  IABS R37, R26 ;  /* 0x0000001a00257213 */ /* 0x000fe20000000000 */
[--C-:B------:R-:W-:Y:S01]  /*28d0*/  @!P2 IMAD.IADD R25, R25, 0x1, -R2.reuse ;  /* 0x000000011919a824 */ /* 0x100fe200078e0a02 */
[C---:B------:R-:W-:Y:S01]  /*28e0*/  ISETP.GT.U32.AND P2, PT, R2.reuse, R33, PT ;  /* 0x000000210200720c */ /* 0x040fe20003f44070 */
[C---:B------:R-:W-:Y:S02]  /*28f0*/  IMAD R35, R2.reuse, R20, R35 ;  /* 0x0000001402237224 */ /* 0x040fe400078e0223 */
[----:B------:R-:W-:Y:S02]  /*2900*/  @!P6 IMAD.MOV R27, RZ, RZ, -R27 ;  /* 0x000000ffff1be224 */ /* 0x000fe400078e0a1b */
[----:B------:R-:W-:Y:S01]  /*2910*/  @!P0 IMAD.IADD R23, R23, 0x1, -R2 ;  /* 0x0000000117178824 */ /* 0x000fe200078e0a02 */
[----:B------:R-:W-:Y:S01]  /*2920*/  ISETP.GT.U32.AND P6, PT, R2, R35, PT ;  /* 0x000000230200720c */ /* 0x000fe20003fc4070 */
[----:B------:R-:W-:Y:S01]  /*2930*/  IMAD.MOV R22, RZ, RZ, -R22 ;  /* 0x000000ffff167224 */ /* 0x000fe200078e0a16 */
[----:B------:R-:W-:Y:S01]  /*2940*/  ISETP.GE.AND P0, PT, R24, RZ, PT ;  /* 0x000000ff1800720c */ /* 0x000fe20003f06270 */
[----:B------:R-:W-:-:S02]  /*2950*/  VIADD R24, R10, 0x178 ;  /* 0x000001780a187836 */ /* 0x000fc40000000000 */
[----:B------:R-:W-:Y:S01]  /*2960*/  @!P5 IMAD.MOV R130, RZ, RZ, -R130 ;  /* 0x000000ffff82d224 */ /* 0x000fe200078e0a82 */
[C---:B------:R-:W-:Y:S01]  /*2970*/  ISETP.GT.U32.AND P5, PT, R2.reuse, R29, PT ;  /* 0x0000001d0200720c */ /* 0x040fe20003fa4070 */
[C---:B------:R-:W-:Y:S01]  /*2980*/  IMAD R31, R2.reuse, R22, R31 ;  /* 0x00000016021f7224 */ /* 0x040fe200078e021f */
[----:B------:R-:W-:Y:S01]  /*2990*/  IABS R22, R24 ;  /* 0x0000001800167213 */ /* 0x000fe20000000000 */
[--C-:B------:R-:W-:Y:S02]  /*29a0*/  @!P2 IMAD.IADD R33, R33, 0x1, -R2.reuse ;  /* 0x000000012121a824 */ /* 0x100fe400078e0a02 */
[--C-:B------:R-:W-:Y:S01]  /*29b0*/  @!P1 IMAD.IADD R19, R19, 0x1, -R2.reuse ;  /* 0x0000000113139824 */ /* 0x100fe200078e0a02 */
[C---:B------:R-:W-:Y:S01]  /*29c0*/  ISETP.GT.U32.AND P1, PT, R2.reuse, R31, PT ;  /* 0x0000001f0200720c */ /* 0x040fe20003f24070 */
[----:B------:R-:W-:Y:S01]  /*29d0*/  @!P4 IMAD.MOV R23, RZ, RZ, -R23 ;  /* 0x000000ffff17c224 */ /* 0x000fe200078e0a17 */
[----:B------:R-:W-:Y:S01]  /*29e0*/  ISETP.GT.U32.AND P4, PT, R2, R33, PT ;  /* 0x000000210200720c */ /* 0x000fe20003f84070 */
[----:B------:R-:W-:-:S02]  /*29f0*/  @!P6 IMAD.IADD R35, R35, 0x1, -R2 ;  /* 0x000000012323e824 */ /* 0x000fc400078e0a02 */
[----:B------:R-:W-:Y:S02]  /*2a00*/  IMAD.MOV.U32 R134, RZ, RZ, R19 ;  /* 0x000000ffff867224 */ /* 0x000fe400078e0013 */
[----:B------:R-:W-:Y:S01]  /*2a10*/  IMAD.HI.U32 R19, R5, R22, RZ ;  /* 0x0000001605137227 */ /* 0x000fe200078e00ff */
[----:B------:R-:W-:-:S03]  /*2a20*/  ISETP.GT.U32.AND P6, PT, R2, R35, PT ;  /* 0x000000230200720c */ /* 0x000fc60003fc4070 */
[----:B------:R-:W-:Y:S02]  /*2a30*/  IMAD.MOV R19, RZ, RZ, -R19 ;  /* 0x000000ffff137224 */ /* 0x000fe400078e0a13 */
[----:B------:R-:W-:-:S04]  /*2a40*/  IMAD.HI.U32 R20, R5, R37, RZ ;  /* 0x0000002505147227 */ /* 0x000fc800078e00ff */
[----:B------:R-:W-:Y:S01]  /*2a50*/  @!P5 IMAD.IADD R29, R29, 0x1, -R2 ;  /* 0x000000011d1dd824 */ /* 0x000fe200078e0a02 */
[----:B------:R-:W-:Y:S01]  /*2a60*/  ISETP.GE.AND P5, PT, R28, RZ, PT ;  /* 0x000000ff1c00720c */ /* 0x000fe20003fa6270 */
[----:B------:R-:W-:Y:S01]  /*2a70*/  IMAD R19, R2, R19, R22 ;  /* 0x0000001302137224 */ /* 0x000fe200078e0216 */
[----:B------:R-:W-:Y:S01]  /*2a80*/  LOP3.LUT R28, R12, 0x188, RZ, 0xfc, !PT ;  /* 0x000001880c1c7812 */ /* 0x000fe200078efcff */
[----:B------:R-:W-:Y:S01]  /*2a90*/  IMAD.MOV R20, RZ, RZ, -R20 ;  /* 0x000000ffff147224 */ /* 0x000fe200078e0a14 */
[----:B------:R-:W-:Y:S01]  /*2aa0*/  ISETP.GT.U32.AND P2, PT, R2, R29, PT ;  /* 0x0000001d0200720c */ /* 0x000fe20003f44070 */
[--C-:B------:R-:W-:Y:S01]  /*2ab0*/  @!P1 IMAD.IADD R31, R31, 0x1, -R2.reuse ;  /* 0x000000011f1f9824 */ /* 0x100fe200078e0a02 */
[----:B------:R-:W-:Y:S01]  /*2ac0*/  ISETP.GE.AND P1, PT, R30, RZ, PT ;  /* 0x000000ff1e00720c */ /* 0x000fe20003f26270 */
[----:B------:R-:W-:Y:S01]  /*2ad0*/  @!P4 IMAD.IADD R33, R33, 0x1, -R2 ;  /* 0x000000012121c824 */ /* 0x000fe200078e0a02 */
[C---:B------:R-:W-:Y:S01]  /*2ae0*/  ISETP.GT.U32.AND P4, PT, R2.reuse, R19, PT ;  /* 0x000000130200720c */ /* 0x040fe20003f84070 */
[C---:B------:R-:W-:Y:S01]  /*2af0*/  IMAD R37, R2.reuse, R20, R37 ;  /* 0x0000001402257224 */ /* 0x040fe200078e0225 */
[----:B------:R-:W-:Y:S01]  /*2b00*/  IABS R39, R28 ;  /* 0x0000001c00277213 */ /* 0x000fe20000000000 */
[----:B------:R-:W-:Y:S01]  /*2b10*/  @!P3 IMAD.MOV R134, RZ, RZ, -R134 ;  /* 0x000000ffff86b224 */ /* 0x000fe200078e0a86 */
[----:B------:R-:W-:Y:S01]  /*2b20*/  ISETP.GT.U32.AND P3, PT, R2, R31, PT ;  /* 0x0000001f0200720c */ /* 0x000fe20003f64070 */
[----:B------:R-:W-:-:S02]  /*2b30*/  VIADD R30, R10, 0x198 ;  /* 0x000001980a1e7836 */ /* 0x000fc40000000000 */
[--C-:B------:R-:W-:Y:S01]  /*2b40*/  @!P6 IMAD.IADD R35, R35, 0x1, -R2.reuse ;  /* 0x000000012323e824 */ /* 0x100fe200078e0a02 */
[----:B------:R-:W-:Y:S01]  /*2b50*/  ISETP.GT.U32.AND P6, PT, R2, R37, PT ;  /* 0x000000250200720c */ /* 0x000fe20003fc4070 */
[--C-:B------:R-:W-:Y:S01]  /*2b60*/  @!P2 IMAD.IADD R29, R29, 0x1, -R2.reuse ;  /* 0x000000011d1da824 */ /* 0x100fe200078e0a02 */
[----:B------:R-:W-:Y:S01]  /*2b70*/  IABS R43, R30 ;  /* 0x0000001e002b7213 */ /* 0x000fe20000000000 */
[----:B------:R-:W-:Y:S01]  /*2b80*/  @!P0 IMAD.MOV R25, RZ, RZ, -R25 ;  /* 0x000000ffff198224 */ /* 0x000fe200078e0a19 */
[----:B------:R-:W-:Y:S01]  /*2b90*/  ISETP.GE.AND P2, PT, R34, RZ, PT ;  /* 0x000000ff2200720c */ /* 0x000fe20003f46270 */
[--C-:B------:R-:W-:Y:S01]  /*2ba0*/  @!P4 IMAD.IADD R19, R19, 0x1, -R2.reuse ;  /* 0x000000011313c824 */ /* 0x100fe200078e0a02 */
[----:B------:R-:W-:Y:S01]  /*2bb0*/  ISETP.GE.AND P0, PT, R32, RZ, PT ;  /* 0x000000ff2000720c */ /* 0x000fe20003f06270 */
[----:B------:R-:W-:Y:S01]  /*2bc0*/  IMAD.HI.U32 R22, R5, R43, RZ ;  /* 0x0000002b05167227 */ /* 0x000fe200078e00ff */
[----:B------:R-:W-:Y:S02]  /*2bd0*/  LOP3.LUT R32, R12, 0x1a0, RZ, 0xfc, !PT ;  /* 0x000001a00c207812 */ /* 0x000fe400078efcff */
[----:B------:R-:W-:Y:S01]  /*2be0*/  ISETP.GT.U32.AND P4, PT, R2, R19, PT ;  /* 0x000000130200720c */ /* 0x000fe20003f84070 */
[----:B------:R-:W-:Y:S01]  /*2bf0*/  @!P5 IMAD.MOV R29, RZ, RZ, -R29 ;  /* 0x000000ffff1dd224 */ /* 0x000fe200078e0a1d */
[----:B------:R-:W-:Y:S01]  /*2c00*/  ISETP.GE.AND P5, PT, R26, RZ, PT ;  /* 0x000000ff1a00720c */ /* 0x000fe20003fa6270 */
[----:B------:R-:W-:Y:S01]  /*2c10*/  @!P3 IMAD.IADD R31, R31, 0x1, -R2 ;  /* 0x000000011f1fb824 */ /* 0x000fe200078e0a02 */
[----:B------:R-:W-:Y:S01]  /*2c20*/  LOP3.LUT R26, R12, 0x190, RZ, 0xfc, !PT ;  /* 0x000001900c1a7812 */ /* 0x000fe200078efcff */
[----:B------:R-:W-:Y:S01]  /*2c30*/  IMAD.MOV R22, RZ, RZ, -R22 ;  /* 0x000000ffff167224 */ /* 0x000fe200078e0a16 */
[----:B------:R-:W-:Y:S01]  /*2c40*/  IABS R45, R32 ;  /* 0x00000020002d7213 */ /* 0x000fe20000000000 */
[----:B------:R-:W-:Y:S01]  /*2c50*/  @!P6 IMAD.IADD R37, R37, 0x1, -R2 ;  /* 0x000000012525e824 */ /* 0x000fe200078e0a02 */
[----:B------:R-:W-:Y:S01]  /*2c60*/  ISETP.GE.AND P3, PT, R24, RZ, PT ;  /* 0x000000ff1800720c */ /* 0x000fe20003f66270 */
[----:B------:R-:W-:Y:S01]  /*2c70*/  IMAD.HI.U32 R20, R5, R39, RZ ;  /* 0x0000002705147227 */ /* 0x000fe200078e00ff */
[----:B------:R-:W-:-:S02]  /*2c80*/  IABS R41, R26 ;  /* 0x0000001a00297213 */ /* 0x000fc40000000000 */
[----:B------:R-:W-:Y:S01]  /*2c90*/  LOP3.LUT R34, R12, 0x1a8, RZ, 0xfc, !PT ;  /* 0x000001a80c227812 */ /* 0x000fe200078efcff */
[----:B------:R-:W-:Y:S01]  /*2ca0*/  IMAD R43, R2, R22, R43 ;  /* 0x00000016022b7224 */ /* 0x000fe200078e022b */
[----:B------:R-:W-:Y:S01]  /*2cb0*/  ISETP.GE.AND P6, PT, R28, RZ, PT ;  /* 0x000000ff1c00720c */ /* 0x000fe20003fc6270 */
[----:B------:R-:W-:Y:S01]  /*2cc0*/  @!P1 IMAD.MOV R31, RZ, RZ, -R31 ;  /* 0x000000ffff1f9224 */ /* 0x000fe200078e0a1f */
[----:B------:R-:W-:Y:S01]  /*2cd0*/  ISETP.GT.U32.AND P1, PT, R2, R37, PT ;  /* 0x000000250200720c */ /* 0x000fe20003f24070 */
[----:B------:R-:W-:Y:S01]  /*2ce0*/  IMAD.MOV R20, RZ, RZ, -R20 ;  /* 0x000000ffff147224 */ /* 0x000fe200078e0a14 */
[----:B------:R-:W-:Y:S01]  /*2cf0*/  IABS R47, R34 ;  /* 0x00000022002f7213 */ /* 0x000fe20000000000 */
[----:B------:R-:W-:Y:S01]  /*2d00*/  IMAD.HI.U32 R24, R5, R45, RZ ;  /* 0x0000002d05187227 */ /* 0x000fe200078e00ff */
[----:B------:R-:W-:-:S03]  /*2d10*/  LOP3.LUT R28, R12, 0x1c8, RZ, 0xfc, !PT ;  /* 0x000001c80c1c7812 */ /* 0x000fc600078efcff */
[----:B------:R-:W-:Y:S01]  /*2d20*/  @!P2 IMAD.MOV R35, RZ, RZ, -R35 ;  /* 0x000000ffff23a224 */ /* 0x000fe200078e0a23 */
[C---:B------:R-:W-:Y:S01]  /*2d30*/  ISETP.GT.U32.AND P2, PT, R2.reuse, R43, PT ;  /* 0x0000002b0200720c */ /* 0x040fe20003f44070 */
[----:B------:R-:W-:Y:S01]  /*2d40*/  IMAD R39, R2, R20, R39 ;  /* 0x0000001402277224 */ /* 0x000fe200078e0227 */
[----:B------:R-:W-:Y:S01]  /*2d50*/  IABS R55, R28 ;  /* 0x0000001c00377213 */ /* 0x000fe20000000000 */
[----:B------:R-:W-:-:S04]  /*2d60*/  IMAD.HI.U32 R20, R5, R41, RZ ;  /* 0x0000002905147227 */ /* 0x000fc800078e00ff */
[----:B------:R-:W-:Y:S02]  /*2d70*/  IMAD.MOV R24, RZ, RZ, -R24 ;  /* 0x000000ffff187224 */ /* 0x000fe400078e0a18 */
[----:B------:R-:W-:Y:S01]  /*2d80*/  @!P4 IMAD.IADD R19, R19, 0x1, -R2 ;  /* 0x000000011313c824 */ /* 0x000fe200078e0a02 */
[C---:B------:R-:W-:Y:S01]  /*2d90*/  ISETP.GT.U32.AND P4, PT, R2.reuse, R39, PT ;  /* 0x000000270200720c */ /* 0x040fe20003f84070 */
[----:B------:R-:W-:Y:S02]  /*2da0*/  IMAD.MOV R20, RZ, RZ, -R20 ;  /* 0x000000ffff147224 */ /* 0x000fe400078e0a14 */
[----:B------:R-:W-:Y:S01]  /*2db0*/  IMAD R45, R2, R24, R45 ;  /* 0x00000018022d7224 */ /* 0x000fe200078e022d */
[----:B------:R-:W-:Y:S01]  /*2dc0*/  LOP3.LUT R24, R12, 0x1c0, RZ, 0xfc, !PT ;  /* 0x000001c00c187812 */ /* 0x000fe200078efcff */
[----:B------:R-:W-:Y:S01]  /*2dd0*/  IMAD R41, R2, R20, R41 ;  /* 0x0000001402297224 */ /* 0x000fe200078e0229 */
[----:B------:R-:W-:Y:S01]  /*2de0*/  LOP3.LUT R20, R12, 0x1b0, RZ, 0xfc, !PT ;  /* 0x000001b00c147812 */ /* 0x000fe200078efcff */
[----:B------:R-:W-:Y:S01]  /*2df0*/  IMAD.MOV.U32 R152, RZ, RZ, R19 ;  /* 0x000000ffff987224 */ /* 0x000fe200078e0013 */
[----:B------:R-:W-:Y:S01]  /*2e00*/  IABS R53, R24 ;  /* 0x0000001800357213 */ /* 0x000fe20000000000 */
[----:B------:R-:W-:Y:S01]  /*2e10*/  @!P1 IMAD.IADD R37, R37, 0x1, -R2 ;  /* 0x0000000125259824 */ /* 0x000fe200078e0a02 */
[----:B------:R-:W-:Y:S01]  /*2e20*/  ISETP.GT.U32.AND P1, PT, R2, R45, PT ;  /* 0x0000002d0200720c */ /* 0x000fe20003f24070 */
[----:B------:R-:W-:Y:S01]  /*2e30*/  IMAD.HI.U32 R19, R5, R47, RZ ;  /* 0x0000002f05137227 */ /* 0x000fe200078e00ff */
[----:B------:R-:W-:-:S03]  /*2e40*/  IABS R49, R20 ;  /* 0x0000001400317213 */ /* 0x000fc60000000000 */
[----:B------:R-:W-:Y:S01]  /*2e50*/  @!P0 IMAD.MOV R33, RZ, RZ, -R33 ;  /* 0x000000ffff218224 */ /* 0x000fe200078e0a21 */
[C---:B------:R-:W-:Y:S01]  /*2e60*/  ISETP.GT.U32.AND P0, PT, R2.reuse, R41, PT ;  /* 0x000000290200720c */ /* 0x040fe20003f04070 */
[----:B------:R-:W-:Y:S02]  /*2e70*/  @!P2 IMAD.IADD R43, R43, 0x1, -R2 ;  /* 0x000000012b2ba824 */ /* 0x000fe400078e0a02 */
[----:B------:R-:W-:Y:S02]  /*2e80*/  IMAD.MOV R19, RZ, RZ, -R19 ;  /* 0x000000ffff137224 */ /* 0x000fe400078e0a13 */
[----:B------:R-:W-:Y:S01]  /*2e90*/  @!P5 IMAD.MOV R37, RZ, RZ, -R37 ;  /* 0x000000ffff25d224 */ /* 0x000fe200078e0a25 */
[C---:B------:R-:W-:Y:S01]  /*2ea0*/  ISETP.GT.U32.AND P5, PT, R2.reuse, R43, PT ;  /* 0x0000002b0200720c */ /* 0x040fe20003fa4070 */
[----:B------:R-:W-:Y:S02]  /*2eb0*/  IMAD R47, R2, R19, R47 ;  /* 0x00000013022f7224 */ /* 0x000fe400078e022f */
[----:B------:R-:W-:-:S04]  /*2ec0*/  IMAD.HI.U32 R19, R5, R49, RZ ;  /* 0x0000003105137227 */ /* 0x000fc800078e00ff */
[----:B------:R-:W-:Y:S02]  /*2ed0*/  VIADD R22, R10, 0x1b8 ;  /* 0x000001b80a167836 */ /* 0x000fe40000000000 */
[--C-:B------:R-:W-:Y:S02]  /*2ee0*/  @!P1 IMAD.IADD R45, R45, 0x1, -R2.reuse ;  /* 0x000000012d2d9824 */ /* 0x100fe400078e0a02 */
[----:B------:R-:W-:Y:S01]  /*2ef0*/  IMAD.MOV R19, RZ, RZ, -R19 ;  /* 0x000000ffff137224 */ /* 0x000fe200078e0a13 */
[----:B------:R-:W-:Y:S01]  /*2f00*/  IABS R51, R22 ;  /* 0x0000001600337213 */ /* 0x000fe20000000000 */
[--C-:B------:R-:W-:Y:S01]  /*2f10*/  @!P0 IMAD.IADD R41, R41, 0x1, -R2.reuse ;  /* 0x0000000129298824 */ /* 0x100fe200078e0a02 */
[C---:B------:R-:W-:Y:S01]  /*2f20*/  ISETP.GT.U32.AND P1, PT, R2.reuse, R45, PT ;  /* 0x0000002d0200720c */ /* 0x040fe20003f24070 */
[----:B------:R-:W-:Y:S01]  /*2f30*/  IMAD R49, R2, R19, R49 ;  /* 0x0000001302317224 */ /* 0x000fe200078e0231 */
[----:B------:R-:W-:Y:S01]  /*2f40*/  ISETP.GE.AND P0, PT, R32, RZ, PT ;  /* 0x000000ff2000720c */ /* 0x000fe20003f06270 */
[----:B------:R-:W-:Y:S01]  /*2f50*/  @!P5 IMAD.IADD R43, R43, 0x1, -R2 ;  /* 0x000000012b2bd824 */ /* 0x000fe200078e0a02 */
[C---:B------:R-:W-:Y:S01]  /*2f60*/  ISETP.GT.U32.AND P2, PT, R2.reuse, R41, PT ;  /* 0x000000290200720c */ /* 0x040fe20003f44070 */
[----:B------:R-:W-:Y:S01]  /*2f70*/  IMAD.HI.U32 R19, R5, R51, RZ ;  /* 0x0000003305137227 */ /* 0x000fe200078e00ff */
[----:B------:R-:W-:-:S02]  /*2f80*/  ISETP.GT.U32.AND P5, PT, R2, R49, PT ;  /* 0x000000310200720c */ /* 0x000fc40003fa4070 */
[----:B------:R-:W-:Y:S01]  /*2f90*/  LOP3.LUT R32, R12, 0x1e0, RZ, 0xfc, !PT ;  /* 0x000001e00c207812 */ /* 0x000fe200078efcff */
[----:B------:R-:W-:Y:S01]  /*2fa0*/  @!P3 IMAD.MOV R152, RZ, RZ, -R152 ;  /* 0x000000ffff98b224 */ /* 0x000fe200078e0a98 */
[----:B------:R-:W-:Y:S01]  /*2fb0*/  ISETP.GE.AND P3, PT, R26, RZ, PT ;  /* 0x000000ff1a00720c */ /* 0x000fe20003f66270 */
[----:B------:R-:W-:Y:S01]  /*2fc0*/  IMAD.MOV R19, RZ, RZ, -R19 ;  /* 0x000000ffff137224 */ /* 0x000fe200078e0a13 */
[----:B------:R-:W-:Y:S01]  /*2fd0*/  IABS R61, R32 ;  /* 0x00000020003d7213 */ /* 0x000fe20000000000 */
[--C-:B------:R-:W-:Y:S01]  /*2fe0*/  @!P1 IMAD.IADD R45, R45, 0x1, -R2.reuse ;  /* 0x000000012d2d9824 */ /* 0x100fe200078e0a02 */
[----:B------:R-:W-:Y:S01]  /*2ff0*/  ISETP.GE.AND P1, PT, R20, RZ, PT ;  /* 0x000000ff1400720c */ /* 0x000fe20003f26270 */
[----:B------:R-:W-:Y:S01]  /*3000*/  IMAD R51, R2, R19, R51 ;  /* 0x0000001302337224 */ /* 0x000fe200078e0233 */
[----:B------:R-:W-:Y:S01]  /*3010*/  LOP3.LUT R26, R12, 0x1f0, RZ, 0xfc, !PT ;  /* 0x000001f00c1a7812 */ /* 0x000fe200078efcff */
[--C-:B------:R-:W-:Y:S02]  /*3020*/  @!P4 IMAD.IADD R39, R39, 0x1, -R2.reuse ;  /* 0x000000012727c824 */ /* 0x100fe400078e0a02 */
[--C-:B------:R-:W-:Y:S01]  /*3030*/  @!P2 IMAD.IADD R41, R41, 0x1, -R2.reuse ;  /* 0x000000012929a824 */ /* 0x100fe200078e0a02 */
[C---:B------:R-:W-:Y:S01]  /*3040*/  ISETP.GT.U32.AND P2, PT, R2.reuse, R47, PT ;  /* 0x0000002f0200720c */ /* 0x040fe20003f44070 */
[----:B------:R-:W-:Y:S01]  /*3050*/  @!P5 IMAD.IADD R49, R49, 0x1, -R2 ;  /* 0x000000013131d824 */ /* 0x000fe200078e0a02 */
[C---:B------:R-:W-:Y:S01]  /*3060*/  ISETP.GT.U32.AND P4, PT, R2.reuse, R39, PT ;  /* 0x000000270200720c */ /* 0x040fe20003f84070 */
[----:B------:R-:W-:Y:S01]  /*3070*/  @!P0 IMAD.MOV R45, RZ, RZ, -R45 ;  /* 0x000000ffff2d8224 */ /* 0x000fe200078e0a2d */
[C---:B------:R-:W-:Y:S01]  /*3080*/  ISETP.GT.U32.AND P0, PT, R2.reuse, R51, PT ;  /* 0x000000330200720c */ /* 0x040fe20003f04070 */
[----:B------:R-:W-:Y:S01]  /*3090*/  @!P3 IMAD.MOV R41, RZ, RZ, -R41 ;  /* 0x000000ffff29b224 */ /* 0x000fe200078e0a29 */
[----:B------:R-:W-:Y:S01]  /*30a0*/  ISETP.GT.U32.AND P3, PT, R2, R49, PT ;  /* 0x000000310200720c */ /* 0x000fe20003f64070 */
[----:B------:R-:W-:Y:S01]  /*30b0*/  IMAD.HI.U32 R19, R5, R53, RZ ;  /* 0x0000003505137227 */ /* 0x000fe200078e00ff */
[----:B------:R-:W-:-:S03]  /*30c0*/  IABS R65, R26 ;  /* 0x0000001a00417213 */ /* 0x000fc60000000000 */
[----:B------:R-:W-:Y:S02]  /*30d0*/  IMAD.MOV R19, RZ, RZ, -R19 ;  /* 0x000000ffff137224 */ /* 0x000fe400078e0a13 */
[--C-:B------:R-:W-:Y:S01]  /*30e0*/  @!P2 IMAD.IADD R47, R47, 0x1, -R2.reuse ;  /* 0x000000012f2fa824 */ /* 0x100fe200078e0a02 */
[----:B------:R-:W-:Y:S01]  /*30f0*/  ISETP.GE.AND P2, PT, R22, RZ, PT ;  /* 0x000000ff1600720c */ /* 0x000fe20003f46270 */
[C---:B------:R-:W-:Y:S01]  /*3100*/  IMAD R53, R2.reuse, R19, R53 ;  /* 0x0000001302357224 */ /* 0x040fe200078e0235 */
[----:B------:R-:W-:Y:S01]  /*3110*/  IABS R22, R12 ;  /* 0x0000000c00167213 */ /* 0x000fe20000000000 */
[--C-:B------:R-:W-:Y:S01]  /*3120*/  @!P0 IMAD.IADD R51, R51, 0x1, -R2.reuse ;  /* 0x0000000133338824 */ /* 0x100fe200078e0a02 */
[----:B------:R-:W-:Y:S01]  /*3130*/  ISETP.GT.U32.AND P5, PT, R2, R47, PT ;  /* 0x0000002f0200720c */ /* 0x000fe20003fa4070 */
[--C-:B------:R-:W-:Y:S01]  /*3140*/  @!P4 IMAD.IADD R39, R39, 0x1, -R2.reuse ;  /* 0x000000012727c824 */ /* 0x100fe200078e0a02 */
[----:B------:R-:W-:Y:S01]  /*3150*/  ISETP.GE.AND P4, PT, R30, RZ, PT ;  /* 0x000000ff1e00720c */ /* 0x000fe20003f86270 */
[----:B------:R-:W-:Y:S01]  /*3160*/  @!P3 IMAD.IADD R49, R49, 0x1, -R2 ;  /* 0x000000013131b824 */ /* 0x000fe200078e0a02 */
[C---:B------:R-:W-:Y:S01]  /*3170*/  ISETP.GT.U32.AND P3, PT, R2.reuse, R53, PT ;  /* 0x000000350200720c */ /* 0x040fe20003f64070 */
[----:B------:R-:W-:Y:S01]  /*3180*/  IMAD.HI.U32 R20, R5, R55, RZ ;  /* 0x0000003705147227 */ /* 0x000fe200078e00ff */
[----:B------:R-:W-:-:S02]  /*3190*/  ISETP.GT.U32.AND P0, PT, R2, R51, PT ;  /* 0x000000330200720c */ /* 0x000fc40003f04070 */
[----:B------:R-:W-:Y:S01]  /*31a0*/  LOP3.LUT R30, R12, 0x1d0, RZ, 0xfc, !PT ;  /* 0x000001d00c1e7812 */ /* 0x000fe200078efcff */
[----:B------:R-:W-:Y:S02]  /*31b0*/  IMAD.MOV R20, RZ, RZ, -R20 ;  /* 0x000000ffff147224 */ /* 0x000fe400078e0a14 */
[----:B------:R-:W-:Y:S01]  /*31c0*/  @!P6 IMAD.MOV R39, RZ, RZ, -R39 ;  /* 0x000000ffff27e224 */ /* 0x000fe200078e0a27 */
[----:B------:R-:W-:Y:S01]  /*31d0*/  ISETP.GE.AND P6, PT, R34, RZ, PT ;  /* 0x000000ff2200720c */ /* 0x000fe20003fc6270 */
[----:B------:R-:W-:Y:S01]  /*31e0*/  IMAD R55, R2, R20, R55 ;  /* 0x0000001402377224 */ /* 0x000fe200078e0237 */
[----:B------:R-:W-:Y:S01]  /*31f0*/  LOP3.LUT R34, R12, 0x1e8, RZ, 0xfc, !PT ;  /* 0x000001e80c227812 */ /* 0x000fe200078efcff */
[----:B------:R-:W-:Y:S01]  /*3200*/  @!P4 IMAD.MOV R43, RZ, RZ, -R43 ;  /* 0x000000ffff2bc224 */ /* 0x000fe200078e0a2b */
[----:B------:R-:W-:Y:S01]  /*3210*/  ISETP.GE.AND P4, PT, R24, RZ, PT ;  /* 0x000000ff1800720c */ /* 0x000fe20003f86270 */
[--C-:B------:R-:W-:Y:S01]  /*3220*/  @!P3 IMAD.IADD R53, R53, 0x1, -R2.reuse ;  /* 0x000000013535b824 */ /* 0x100fe200078e0a02 */
[----:B------:R-:W-:Y:S01]  /*3230*/  IABS R24, R30 ;  /* 0x0000001e00187213 */ /* 0x000fe20000000000 */
[----:B------:R-:W-:Y:S01]  /*3240*/  @!P0 IMAD.IADD R51, R51, 0x1, -R2 ;  /* 0x0000000133338824 */ /* 0x000fe200078e0a02 */
[C---:B------:R-:W-:Y:S01]  /*3250*/  ISETP.GT.U32.AND P0, PT, R2.reuse, R55, PT ;  /* 0x000000370200720c */ /* 0x040fe20003f04070 */
[----:B------:R-:W-:Y:S01]  /*3260*/  IMAD.HI.U32 R20, R5, R61, RZ ;  /* 0x0000003d05147227 */ /* 0x000fe200078e00ff */
[----:B------:R-:W-:-:S02]  /*3270*/  ISETP.GT.U32.AND P3, PT, R2, R53, PT ;  /* 0x000000350200720c */ /* 0x000fc40003f64070 */
[----:B------:R-:W-:Y:S01]  /*3280*/  IABS R63, R34 ;  /* 0x00000022003f7213 */ /* 0x000fe20000000000 */
[----:B------:R-:W-:Y:S01]  /*3290*/  @!P5 IMAD.IADD R47, R47, 0x1, -R2 ;  /* 0x000000012f2fd824 */ /* 0x000fe200078e0a02 */
[----:B------:R-:W-:Y:S01]  /*32a0*/  ISETP.GE.AND P5, PT, R12, RZ, PT ;  /* 0x000000ff0c00720c */ /* 0x000fe20003fa6270 */
[----:B------:R-:W-:-:S04]  /*32b0*/  IMAD.HI.U32 R12, R5, R22, RZ ;  /* 0x00000016050c7227 */ /* 0x000fc800078e00ff */
[----:B------:R-:W-:-:S04]  /*32c0*/  IMAD.HI.U32 R19, R5, R24, RZ ;  /* 0x0000001805137227 */ /* 0x000fc800078e00ff */
[----:B------:R-:W-:Y:S02]  /*32d0*/  IMAD.MOV R20, RZ, RZ, -R20 ;  /* 0x000000ffff147224 */ /* 0x000fe400078e0a14 */
[----:B------:R-:W-:Y:S02]  /*32e0*/  IMAD.MOV R57, RZ, RZ, -R12 ;  /* 0x000000ffff397224 */ /* 0x000fe400078e0a0c */
[----:B------:R-:W-:Y:S02]  /*32f0*/  IMAD.MOV R59, RZ, RZ, -R19 ;  /* 0x000000ffff3b7224 */ /* 0x000fe400078e0a13 */
[C---:B------:R-:W-:Y:S02]  /*3300*/  IMAD R61, R2.reuse, R20, R61 ;  /* 0x00000014023d7224 */ /* 0x040fe400078e023d */
[C---:B------:R-:W-:Y:S02]  /*3310*/  IMAD R19, R2.reuse, R57, R22 ;  /* 0x0000003902137224 */ /* 0x040fe400078e0216 */
[----:B------:R-:W-:-:S02]  /*3320*/  IMAD R57, R2, R59, R24 ;  /* 0x0000003b02397224 */ /* 0x000fc400078e0218 */
[--C-:B------:R-:W-:Y:S01]  /*3330*/  @!P0 IMAD.IADD R55, R55, 0x1, -R2.reuse ;  /* 0x0000000137378824 */ /* 0x100fe200078e0a02 */
[----:B------:R-:W-:Y:S01]  /*3340*/  ISETP.GT.U32.AND P0, PT, R2, R61, PT ;  /* 0x0000003d0200720c */ /* 0x000fe20003f04070 */
[----:B------:R-:W-:Y:S02]  /*3350*/  VIADD R22, R10, 0x1f8 ;  /* 0x000001f80a167836 */ /* 0x000fe40000000000 */
[----:B------:R-:W-:Y:S01]  /*3360*/  @!P3 IMAD.IADD R53, R53, 0x1, -R2 ;  /* 0x000000013535b824 */ /* 0x000fe200078e0a02 */
[----:B------:R-:W-:Y:S01]  /*3370*/  ISETP.GT.U32.AND P3, PT, R2, R57, PT ;  /* 0x000000390200720c */ /* 0x000fe20003f64070 */
[----:B------:R-:W-:Y:S01]  /*3380*/  VIADD R24, R10, 0x1d8 ;  /* 0x000001d80a187836 */ /* 0x000fe20000000000 */
[----:B------:R-:W-:Y:S01]  /*3390*/  IABS R67, R22 ;  /* 0x0000001600437213 */ /* 0x000fe20000000000 */
[----:B------:R-:W-:-:S03]  /*33a0*/  IMAD.HI.U32 R12, R5, R63, RZ ;  /* 0x0000003f050c7227 */ /* 0x000fc600078e00ff */
[----:B------:R-:W-:Y:S01]  /*33b0*/  IABS R59, R24 ;  /* 0x00000018003b7213 */ /* 0x000fe20000000000 */
[----:B------:R-:W-:-:S04]  /*33c0*/  IMAD.HI.U32 R10, R5, R67, RZ ;  /* 0x00000043050a7227 */ /* 0x000fc800078e00ff */
[----:B------:R-:W-:Y:S02]  /*33d0*/  IMAD.MOV R12, RZ, RZ, -R12 ;  /* 0x000000ffff0c7224 */ /* 0x000fe400078e0a0c */
[----:B------:R-:W-:Y:S01]  /*33e0*/  @!P0 IMAD.IADD R61, R61, 0x1, -R2 ;  /* 0x000000013d3d8824 */ /* 0x000fe200078e0a02 */
[----:B------:R-:W-:Y:S01]  /*33f0*/  ISETP.GT.U32.AND P0, PT, R2, R55, PT ;  /* 0x000000370200720c */ /* 0x000fe20003f04070 */
[----:B------:R-:W-:-:S04]  /*3400*/  IMAD.HI.U32 R20, R5, R65, RZ ;  /* 0x0000004105147227 */ /* 0x000fc800078e00ff */
[----:B------:R-:W-:-:S04]  /*3410*/  IMAD.HI.U32 R5, R5, R59, RZ ;  /* 0x0000003b05057227 */ /* 0x000fc800078e00ff */
[----:B------:R-:W-:Y:S02]  /*3420*/  IMAD.MOV R10, RZ, RZ, -R10 ;  /* 0x000000ffff0a7224 */ /* 0x000fe400078e0a0a */
[C---:B------:R-:W-:Y:S02]  /*3430*/  IMAD R63, R2.reuse, R12, R63 ;  /* 0x0000000c023f7224 */ /* 0x040fe400078e023f */
[----:B------:R-:W-:Y:S01]  /*3440*/  @!P3 IMAD.IADD R57, R57, 0x1, -R2 ;  /* 0x000000013939b824 */ /* 0x000fe200078e0a02 */
[C---:B------:R-:W-:Y:S01]  /*3450*/  ISETP.GT.U32.AND P3, PT, R2.reuse, R19, PT ;  /* 0x000000130200720c */ /* 0x040fe20003f64070 */
[----:B------:R-:W-:Y:S01]  /*3460*/  @!P6 IMAD.MOV R47, RZ, RZ, -R47 ;  /* 0x000000ffff2fe224 */ /* 0x000fe200078e0a2f */
[C---:B------:R-:W-:Y:S01]  /*3470*/  ISETP.GT.U32.AND P6, PT, R2.reuse, R61, PT ;  /* 0x0000003d0200720c */ /* 0x040fe20003fc4070 */
[----:B------:R-:W-:Y:S01]  /*3480*/  IMAD R67, R2, R10, R67 ;  /* 0x0000000a02437224 */ /* 0x000fe200078e0243 */
[----:B------:R-:W-:Y:S01]  /*3490*/  SHF.R.U32.HI R10, RZ, 0x7, R181 ;  /* 0x00000007ff0a7819 */ /* 0x000fe200000116b5 */
[----:B------:R-:W-:-:S02]  /*34a0*/  IMAD.MOV R5, RZ, RZ, -R5 ;  /* 0x000000ffff057224 */ /* 0x000fc400078e0a05 */
[----:B------:R-:W-:Y:S01]  /*34b0*/  @!P1 IMAD.MOV R49, RZ, RZ, -R49 ;  /* 0x000000ffff319224 */ /* 0x000fe200078e0a31 */
[C---:B------:R-:W-:Y:S01]  /*34c0*/  ISETP.GT.U32.AND P1, PT, R2.reuse, R57, PT ;  /* 0x000000390200720c */ /* 0x040fe20003f24070 */
[----:B------:R-:W-:Y:S01]  /*34d0*/  @!P2 IMAD.MOV R51, RZ, RZ, -R51 ;  /* 0x000000ffff33a224 */ /* 0x000fe200078e0a33 */
[C---:B------:R-:W-:Y:S01]  /*34e0*/  ISETP.GT.U32.AND P2, PT, R2.reuse, R63, PT ;  /* 0x0000003f0200720c */ /* 0x040fe20003f44070 */
[----:B------:R-:W-:Y:S02]  /*34f0*/  IMAD.MOV R20, RZ, RZ, -R20 ;  /* 0x000000ffff147224 */ /* 0x000fe400078e0a14 */
[----:B------:R-:W-:Y:S01]  /*3500*/  IMAD R59, R2, R5, R59 ;  /* 0x00000005023b7224 */ /* 0x000fe200078e023b */
[----:B------:R-:W-:Y:S01]  /*3510*/  SGXT.U32 R5, R10, 0x1 ;  /* 0x000000010a05781a */ /* 0x000fe20000000000 */
[----:B------:R-:W-:Y:S02]  /*3520*/  IMAD R65, R2, R20, R65 ;  /* 0x0000001402417224 */ /* 0x000fe400078e0241 */
[----:B------:R-:W-:-:S02]  /*3530*/  @!P0 IMAD.IADD R55, R55, 0x1, -R2 ;  /* 0x0000000137378824 */ /* 0x000fc400078e0a02 */
[----:B------:R-:W-:Y:S01]  /*3540*/  IMAD R71, R5, R124, RZ ;  /* 0x0000007c05477224 */ /* 0x000fe200078e02ff */
[C---:B------:R-:W-:Y:S01]  /*3550*/  ISETP.GT.U32.AND P0, PT, R2.reuse, R65, PT ;  /* 0x000000410200720c */ /* 0x040fe20003f04070 */
[--C-:B------:R-:W-:Y:S01]  /*3560*/  @!P6 IMAD.IADD R61, R61, 0x1, -R2.reuse ;  /* 0x000000013d3de824 */ /* 0x100fe200078e0a02 */
[----:B------:R-:W-:Y:S01]  /*3570*/  ISETP.GT.U32.AND P6, PT, R2, R67, PT ;  /* 0x000000430200720c */ /* 0x000fe20003fc4070 */
[----:B------:R-:W-:Y:S02]  /*3580*/  IMAD R73, R124, 0x2, R71 ;  /* 0x000000027c497824 */ /* 0x000fe400078e0247 */
[--C-:B------:R-:W-:Y:S01]  /*3590*/  @!P1 IMAD.IADD R57, R57, 0x1, -R2.reuse ;  /* 0x0000000139399824 */ /* 0x100fe200078e0a02 */
[----:B------:R-:W-:Y:S01]  /*35a0*/  ISETP.GE.AND P1, PT, R28, RZ, PT ;  /* 0x000000ff1c00720c */ /* 0x000fe20003f26270 */
[----:B------:R-:W-:Y:S01]  /*35b0*/  @!P2 IMAD.IADD R63, R63, 0x1, -R2 ;  /* 0x000000013f3fa824 */ /* 0x000fe200078e0a02 */
[----:B------:R-:W-:Y:S01]  /*35c0*/  ISETP.GT.U32.AND P2, PT, R2, R59, PT ;  /* 0x0000003b0200720c */ /* 0x000fe20003f44070 */
[----:B------:R-:W-:-:S02]  /*35d0*/  IMAD R77, R124, 0x2, R73 ;  /* 0x000000027c4d7824 */ /* 0x000fc400078e0249 */
[--C-:B------:R-:W-:Y:S02]  /*35e0*/  @!P3 IMAD.IADD R19, R19, 0x1, -R2.reuse ;  /* 0x000000011313b824 */ /* 0x100fe400078e0a02 */
[----:B------:R-:W-:Y:S02]  /*35f0*/  IMAD R79, R124, 0x2, R77 ;  /* 0x000000027c4f7824 */ /* 0x000fe400078e024d */
[--C-:B------:R-:W-:Y:S01]  /*3600*/  @!P0 IMAD.IADD R65, R65, 0x1, -R2.reuse ;  /* 0x0000000141418824 */ /* 0x100fe200078e0a02 */
[----:B------:R-:W-:Y:S01]  /*3610*/  ISETP.GT.U32.AND P3, PT, R2, R19, PT ;  /* 0x000000130200720c */ /* 0x000fe20003f64070 */
[--C-:B------:R-:W-:Y:S01]  /*3620*/  @!P6 IMAD.IADD R67, R67, 0x1, -R2.reuse ;  /* 0x000000014343e824 */ /* 0x100fe200078e0a02 */
[----:B------:R-:W-:Y:S01]  /*3630*/  ISETP.GE.AND P0, PT, R32, RZ, PT ;  /* 0x000000ff2000720c */ /* 0x000fe20003f06270 */
[----:B------:R-:W-:Y:S01]  /*3640*/  IMAD R81, R124, 0x2, R79 ;  /* 0x000000027c517824 */ /* 0x000fe200078e024f */
[C---:B------:R-:W-:Y:S01]  /*3650*/  ISETP.GT.U32.AND P6, PT, R2.reuse, R65, PT ;  /* 0x000000410200720c */ /* 0x040fe20003fc4070 */
[----:B------:R-:W-:Y:S01]  /*3660*/  @!P4 IMAD.MOV R53, RZ, RZ, -R53 ;  /* 0x000000ffff35c224 */ /* 0x000fe200078e0a35 */
[----:B------:R-:W-:Y:S01]  /*3670*/  ISETP.GT.U32.AND P4, PT, R2, R63, PT ;  /* 0x0000003f0200720c */ /* 0x000fe20003f84070 */
[----:B------:R-:W-:-:S02]  /*3680*/  @!P2 IMAD.IADD R59, R59, 0x1, -R2 ;  /* 0x000000013b3ba824 */ /* 0x000fc400078e0a02 */
[----:B------:R-:W-:Y:S01]  /*3690*/  @!P1 IMAD.MOV R55, RZ, RZ, -R55 ;  /* 0x000000ffff379224 */ /* 0x000fe200078e0a37 */
[----:B------:R-:W-:Y:S01]  /*36a0*/  ISETP.GT.U32.AND P1, PT, R2, R67, PT ;  /* 0x000000430200720c */ /* 0x000fe20003f24070 */
[----:B------:R-:W-:Y:S01]  /*36b0*/  IMAD R85, R124, 0x2, R81 ;  /* 0x000000027c557824 */ /* 0x000fe200078e0251 */
[----:B------:R-:W-:Y:S01]  /*36c0*/  ISETP.GT.U32.AND P2, PT, R2, R59, PT ;  /* 0x0000003b0200720c */ /* 0x000fe20003f44070 */
[----:B------:R-:W-:Y:S01]  /*36d0*/  @!P3 IMAD.IADD R19, R19, 0x1, -R2 ;  /* 0x000000011313b824 */ /* 0x000fe200078e0a02 */
[----:B------:R-:W-:Y:S01]  /*36e0*/  ISETP.GE.AND P3, PT, R30, RZ, PT ;  /* 0x000000ff1e00720c */ /* 0x000fe20003f66270 */
[----:B------:R-:W-:Y:S02]  /*36f0*/  IMAD R87, R124, 0x2, R85 ;  /* 0x000000027c577824 */ /* 0x000fe400078e0255 */
[----:B------:R-:W-:Y:S01]  /*3700*/  @!P5 IMAD.MOV R19, RZ, RZ, -R19 ;  /* 0x000000ffff13d224 */ /* 0x000fe200078e0a13 */
[----:B------:R-:W-:Y:S01]  /*3710*/  ISETP.GE.AND P5, PT, R26, RZ, PT ;  /* 0x000000ff1a00720c */ /* 0x000fe20003fa6270 */
[----:B------:R-:W-:-:S02]  /*3720*/  IMAD R91, R124, 0x2, R87 ;  /* 0x000000027c5b7824 */ /* 0x000fc400078e0257 */
[--C-:B------:R-:W-:Y:S01]  /*3730*/  @!P4 IMAD.IADD R63, R63, 0x1, -R2.reuse ;  /* 0x000000013f3fc824 */ /* 0x100fe200078e0a02 */
[----:B------:R-:W-:Y:S01]  /*3740*/  ISETP.GE.AND P4, PT, R34, RZ, PT ;  /* 0x000000ff2200720c */ /* 0x000fe20003f86270 */
[----:B------:R-:W-:Y:S02]  /*3750*/  IMAD R93, R124, 0x2, R91 ;  /* 0x000000027c5d7824 */ /* 0x000fe400078e025b */
[--C-:B------:R-:W-:Y:S01]  /*3760*/  @!P6 IMAD.IADD R65, R65, 0x1, -R2.reuse ;  /* 0x000000014141e824 */ /* 0x100fe200078e0a02 */
[----:B------:R-:W-:Y:S01]  /*3770*/  ISETP.GE.AND P6, PT, R24, RZ, PT ;  /* 0x000000ff1800720c */ /* 0x000fe20003fc6270 */
[--C-:B------:R-:W-:Y:S01]  /*3780*/  @!P1 IMAD.IADD R67, R67, 0x1, -R2.reuse ;  /* 0x0000000143439824 */ /* 0x100fe200078e0a02 */
[----:B------:R-:W-:Y:S01]  /*3790*/  ISETP.GE.AND P1, PT, R22, RZ, PT ;  /* 0x000000ff1600720c */ /* 0x000fe20003f26270 */
[C---:B------:R-:W-:Y:S02]  /*37a0*/  IMAD R95, R124.reuse, 0x2, R93 ;  /* 0x000000027c5f7824 */ /* 0x040fe400078e025d */
[----:B------:R-:W-:Y:S01]  /*37b0*/  @!P2 IMAD.IADD R59, R59, 0x1, -R2 ;  /* 0x000000013b3ba824 */ /* 0x000fe200078e0a02 */
[----:B------:R-:W-:Y:S01]  /*37c0*/  LOP3.LUT R2, R181, 0x1f, RZ, 0xc0, !PT ;  /* 0x0000001fb5027812 */ /* 0x000fe200078ec0ff */
[----:B------:R-:W-:Y:S01]  /*37d0*/  IMAD R97, R124, 0x2, R95 ;  /* 0x000000027c617824 */ /* 0x000fe200078e025f */
[----:B------:R-:W-:Y:S01]  /*37e0*/  ISETP.NE.AND P2, PT, R21, RZ, PT ;  /* 0x000000ff1500720c */ /* 0x000fe20003f45270 */
[----:B------:R-:W-:Y:S01]  /*37f0*/  @!P3 IMAD.MOV R57, RZ, RZ, -R57 ;  /* 0x000000ffff39b224 */ /* 0x000fe200078e0a39 */
[----:B------:R-:W-:Y:S01]  /*3800*/  LOP3.LUT R21, RZ, R21, RZ, 0x33, !PT ;  /* 0x00000015ff157212 */ /* 0x000fe200078e33ff */
[----:B------:R-:W-:-:S02]  /*3810*/  IMAD R185, R2, R125, RZ ;  /* 0x0000007d02b97224 */ /* 0x000fc400078e02ff */
[----:B------:R-:W-:Y:S01]  /*3820*/  @!P0 IMAD.MOV R61, RZ, RZ, -R61 ;  /* 0x000000ffff3d8224 */ /* 0x000fe200078e0a3d */
[C---:B------:R-:W-:Y:S01]  /*3830*/  SEL R151, R21.reuse, R35, !P2 ;  /* 0x0000002315977207 */ /* 0x040fe20005000000 */
[C---:B------:R-:W-:Y:S01]  /*3840*/  IMAD R35, R124.reuse, 0x2, R97 ;  /* 0x000000027c237824 */ /* 0x040fe200078e0261 */
[----:B------:R-:W-:Y:S01]  /*3850*/  SEL R58, R21, R13, !P2 ;  /* 0x0000000d153a7207 */ /* 0x000fe20005000000 */
[----:B------:R-:W-:Y:S01]  /*3860*/  @!P4 IMAD.MOV R63, RZ, RZ, -R63 ;  /* 0x000000ffff3fc224 */ /* 0x000fe200078e0a3f */
[----:B----4-:R-:W-:Y:S01]  /*3870*/  IADD3 R178, P3, PT, R185, UR14, RZ ;  /* 0x0000000eb9b27c10 */ /* 0x010fe2000ff7e0ff */
[----:B------:R-:W-:Y:S01]  /*3880*/  @!P5 IMAD.MOV R65, RZ, RZ, -R65 ;  /* 0x000000ffff41d224 */ /* 0x000fe200078e0a41 */
[----:B------:R-:W-:Y:S01]  /*3890*/  IADD3 R34, P0, PT, R3, UR12, RZ ;  /* 0x0000000c03227c10 */ /* 0x000fe2000ff1e0ff */
[----:B------:R-:W-:Y:S01]  /*38a0*/  @!P1 IMAD.MOV R67, RZ, RZ, -R67 ;  /* 0x000000ffff439224 */ /* 0x000fe200078e0a43 */
[C---:B------:R-:W-:Y:S01]  /*38b0*/  SEL R40, R21.reuse, R4, !P2 ;  /* 0x0000000415287207 */ /* 0x040fe20005000000 */
[----:B------:R-:W-:Y:S01]  /*38c0*/  @!P6 IMAD.MOV R59, RZ, RZ, -R59 ;  /* 0x000000ffff3be224 */ /* 0x000fe200078e0a3b */
[C---:B------:R-:W-:Y:S01]  /*38d0*/  SEL R46, R21.reuse, R6, !P2 ;  /* 0x00000006152e7207 */ /* 0x040fe20005000000 */
[----:B------:R-:W-:Y:S01]  /*38e0*/  IMAD R13, R124, 0x2, R35 ;  /* 0x000000027c0d7824 */ /* 0x000fe200078e0223 */
[C---:B------:R-:W-:Y:S01]  /*38f0*/  SEL R50, R21.reuse, R8, !P2 ;  /* 0x0000000815327207 */ /* 0x040fe20005000000 */
[----:B------:R-:W1:Y:S01]  /*3900*/  LDCU UR12, c[0x0][0x3b0] ;  /* 0x00007600ff0c77ac */ /* 0x000e620008000800 */
[----:B------:R-:W-:-:S02]  /*3910*/  SEL R38, R21, R19, !P2 ;  /* 0x0000001315267207 */ /* 0x000fc40005000000 */
[C---:B------:R-:W-:Y:S02]  /*3920*/  SEL R42, R21.reuse, R7, !P2 ;  /* 0x00000007152a7207 */ /* 0x040fe40005000000 */
[C---:B------:R-:W-:Y:S02]  /*3930*/  SEL R52, R21.reuse, R9, !P2 ;  /* 0x0000000915347207 */ /* 0x040fe40005000000 */
[C---:B------:R-:W-:Y:S02]  /*3940*/  SEL R54, R21.reuse, R11, !P2 ;  /* 0x0000000b15367207 */ /* 0x040fe40005000000 */
[C---:B------:R-:W-:Y:S02]  /*3950*/  SEL R60, R21.reuse, R14, !P2 ;  /* 0x0000000e153c7207 */ /* 0x040fe40005000000 */
[C---:B------:R-:W-:Y:S02]  /*3960*/  SEL R62, R21.reuse, R15, !P2 ;  /* 0x0000000f153e7207 */ /* 0x040fe40005000000 */
        /* <DEDUP_REMOVED lines=52> */
[----:B------:R-:W-:Y:S01]  /*3cb0*/  SEL R67, R21, R67, !P2 ;  /* 0x0000004315437207 */ /* 0x000fe20005000000 */
[----:B------:R-:W-:Y:S01]  /*3cc0*/  IMAD R21, R124, 0x2, R13 ;  /* 0x000000027c157824 */ /* 0x000fe200078e020d */
[----:B------:R-:W-:Y:S01]  /*3cd0*/  LEA.HI.X.SX32 R36, R3, UR13, 0x1, P0 ;  /* 0x0000000d03247c11 */ /* 0x000fe200080f0eff */
[----:B0-----:R-:W-:Y:S01]  /*3ce0*/  VIADD R3, R192, 0x1f ;  /* 0x0000001fc0037836 */ /* 0x001fe20000000000 */
[----:B------:R-:W-:Y:S01]  /*3cf0*/  LEA.HI.X.SX32 R185, R185, UR15, 0x1, P3 ;  /* 0x0000000fb9b97c11 */ /* 0x000fe200098f0eff */
[----:B------:R-:W-:Y:S01]  /*3d00*/  IMAD R29, R124, 0x2, R21 ;  /* 0x000000027c1d7824 */ /* 0x000fe200078e0215 */
[----:B------:R-:W-:-:S02]  /*3d10*/  IADD3 R4, P4, PT, R71, R34, RZ ;  /* 0x0000002247047210 */ /* 0x000fc40007f9e0ff */
[-C--:B------:R-:W-:Y:S01]  /*3d20*/  IADD3 R6, P5, PT, R81, R34.reuse, RZ ;  /* 0x0000002251067210 */ /* 0x080fe20007fbe0ff */
[----:B------:R-:W-:Y:S01]  /*3d30*/  IMAD R37, R124, 0x2, R29 ;  /* 0x000000027c257824 */ /* 0x000fe200078e021d */
[-C--:B------:R-:W-:Y:S02]  /*3d40*/  IADD3 R8, P1, PT, R93, R34.reuse, RZ ;  /* 0x000000225d087210 */ /* 0x080fe40007f3e0ff */
[----:B------:R-:W-:Y:S02]  /*3d50*/  IADD3 R10, P3, PT, R13, R34, RZ ;  /* 0x000000220d0a7210 */ /* 0x000fe40007f7e0ff */
[-C--:B------:R-:W-:Y:S02]  /*3d60*/  LEA.HI.X.SX32 R7, R71, R36.reuse, 0x1, P4 ;  /* 0x0000002447077211 */ /* 0x080fe400020f0eff */
[-C--:B------:R-:W-:Y:S02]  /*3d70*/  LEA.HI.X.SX32 R9, R81, R36.reuse, 0x1, P5 ;  /* 0x0000002451097211 */ /* 0x080fe400028f0eff */
[----:B------:R-:W-:-:S02]  /*3d80*/  LEA.HI.X.SX32 R11, R93, R36, 0x1, P1 ;  /* 0x000000245d0b7211 */ /* 0x000fc400008f0eff */
[-C--:B------:R-:W-:Y:S02]  /*3d90*/  IADD3 R12, P4, PT, R73, R34.reuse, RZ ;  /* 0x00000022490c7210 */ /* 0x080fe40007f9e0ff */
[-C--:B------:R-:W-:Y:S02]  /*3da0*/  IADD3 R14, P5, PT, R85, R34.reuse, RZ ;  /* 0x00000022550e7210 */ /* 0x080fe40007fbe0ff */
[----:B------:R-:W-:Y:S02]  /*3db0*/  IADD3 R16, P1, PT, R95, R34, RZ ;  /* 0x000000225f107210 */ /* 0x000fe40007f3e0ff */
[----:B------:R-:W-:Y:S02]  /*3dc0*/  LEA.HI.X.SX32 R13, R13, R36, 0x1, P3 ;  /* 0x000000240d0d7211 */ /* 0x000fe400018f0eff */
[----:B------:R-:W-:Y:S02]  /*3dd0*/  IADD3 R18, P3, PT, R21, R34, RZ ;  /* 0x0000002215127210 */ /* 0x000fe40007f7e0ff */
[----:B------:R-:W-:-:S02]  /*3de0*/  LEA.HI.X.SX32 R15, R73, R36, 0x1, P4 ;  /* 0x00000024490f7211 */ /* 0x000fc400020f0eff */
[-C--:B------:R-:W-:Y:S02]  /*3df0*/  LEA.HI.X.SX32 R17, R85, R36.reuse, 0x1, P5 ;  /* 0x0000002455117211 */ /* 0x080fe400028f0eff */
[----:B------:R-:W-:Y:S02]  /*3e00*/  LEA.HI.X.SX32 R19, R95, R36, 0x1, P1 ;  /* 0x000000245f137211 */ /* 0x000fe400008f0eff */
[-C--:B------:R-:W-:Y:S02]  /*3e10*/  IADD3 R20, P4, PT, R77, R34.reuse, RZ ;  /* 0x000000224d147210 */ /* 0x080fe40007f9e0ff */
[-C--:B------:R-:W-:Y:S02]  /*3e20*/  IADD3 R22, P5, PT, R87, R34.reuse, RZ ;  /* 0x0000002257167210 */ /* 0x080fe40007fbe0ff */
[----:B------:R-:W-:Y:S02]  /*3e30*/  IADD3 R24, P1, PT, R97, R34, RZ ;  /* 0x0000002261187210 */ /* 0x000fe40007f3e0ff */
[----:B------:R-:W-:-:S02]  /*3e40*/  LEA.HI.X.SX32 R21, R21, R36, 0x1, P3 ;  /* 0x0000002415157211 */ /* 0x000fc400018f0eff */
[----:B------:R-:W-:Y:S02]  /*3e50*/  IADD3 R26, P3, PT, R29, R34, RZ ;  /* 0x000000221d1a7210 */ /* 0x000fe40007f7e0ff */
[-C--:B------:R-:W-:Y:S02]  /*3e60*/  LEA.HI.X.SX32 R23, R77, R36.reuse, 0x1, P4 ;  /* 0x000000244d177211 */ /* 0x080fe400020f0eff */
[-C--:B------:R-:W-:Y:S02]  /*3e70*/  LEA.HI.X.SX32 R25, R87, R36.reuse, 0x1, P5 ;  /* 0x0000002457197211 */ /* 0x080fe400028f0eff */
[----:B------:R-:W-:Y:S02]  /*3e80*/  LEA.HI.X.SX32 R27, R97, R36, 0x1, P1 ;  /* 0x00000024611b7211 */ /* 0x000fe400008f0eff */
[-C--:B------:R-:W-:Y:S02]  /*3e90*/  IADD3 R28, P4, PT, R79, R34.reuse, RZ ;  /* 0x000000224f1c7210 */ /* 0x080fe40007f9e0ff */
[----:B------:R-:W-:-:S02]  /*3ea0*/  IADD3 R30, P5, PT, R91, R34, RZ ;  /* 0x000000225b1e7210 */ /* 0x000fc40007fbe0ff */
[----:B------:R-:W-:Y:S02]  /*3eb0*/  IADD3 R32, P1, PT, R35, R34, RZ ;  /* 0x0000002223207210 */ /* 0x000fe40007f3e0ff */
[----:B------:R-:W-:Y:S02]  /*3ec0*/  LEA.HI.X.SX32 R29, R29, R36, 0x1, P3 ;  /* 0x000000241d1d7211 */ /* 0x000fe400018f0eff */
[----:B------:R-:W-:Y:S02]  /*3ed0*/  IADD3 R34, P3, PT, R37, R34, RZ ;  /* 0x0000002225227210 */ /* 0x000fe40007f7e0ff */
[----:B------:R-:W-:Y:S02]  /*3ee0*/  LOP3.LUT P2, RZ, R181, 0xff, RZ, 0xc0, !PT ;  /* 0x000000ffb5ff7812 */ /* 0x000fe4000784c0ff */
[----:B------:R-:W-:Y:S02]  /*3ef0*/  ISETP.GT.AND P0, PT, R3, 0x1f, PT ;  /* 0x0000001f0300780c */ /* 0x000fe40003f04270 */
[----:B------:R-:W-:-:S02]  /*3f00*/  LEA.HI.X.SX32 R31, R79, R36, 0x1, P4 ;  /* 0x000000244f1f7211 */ /* 0x000fc400020f0eff */
[-C--:B------:R-:W-:Y:S02]  /*3f10*/  LEA.HI.X.SX32 R33, R91, R36.reuse, 0x1, P5 ;  /* 0x000000245b217211 */ /* 0x080fe400028f0eff */
[-C--:B------:R-:W-:Y:S02]  /*3f20*/  LEA.HI.X.SX32 R35, R35, R36.reuse, 0x1, P1 ;  /* 0x0000002423237211 */ /* 0x080fe400008f0eff */
[----:B------:R-:W-:Y:S01]  /*3f30*/  LEA.HI.X.SX32 R37, R37, R36, 0x1, P3 ;  /* 0x0000002425257211 */ /* 0x000fe200018f0eff */
[----:B-1----:R-:W-:Y:S06]  /*3f40*/  BRA.U UP0, `(.L_x_5) ;  /* 0x0000000100187547 */ /* 0x002fec000b800000 */
[----:B------:R-:W-:Y:S01]  /*3f50*/  ELECT P1, URZ, PT ;  /* 0x0000000000ff782f */ /* 0x000fe20003820000 */
[----:B------:R-:W-:Y:S01]  /*3f60*/  IMAD.MOV.U32 R36, RZ, RZ, 0x1 ;  /* 0x00000001ff247424 */ /* 0x000fe200078e00ff */
[----:B------:R-:W-:Y:S01]  /*3f70*/  UMOV UR4, 0x40 ;  /* 0x0000004000047882 */ /* 0x000fe20000000000 */
[----:B------:R-:W-:Y:S01]  /*3f80*/  UVIRTCOUNT.DEALLOC.SMPOOL 0x80 ;  /* 0x000000800000784c */ /* 0x000fe20000000000 */
[----:B------:R-:W-:-:S09]  /*3f90*/  ULEA UR4, UR6, UR4, 0x18 ;  /* 0x0000000406047291 */ /* 0x000fd2000f8ec0ff */
[----:B------:R0:W-:Y:S03]  /*3fa0*/  @P1 STS.U8 [UR4], R36 ;  /* 0x00000024ff001988 */ /* 0x0001e60008000004 */
.L_x_5:
[----:B------:R-:W-:Y:S01]  /*3fb0*/  STTM.x64 tmem[UR20], RZ ;  /* 0x000000ff000079ed */ /* 0x000fe20008340014 */
[----:B------:R-:W-:Y:S01]  /*3fc0*/  STTM.x64 tmem[UR20+0x40], RZ ;  /* 0x000040ff000079ed */ /* 0x000fe20008340014 */
[----:B------:R-:W-:Y:S01]  /*3fd0*/  STTM.x64 tmem[UR20+0x80], RZ ;  /* 0x000080ff000079ed */ /* 0x000fe20008340014 */
[----:B------:R-:W-:Y:S01]  /*3fe0*/  STTM.x64 tmem[UR20+0xc0], RZ ;  /* 0x0000c0ff000079ed */ /* 0x000fe20008340014 */
[----:B------:R-:W1:Y:S02]  /*3ff0*/  FENCE.VIEW.ASYNC.T ;  /* 0x00000000000073c6 */ /* 0x000e640000000200 */
[----:B-1----:R-:W-:Y:S01]  /*4000*/  VOTEU.ALL UP1, P2 ;  /* 0x0000000000ff7886 */ /* 0x002fe20001020000 */
[----:B------:R-:W-:Y:S01]  /*4010*/  UMOV UR4, 0x1 ;  /* 0x0000000100047882 */ /* 0x000fe20000000000 */
[----:B------:R-:W-:Y:S01]  /*4020*/  UMOV UR21, UR16 ;  /* 0x0000001000157c82 */ /* 0x000fe20008000000 */
[----:B------:R-:W-:Y:S01]  /*4030*/  VOTEU.ALL UP2, P2 ;  /* 0x0000000000ff7886 */ /* 0x000fe20001040000 */
[----:B------:R-:W-:Y:S01]  /*4040*/  IMAD R39, R38, UR12, RZ ;  /* 0x0000000c26277c24 */ /* 0x000fe2000f8e02ff */
[----:B------:R-:W-:-:S04]  /*4050*/  @!UP1 UIADD3 UR8, UPT, UPT, -UR4, 0x100000, URZ ;  /* 0x0010000004089890 */ /* 0x000fc8000fffe1ff */
[----:B------:R-:W-:Y:S02]  /*4060*/  @!UP1 USHF.L.U32 UR9, UR8, 0xb, URZ ;  /* 0x0000000b08099899 */ /* 0x000fe400080006ff */
[----:B------:R-:W-:Y:S01]  /*4070*/  @!UP1 USHF.L.U32 UR8, UR8, 0x1, URZ ;  /* 0x0000000108089899 */ /* 0x000fe200080006ff */
[----:B------:R-:W-:Y:S01]  /*4080*/  BAR.SYNC.DEFER_BLOCKING 0x0 ;  /* 0x0000000000007b1d */ /* 0x000fe20000010000 */
[----:B------:R-:W-:Y:S01]  /*4090*/  ISETP.LT.AND P1, PT, R2, R192, P0 ;  /* 0x000000c00200720c */ /* 0x000fe20000721270 */
[----:B------:R-:W-:Y:S01]  /*40a0*/  IMAD R67, R67, UR12, RZ ;  /* 0x0000000c43437c24 */ /* 0x000fe2000f8e02ff */
[C---:B0-----:R-:W-:Y:S01]  /*40b0*/  IADD3 R36, P3, PT, R39.reuse, R178, RZ ;  /* 0x000000b227247210 */ /* 0x041fe20007f7e0ff */
[----:B------:R-:W-:Y:S01]  /*40c0*/  IMAD R43, R40, UR12, RZ ;  /* 0x0000000c282b7c24 */ /* 0x000fe2000f8e02ff */
[----:B------:R-:W-:Y:S02]  /*40d0*/  PRMT R250, RZ, 0x7610, R250 ;  /* 0x00007610fffa7816 */ /* 0x000fe400000000fa */
[----:B------:R-:W-:-:S02]  /*40e0*/  LEA.HI.X.SX32 R39, R39, R185, 0x1, P3 ;  /* 0x000000b927277211 */ /* 0x000fc400018f0eff */
[-C--:B------:R-:W-:Y:S01]  /*40f0*/  IADD3 R38, P4, PT, R67, R178.reuse, RZ ;  /* 0x000000b243267210 */ /* 0x080fe20007f9e0ff */
[----:B------:R-:W0:Y:S02]  /*4100*/  FENCE.VIEW.ASYNC.S ;  /* 0x00000000000073c6 */ /* 0x000e240000000000 */
[----:B0-----:R0:W1:Y:S01]  /*4110*/  @!UP2 SYNCS.EXCH.64 URZ, [UR21], UR8 ;  /* 0x0000000815ffa5b2 */ /* 0x0010620008000100 */
[-C--:B------:R-:W-:Y:S01]  /*4120*/  IADD3 R40, P3, PT, R43, R178.reuse, RZ ;  /* 0x000000b22b287210 */ /* 0x080fe20007f7e0ff */
[----:B------:R-:W-:Y:S01]  /*4130*/  IMAD R46, R46, UR12, RZ ;  /* 0x0000000c2e2e7c24 */ /* 0x000fe2000f8e02ff */
[-C--:B------:R-:W-:Y:S01]  /*4140*/  LEA.HI.X.SX32 R41, R67, R185.reuse, 0x1, P4 ;  /* 0x000000b943297211 */ /* 0x080fe200020f0eff */
[----:B------:R-:W-:Y:S01]  /*4150*/  @P1 IMAD.MOV.U32 R44, RZ, RZ, R36 ;  /* 0x000000ffff2c1224 */ /* 0x000fe200078e0024 */
[----:B------:R-:W-:Y:S01]  /*4160*/  LEA.HI.X.SX32 R43, R43, R185, 0x1, P3 ;  /* 0x000000b92b2b7211 */ /* 0x000fe200018f0eff */
[----:B------:R-:W-:Y:S01]  /*4170*/  @P1 IMAD.MOV.U32 R45, RZ, RZ, R39 ;  /* 0x000000ffff2d1224 */ /* 0x000fe200078e0027 */
[----:B-1----:R-:W-:Y:S01]  /*4180*/  BAR.SYNC.DEFER_BLOCKING 0x0 ;  /* 0x0000000000007b1d */ /* 0x002fe20000010000 */
[----:B------:R-:W-:Y:S01]  /*4190*/  IMAD R47, R42, UR12, RZ ;  /* 0x0000000c2a2f7c24 */ /* 0x000fe2000f8e02ff */
[----:B------:R-:W-:Y:S01]  /*41a0*/  IADD3 R42, P3, PT, R46, R178, RZ ;  /* 0x000000b22e2a7210 */ /* 0x000fe20007f7e0ff */
[----:B------:R-:W-:Y:S01]  /*41b0*/  @P1 IMAD.MOV.U32 R48, RZ, RZ, R38 ;  /* 0x000000ffff301224 */ /* 0x000fe200078e0026 */
[----:B------:R-:W-:Y:S01]  /*41c0*/  PRMT R252, RZ, 0x7610, R252 ;  /* 0x00007610fffc7816 */ /* 0x000fe200000000fc */
[----:B------:R-:W-:-:S02]  /*41d0*/  @P1 IMAD.MOV.U32 R49, RZ, RZ, R41 ;  /* 0x000000ffff311224 */ /* 0x000fc400078e0029 */
[----:B------:R-:W-:Y:S01]  /*41e0*/  IMAD R50, R50, UR12, RZ ;  /* 0x0000000c32327c24 */ /* 0x000fe2000f8e02ff */
[----:B------:R-:W-:Y:S01]  /*41f0*/  PRMT R248, RZ, 0x7610, R248 ;  /* 0x00007610fff87816 */ /* 0x000fe200000000f8 */
[----:B------:R-:W-:Y:S01]  /*4200*/  IMAD R51, R52, UR12, RZ ;  /* 0x0000000c34337c24 */ /* 0x000fe2000f8e02ff */
[----:B------:R-:W-:Y:S01]  /*4210*/  PRMT R246, RZ, 0x7610, R246 ;  /* 0x00007610fff67816 */ /* 0x000fe200000000f6 */
[----:B------:R-:W-:Y:S02]  /*4220*/  @P1 IMAD.MOV.U32 R52, RZ, RZ, R42 ;  /* 0x000000ffff341224 */ /* 0x000fe400078e002a */
[----:B------:R-:W-:Y:S01]  /*4230*/  IMAD R54, R54, UR12, RZ ;  /* 0x0000000c36367c24 */ /* 0x000fe2000f8e02ff */
[----:B------:R1:W2:Y:S04]  /*4240*/  @P1 LDG.E.U8 R250, desc[UR24][R44.64] ;  /* 0x000000182cfa1981 */ /* 0x0002a8000c1e1100 */
[----:B------:R3:W4:Y:S01]  /*4250*/  @P1 LDG.E.U8 R252, desc[UR24][R48.64] ;  /* 0x0000001830fc1981 */ /* 0x000722000c1e1100 */
[----:B-1----:R-:W-:-:S02]  /*4260*/  LEA.HI.X.SX32 R45, R46, R185, 0x1, P3 ;  /* 0x000000b92e2d7211 */ /* 0x002fc400018f0eff */
[CC--:B------:R-:W-:Y:S01]  /*4270*/  IADD3 R44, P4, PT, R47.reuse, R178.reuse, RZ ;  /* 0x000000b22f2c7210 */ /* 0x0c0fe20007f9e0ff */
[----:B---3--:R-:W-:Y:S02]  /*4280*/  @P1 IMAD.MOV.U32 R48, RZ, RZ, R40 ;  /* 0x000000ffff301224 */ /* 0x008fe400078e0028 */
[----:B------:R-:W-:Y:S01]  /*4290*/  @P1 IMAD.MOV.U32 R49, RZ, RZ, R43 ;  /* 0x000000ffff311224 */ /* 0x000fe200078e002b */
[----:B------:R-:W-:Y:S01]  /*42a0*/  LEA.HI.X.SX32 R47, R47, R185, 0x1, P4 ;  /* 0x000000b92f2f7211 */ /* 0x000fe200020f0eff */
[----:B------:R-:W-:Y:S01]  /*42b0*/  @P1 IMAD.MOV.U32 R53, RZ, RZ, R45 ;  /* 0x000000ffff351224 */ /* 0x000fe200078e002d */
[----:B------:R-:W-:Y:S02]  /*42c0*/  IADD3 R46, P3, PT, R50, R178, RZ ;  /* 0x000000b2322e7210 */ /* 0x000fe40007f7e0ff */
[----:B------:R1:W3:Y:S01]  /*42d0*/  @P1 LDG.E.U8 R248, desc[UR24][R48.64] ;  /* 0x0000001830f81981 */ /* 0x0002e2000c1e1100 */
[----:B------:R-:W-:-:S03]  /*42e0*/  PRMT R242, RZ, 0x7610, R242 ;  /* 0x00007610fff27816 */ /* 0x000fc600000000f2 */
[----:B------:R5:W2:Y:S01]  /*42f0*/  @P1 LDG.E.U8 R246, desc[UR24][R52.64] ;  /* 0x0000001834f61981 */ /* 0x000aa2000c1e1100 */
[----:B------:R-:W-:Y:S01]  /*4300*/  PRMT R187, RZ, 0x7610, R187 ;  /* 0x00007610ffbb7816 */ /* 0x000fe200000000bb */
[----:B------:R-:W-:Y:S01]  /*4310*/  IMAD R55, R58, UR12, RZ ;  /* 0x0000000c3a377c24 */ /* 0x000fe2000f8e02ff */
[-C--:B-1----:R-:W-:Y:S02]  /*4320*/  LEA.HI.X.SX32 R49, R50, R185.reuse, 0x1, P3 ;  /* 0x000000b932317211 */ /* 0x082fe400018f0eff */
[CC--:B------:R-:W-:Y:S01]  /*4330*/  IADD3 R48, P4, PT, R51.reuse, R178.reuse, RZ ;  /* 0x000000b233307210 */ /* 0x0c0fe20007f9e0ff */
[----:B-----5:R-:W-:Y:S02]  /*4340*/  @P1 IMAD.MOV.U32 R52, RZ, RZ, R44 ;  /* 0x000000ffff341224 */ /* 0x020fe400078e002c */
[----:B------:R-:W-:Y:S01]  /*4350*/  @P1 IMAD.MOV.U32 R53, RZ, RZ, R47 ;  /* 0x000000ffff351224 */ /* 0x000fe200078e002f */
[----:B------:R-:W-:Y:S01]  /*4360*/  IADD3 R50, P3, PT, R54, R178, RZ ;  /* 0x000000b236327210 */ /* 0x000fe20007f7e0ff */
[----:B------:R-:W-:Y:S01]  /*4370*/  @P1 IMAD.MOV.U32 R56, RZ, RZ, R46 ;  /* 0x000000ffff381224 */ /* 0x000fe200078e002e */
[----:B------:R-:W-:Y:S01]  /*4380*/  LEA.HI.X.SX32 R51, R51, R185, 0x1, P4 ;  /* 0x000000b933337211 */ /* 0x000fe200020f0eff */
[----:B------:R-:W-:Y:S01]  /*4390*/  @P1 IMAD.MOV.U32 R57, RZ, RZ, R49 ;  /* 0x000000ffff391224 */ /* 0x000fe200078e0031 */
[----:B------:R1:W5:Y:S01]  /*43a0*/  @P1 LDG.E.U8 R242, desc[UR24][R52.64] ;  /* 0x0000001834f21981 */ /* 0x000362000c1e1100 */
[----:B------:R-:W-:Y:S01]  /*43b0*/  IMAD R58, R60, UR12, RZ ;  /* 0x0000000c3c3a7c24 */ /* 0x000fe2000f8e02ff */
[----:B------:R-:W-:-:S02]  /*43c0*/  PRMT R191, RZ, 0x7610, R191 ;  /* 0x00007610ffbf7816 */ /* 0x000fc400000000bf */
[----:B------:R0:W2:Y:S01]  /*43d0*/  @P1 LDG.E.U8 R187, desc[UR24][R56.64] ;  /* 0x0000001838bb1981 */ /* 0x0000a2000c1e1100 */
[----:B------:R-:W-:Y:S02]  /*43e0*/  PRMT R193, RZ, 0x7610, R193 ;  /* 0x00007610ffc17816 */ /* 0x000fe400000000c1 */
[-C--:B-1----:R-:W-:Y:S02]  /*43f0*/  LEA.HI.X.SX32 R53, R54, R185.reuse, 0x1, P3 ;  /* 0x000000b936357211 */ /* 0x082fe400018f0eff */
[CC--:B------:R-:W-:Y:S01]  /*4400*/  IADD3 R52, P4, PT, R55.reuse, R178.reuse, RZ ;  /* 0x000000b237347210 */ /* 0x0c0fe20007f9e0ff */
[----:B------:R-:W-:Y:S02]  /*4410*/  @P1 IMAD.MOV.U32 R60, RZ, RZ, R50 ;  /* 0x000000ffff3c1224 */ /* 0x000fe400078e0032 */
[----:B0-----:R-:W-:Y:S02]  /*4420*/  @P1 IMAD.MOV.U32 R56, RZ, RZ, R48 ;  /* 0x000000ffff381224 */ /* 0x001fe400078e0030 */
[----:B------:R-:W-:Y:S01]  /*4430*/  @P1 IMAD.MOV.U32 R57, RZ, RZ, R51 ;  /* 0x000000ffff391224 */ /* 0x000fe200078e0033 */
[----:B------:R-:W-:Y:S01]  /*4440*/  LEA.HI.X.SX32 R55, R55, R185, 0x1, P4 ;  /* 0x000000b937377211 */ /* 0x000fe200020f0eff */
[----:B------:R-:W-:Y:S01]  /*4450*/  @P1 IMAD.MOV.U32 R61, RZ, RZ, R53 ;  /* 0x000000ffff3d1224 */ /* 0x000fe200078e0035 */
[----:B------:R-:W-:Y:S01]  /*4460*/  IADD3 R54, P3, PT, R58, R178, RZ ;  /* 0x000000b23a367210 */ /* 0x000fe20007f7e0ff */
[----:B------:R-:W-:Y:S01]  /*4470*/  IMAD R59, R62, UR12, RZ ;  /* 0x0000000c3e3b7c24 */ /* 0x000fe2000f8e02ff */
[----:B------:R0:W2:Y:S01]  /*4480*/  @P1 LDG.E.U8 R191, desc[UR24][R56.64] ;  /* 0x0000001838bf1981 */ /* 0x0000a2000c1e1100 */
[----:B------:R-:W-:Y:S01]  /*4490*/  IMAD R62, R64, UR12, RZ ;  /* 0x0000000c403e7c24 */ /* 0x000fe2000f8e02ff */
[----:B------:R-:W-:-:S02]  /*44a0*/  PRMT R195, RZ, 0x7610, R195 ;  /* 0x00007610ffc37816 */ /* 0x000fc400000000c3 */
[----:B------:R1:W2:Y:S01]  /*44b0*/  @P1 LDG.E.U8 R193, desc[UR24][R60.64] ;  /* 0x000000183cc11981 */ /* 0x0002a2000c1e1100 */
[----:B------:R-:W-:Y:S02]  /*44c0*/  PRMT R197, RZ, 0x7610, R197 ;  /* 0x00007610ffc57816 */ /* 0x000fe400000000c5 */
[-C--:B0-----:R-:W-:Y:S02]  /*44d0*/  LEA.HI.X.SX32 R57, R58, R185.reuse, 0x1, P3 ;  /* 0x000000b93a397211 */ /* 0x081fe400018f0eff */
[CC--:B------:R-:W-:Y:S01]  /*44e0*/  IADD3 R56, P4, PT, R59.reuse, R178.reuse, RZ ;  /* 0x000000b23b387210 */ /* 0x0c0fe20007f9e0ff */
[----:B-1----:R-:W-:Y:S02]  /*44f0*/  @P1 IMAD.MOV.U32 R60, RZ, RZ, R52 ;  /* 0x000000ffff3c1224 */ /* 0x002fe400078e0034 */
[----:B------:R-:W-:Y:S01]  /*4500*/  @P1 IMAD.MOV.U32 R61, RZ, RZ, R55 ;  /* 0x000000ffff3d1224 */ /* 0x000fe200078e0037 */
[----:B------:R-:W-:Y:S01]  /*4510*/  IADD3 R58, P3, PT, R62, R178, RZ ;  /* 0x000000b23e3a7210 */ /* 0x000fe20007f7e0ff */
[----:B------:R-:W-:Y:S01]  /*4520*/  @P1 IMAD.MOV.U32 R64, RZ, RZ, R54 ;  /* 0x000000ffff401224 */ /* 0x000fe200078e0036 */
[----:B------:R-:W-:Y:S01]  /*4530*/  LEA.HI.X.SX32 R59, R59, R185, 0x1, P4 ;  /* 0x000000b93b3b7211 */ /* 0x000fe200020f0eff */
[----:B------:R-:W-:Y:S01]  /*4540*/  @P1 IMAD.MOV.U32 R65, RZ, RZ, R57 ;  /* 0x000000ffff411224 */ /* 0x000fe200078e0039 */
[----:B------:R0:W2:Y:S01]  /*4550*/  @P1 LDG.E.U8 R195, desc[UR24][R60.64] ;  /* 0x000000183cc31981 */ /* 0x0000a2000c1e1100 */
[----:B------:R-:W-:Y:S01]  /*4560*/  IMAD R70, R70, UR12, RZ ;  /* 0x0000000c46467c24 */ /* 0x000fe2000f8e02ff */
[----:B------:R-:W-:-:S02]  /*4570*/  PRMT R199, RZ, 0x7610, R199 ;  /* 0x00007610ffc77816 */ /* 0x000fc400000000c7 */
[----:B------:R1:W2:Y:S01]  /*4580*/  @P1 LDG.E.U8 R197, desc[UR24][R64.64] ;  /* 0x0000001840c51981 */ /* 0x0002a2000c1e1100 */
[----:B0-----:R-:W-:Y:S02]  /*4590*/  LEA.HI.X.SX32 R61, R62, R185, 0x1, P3 ;  /* 0x000000b93e3d7211 */ /* 0x001fe400018f0eff */
[----:B------:R-:W-:Y:S01]  /*45a0*/  ISETP.LT.AND P3, PT, R5, R192, P0 ;  /* 0x000000c00500720c */ /* 0x000fe20000761270 */
[----:B-1----:R-:W-:Y:S01]  /*45b0*/  @P1 IMAD.MOV.U32 R64, RZ, RZ, R56 ;  /* 0x000000ffff401224 */ /* 0x002fe200078e0038 */
[----:B------:R-:W-:Y:S01]  /*45c0*/  IADD3 R62, P5, PT, R70, R178, RZ ;  /* 0x000000b2463e7210 */ /* 0x000fe20007fbe0ff */
[----:B------:R-:W-:Y:S01]  /*45d0*/  @P1 IMAD.MOV.U32 R65, RZ, RZ, R59 ;  /* 0x000000ffff411224 */ /* 0x000fe200078e003b */
[----:B------:R-:W-:Y:S01]  /*45e0*/  PRMT R205, RZ, 0x7610, R205 ;  /* 0x00007610ffcd7816 */ /* 0x000fe200000000cd */
[----:B------:R-:W-:-:S03]  /*45f0*/  IMAD R63, R66, UR12, RZ ;  /* 0x0000000c423f7c24 */ /* 0x000fc6000f8e02ff */
[----:B------:R0:W2:Y:S01]  /*4600*/  @P1 LDG.E.U8 R199, desc[UR24][R64.64] ;  /* 0x0000001840c71981 */ /* 0x0000a2000c1e1100 */
[----:B------:R-:W-:Y:S01]  /*4610*/  PRMT R189, RZ, 0x7610, R189 ;  /* 0x00007610ffbd7816 */ /* 0x000fe200000000bd */
[----:B------:R-:W-:Y:S01]  /*4620*/  @P1 IMAD.MOV.U32 R66, RZ, RZ, R58 ;  /* 0x000000ffff421224 */ /* 0x000fe200078e003a */
[CC--:B------:R-:W-:Y:S02]  /*4630*/  IADD3 R60, P4, PT, R63.reuse, R178.reuse, RZ ;  /* 0x000000b23f3c7210 */ /* 0x0c0fe40007f9e0ff */
[----:B------:R-:W-:Y:S01]  /*4640*/  @P3 IMAD.MOV.U32 R72, RZ, RZ, R4 ;  /* 0x000000ffff483224 */ /* 0x000fe200078e0004 */
[----:B------:R-:W-:Y:S01]  /*4650*/  PRMT R201, RZ, 0x7610, R201 ;  /* 0x00007610ffc97816 */ /* 0x000fe200000000c9 */
[----:B------:R-:W-:Y:S02]  /*4660*/  @P3 IMAD.MOV.U32 R73, RZ, RZ, R7 ;  /* 0x000000ffff493224 */ /* 0x000fe400078e0007 */
[----:B------:R-:W-:Y:S01]  /*4670*/  @P1 IMAD.MOV.U32 R67, RZ, RZ, R61 ;  /* 0x000000ffff431224 */ /* 0x000fe200078e003d */
[-C--:B0-----:R-:W-:Y:S01]  /*4680*/  LEA.HI.X.SX32 R65, R70, R185.reuse, 0x1, P5 ;  /* 0x000000b946417211 */ /* 0x081fe200028f0eff */
[----:B------:R-:W-:Y:S01]  /*4690*/  @P1 IMAD.MOV.U32 R64, RZ, RZ, R62 ;  /* 0x000000ffff401224 */ /* 0x000fe200078e003e */
[----:B------:R-:W-:Y:S01]  /*46a0*/  LEA.HI.X.SX32 R63, R63, R185, 0x1, P4 ;  /* 0x000000b93f3f7211 */ /* 0x000fe200020f0eff */
[----:B------:R-:W-:Y:S01]  /*46b0*/  IMAD R69, R69, UR12, RZ ;  /* 0x0000000c45457c24 */ /* 0x000fe2000f8e02ff */
[----:B------:R-:W2:Y:S04]  /*46c0*/  @P3 LDG.E.U8 R189, desc[UR24][R72.64] ;  /* 0x0000001848bd3981 */ /* 0x000ea8000c1e1100 */
[----:B------:R0:W2:Y:S01]  /*46d0*/  @P1 LDG.E.U8 R205, desc[UR24][R64.64] ;  /* 0x0000001840cd1981 */ /* 0x0000a2000c1e1100 */
[----:B------:R-:W-:Y:S01]  /*46e0*/  IMAD R76, R68, UR12, RZ ;  /* 0x0000000c444c7c24 */ /* 0x000fe2000f8e02ff */
[----:B------:R-:W-:Y:S01]  /*46f0*/  PRMT R203, RZ, 0x7610, R203 ;  /* 0x00007610ffcb7816 */ /* 0x000fe200000000cb */
[----:B------:R-:W-:Y:S01]  /*4700*/  @P1 IMAD.MOV.U32 R70, RZ, RZ, R60 ;  /* 0x000000ffff461224 */ /* 0x000fe200078e003c */
[----:B------:R1:W2:Y:S01]  /*4710*/  @P1 LDG.E.U8 R201, desc[UR24][R66.64] ;  /* 0x0000001842c91981 */ /* 0x0002a2000c1e1100 */
[----:B------:R-:W-:Y:S01]  /*4720*/  IADD3 R68, P5, PT, R69, R178, RZ ;  /* 0x000000b245447210 */ /* 0x000fe20007fbe0ff */
[----:B------:R-:W-:Y:S01]  /*4730*/  @P1 IMAD.MOV.U32 R71, RZ, RZ, R63 ;  /* 0x000000ffff471224 */ /* 0x000fe200078e003f */
[----:B0-----:R-:W-:-:S04]  /*4740*/  LOP3.LUT R64, R5, 0x8, RZ, 0xfc, !PT ;  /* 0x0000000805407812 */ /* 0x001fc800078efcff */
[----:B------:R0:W2:Y:S01]  /*4750*/  @P1 LDG.E.U8 R203, desc[UR24][R70.64] ;  /* 0x0000001846cb1981 */ /* 0x0000a2000c1e1100 */
[-C--:B------:R-:W-:Y:S02]  /*4760*/  ISETP.LT.AND P3, PT, R64, R192.reuse, P0 ;  /* 0x000000c04000720c */ /* 0x080fe40000761270 */
[----:B-1----:R-:W-:Y:S02]  /*4770*/  LOP3.LUT R66, R5, 0x10, RZ, 0xfc, !PT ;  /* 0x0000001005427812 */ /* 0x002fe400078efcff */
[----:B------:R-:W-:Y:S02]  /*4780*/  LEA.HI.X.SX32 R69, R69, R185, 0x1, P5 ;  /* 0x000000b945457211 */ /* 0x000fe400028f0eff */
[----:B------:R-:W-:Y:S02]  /*4790*/  ISETP.LT.AND P5, PT, R66, R192, P0 ;  /* 0x000000c04200720c */ /* 0x000fe400007a1270 */
[----:B0-----:R-:W-:Y:S02]  /*47a0*/  IADD3 R70, P4, PT, R76, R178, RZ ;  /* 0x000000b24c467210 */ /* 0x001fe40007f9e0ff */
[----:B------:R-:W-:-:S02]  /*47b0*/  PRMT R218, RZ, 0x7610, R218 ;  /* 0x00007610ffda7816 */ /* 0x000fc400000000da */
[----:B------:R-:W-:Y:S01]  /*47c0*/  LEA.HI.X.SX32 R71, R76, R185, 0x1, P4 ;  /* 0x000000b94c477211 */ /* 0x000fe200020f0eff */
[----:B------:R-:W-:Y:S02]  /*47d0*/  @P3 IMAD.MOV.U32 R76, RZ, RZ, R6 ;  /* 0x000000ffff4c3224 */ /* 0x000fe400078e0006 */
[----:B------:R-:W-:Y:S01]  /*47e0*/  @P3 IMAD.MOV.U32 R77, RZ, RZ, R9 ;  /* 0x000000ffff4d3224 */ /* 0x000fe200078e0009 */
[----:B------:R-:W-:Y:S02]  /*47f0*/  LOP3.LUT R67, R5, 0x18, RZ, 0xfc, !PT ;  /* 0x0000001805437812 */ /* 0x000fe400078efcff */
[----:B------:R-:W-:Y:S02]  /*4800*/  PRMT R220, RZ, 0x7610, R220 ;  /* 0x00007610ffdc7816 */ /* 0x000fe400000000dc */
[----:B------:R0:W2:Y:S01]  /*4810*/  @P3 LDG.E.U8 R218, desc[UR24][R76.64] ;  /* 0x000000184cda3981 */ /* 0x0000a2000c1e1100 */
[----:B------:R-:W-:Y:S01]  /*4820*/  ISETP.LT.AND P6, PT, R67, R192, P0 ;  /* 0x000000c04300720c */ /* 0x000fe200007c1270 */
[----:B------:R-:W-:Y:S01]  /*4830*/  IMAD R80, R75, UR12, RZ ;  /* 0x0000000c4b507c24 */ /* 0x000fe2000f8e02ff */
[----:B------:R-:W-:Y:S01]  /*4840*/  LOP3.LUT R72, R5, 0x2, RZ, 0xfc, !PT ;  /* 0x0000000205487812 */ /* 0x000fe200078efcff */
[----:B------:R-:W-:-:S02]  /*4850*/  IMAD R81, R74, UR12, RZ ;  /* 0x0000000c4a517c24 */ /* 0x000fc4000f8e02ff */
[----:B0-----:R-:W-:Y:S02]  /*4860*/  @P5 IMAD.MOV.U32 R76, RZ, RZ, R8 ;  /* 0x000000ffff4c5224 */ /* 0x001fe400078e0008 */
[----:B------:R-:W-:Y:S01]  /*4870*/  @P5 IMAD.MOV.U32 R77, RZ, RZ, R11 ;  /* 0x000000ffff4d5224 */ /* 0x000fe200078e000b */
[----:B------:R-:W-:Y:S02]  /*4880*/  ISETP.LT.AND P3, PT, R72, R192, P0 ;  /* 0x000000c04800720c */ /* 0x000fe40000761270 */
[----:B------:R-:W-:Y:S02]  /*4890*/  LOP3.LUT R73, R5, 0xa, RZ, 0xfc, !PT ;  /* 0x0000000a05497812 */ /* 0x000fe400078efcff */
[----:B------:R0:W2:Y:S01]  /*48a0*/  @P5 LDG.E.U8 R220, desc[UR24][R76.64] ;  /* 0x000000184cdc5981 */ /* 0x0000a2000c1e1100 */
[----:B------:R-:W-:Y:S01]  /*48b0*/  IADD3 R74, P5, PT, R80, R178, RZ ;  /* 0x000000b2504a7210 */ /* 0x000fe20007fbe0ff */
[----:B------:R-:W-:Y:S01]  /*48c0*/  @P6 IMAD.MOV.U32 R78, RZ, RZ, R10 ;  /* 0x000000ffff4e6224 */ /* 0x000fe200078e000a */
[----:B------:R-:W-:Y:S01]  /*48d0*/  PRMT R222, RZ, 0x7610, R222 ;  /* 0x00007610ffde7816 */ /* 0x000fe200000000de */
[----:B------:R-:W-:Y:S01]  /*48e0*/  @P6 IMAD.MOV.U32 R79, RZ, RZ, R13 ;  /* 0x000000ffff4f6224 */ /* 0x000fe200078e000d */
[----:B------:R-:W-:-:S02]  /*48f0*/  PRMT R184, RZ, 0x7610, R184 ;  /* 0x00007610ffb87816 */ /* 0x000fc400000000b8 */
[----:B------:R-:W-:Y:S02]  /*4900*/  PRMT R213, RZ, 0x7610, R213 ;  /* 0x00007610ffd57816 */ /* 0x000fe400000000d5 */
[----:B------:R1:W2:Y:S01]  /*4910*/  @P6 LDG.E.U8 R222, desc[UR24][R78.64] ;  /* 0x000000184ede6981 */ /* 0x0002a2000c1e1100 */
[-C--:B0-----:R-:W-:Y:S02]  /*4920*/  LEA.HI.X.SX32 R77, R80, R185.reuse, 0x1, P5 ;  /* 0x000000b9504d7211 */ /* 0x081fe400028f0eff */
[----:B------:R-:W-:Y:S02]  /*4930*/  ISETP.LT.AND P5, PT, R73, R192, P0 ;  /* 0x000000c04900720c */ /* 0x000fe400007a1270 */
[----:B------:R-:W-:Y:S01]  /*4940*/  IADD3 R76, P4, PT, R81, R178, RZ ;  /* 0x000000b2514c7210 */ /* 0x000fe20007f9e0ff */
[----:B------:R-:W-:Y:S02]  /*4950*/  @P3 IMAD.MOV.U32 R84, RZ, RZ, R12 ;  /* 0x000000ffff543224 */ /* 0x000fe400078e000c */
[----:B------:R-:W-:Y:S01]  /*4960*/  @P3 IMAD.MOV.U32 R85, RZ, RZ, R15 ;  /* 0x000000ffff553224 */ /* 0x000fe200078e000f */
[----:B------:R-:W-:Y:S01]  /*4970*/  LOP3.LUT R75, R5, 0x12, RZ, 0xfc, !PT ;  /* 0x00000012054b7812 */ /* 0x000fe200078efcff */
[----:B-1----:R-:W-:Y:S01]  /*4980*/  @P1 IMAD.MOV.U32 R78, RZ, RZ, R76 ;  /* 0x000000ffff4e1224 */ /* 0x002fe200078e004c */
[----:B------:R-:W-:-:S02]  /*4990*/  LEA.HI.X.SX32 R79, R81, R185, 0x1, P4 ;  /* 0x000000b9514f7211 */ /* 0x000fc400020f0eff */
[----:B------:R-:W-:Y:S01]  /*49a0*/  PRMT R224, RZ, 0x7610, R224 ;  /* 0x00007610ffe07816 */ /* 0x000fe200000000e0 */
[----:B------:R0:W2:Y:S01]  /*49b0*/  @P3 LDG.E.U8 R184, desc[UR24][R84.64] ;  /* 0x0000001854b83981 */ /* 0x0000a2000c1e1100 */
[----:B------:R-:W-:Y:S01]  /*49c0*/  PRMT R211, RZ, 0x7610, R211 ;  /* 0x00007610ffd37816 */ /* 0x000fe200000000d3 */
[----:B------:R-:W-:Y:S01]  /*49d0*/  @P1 IMAD.MOV.U32 R80, RZ, RZ, R74 ;  /* 0x000000ffff501224 */ /* 0x000fe200078e004a */
[----:B------:R-:W-:Y:S01]  /*49e0*/  ISETP.LT.AND P6, PT, R75, R192, P0 ;  /* 0x000000c04b00720c */ /* 0x000fe200007c1270 */
[----:B------:R1:W2:Y:S01]  /*49f0*/  @P1 LDG.E.U8 R213, desc[UR24][R78.64] ;  /* 0x000000184ed51981 */ /* 0x0002a2000c1e1100 */
[----:B------:R-:W-:Y:S02]  /*4a00*/  @P1 IMAD.MOV.U32 R81, RZ, RZ, R77 ;  /* 0x000000ffff511224 */ /* 0x000fe400078e004d */
[----:B------:R-:W-:Y:S02]  /*4a10*/  IMAD R83, R83, UR12, RZ ;  /* 0x0000000c53537c24 */ /* 0x000fe4000f8e02ff */
[----:B0-----:R-:W-:Y:S01]  /*4a20*/  @P5 IMAD.MOV.U32 R84, RZ, RZ, R14 ;  /* 0x000000ffff545224 */ /* 0x001fe200078e000e */
[----:B------:R0:W2:Y:S01]  /*4a30*/  @P1 LDG.E.U8 R211, desc[UR24][R80.64] ;  /* 0x0000001850d31981 */ /* 0x0000a2000c1e1100 */
[----:B------:R-:W-:Y:S01]  /*4a40*/  @P5 IMAD.MOV.U32 R85, RZ, RZ, R17 ;  /* 0x000000ffff555224 */ /* 0x000fe200078e0011 */
[----:B-1----:R-:W-:Y:S01]  /*4a50*/  LOP3.LUT R78, R5, 0x1a, RZ, 0xfc, !PT ;  /* 0x0000001a054e7812 */ /* 0x002fe200078efcff */
[----:B------:R-:W-:-:S03]  /*4a60*/  IMAD R90, R82, UR12, RZ ;  /* 0x0000000c525a7c24 */ /* 0x000fc6000f8e02ff */
[----:B------:R1:W2:Y:S01]  /*4a70*/  @P5 LDG.E.U8 R224, desc[UR24][R84.64] ;  /* 0x0000001854e05981 */ /* 0x0002a2000c1e1100 */
[----:B------:R-:W-:Y:S02]  /*4a80*/  ISETP.LT.AND P3, PT, R78, R192, P0 ;  /* 0x000000c04e00720c */ /* 0x000fe40000761270 */
[----:B------:R-:W-:Y:S02]  /*4a90*/  IADD3 R82, P5, PT, R83, R178, RZ ;  /* 0x000000b253527210 */ /* 0x000fe40007fbe0ff */
[----:B0-----:R-:W-:Y:S02]  /*4aa0*/  LOP3.LUT R80, R5, 0x4, RZ, 0xfc, !PT ;  /* 0x0000000405507812 */ /* 0x001fe400078efcff */
[----:B------:R-:W-:Y:S02]  /*4ab0*/  LEA.HI.X.SX32 R83, R83, R185, 0x1, P5 ;  /* 0x000000b953537211 */ /* 0x000fe400028f0eff */
[----:B------:R-:W-:Y:S01]  /*4ac0*/  ISETP.LT.AND P5, PT, R80, R192, P0 ;  /* 0x000000c05000720c */ /* 0x000fe200007a1270 */
[----:B------:R-:W-:Y:S01]  /*4ad0*/  @P6 IMAD.MOV.U32 R86, RZ, RZ, R16 ;  /* 0x000000ffff566224 */ /* 0x000fe200078e0010 */
[----:B------:R-:W-:Y:S01]  /*4ae0*/  PRMT R226, RZ, 0x7610, R226 ;  /* 0x00007610ffe27816 */ /* 0x000fe200000000e2 */
[----:B------:R-:W-:Y:S01]  /*4af0*/  @P6 IMAD.MOV.U32 R87, RZ, RZ, R19 ;  /* 0x000000ffff576224 */ /* 0x000fe200078e0013 */
[----:B-1----:R-:W-:-:S02]  /*4b00*/  IADD3 R84, P4, PT, R90, R178, RZ ;  /* 0x000000b25a547210 */ /* 0x002fc40007f9e0ff */
[----:B------:R-:W-:Y:S01]  /*4b10*/  LOP3.LUT R81, R5, 0xc, RZ, 0xfc, !PT ;  /* 0x0000000c05517812 */ /* 0x000fe200078efcff */
[----:B------:R-:W-:Y:S01]  /*4b20*/  @P3 IMAD.MOV.U32 R91, RZ, RZ, R21 ;  /* 0x000000ffff5b3224 */ /* 0x000fe200078e0015 */
[----:B------:R-:W-:Y:S01]  /*4b30*/  LEA.HI.X.SX32 R85, R90, R185, 0x1, P4 ;  /* 0x000000b95a557211 */ /* 0x000fe200020f0eff */
[----:B------:R0:W2:Y:S01]  /*4b40*/  @P6 LDG.E.U8 R226, desc[UR24][R86.64] ;  /* 0x0000001856e26981 */ /* 0x0000a2000c1e1100 */
[----:B------:R-:W-:Y:S01]  /*4b50*/  PRMT R228, RZ, 0x7610, R228 ;  /* 0x00007610ffe47816 */ /* 0x000fe200000000e4 */
[----:B------:R-:W-:Y:S01]  /*4b60*/  @P3 IMAD.MOV.U32 R90, RZ, RZ, R18 ;  /* 0x000000ffff5a3224 */ /* 0x000fe200078e0012 */
[----:B------:R-:W-:Y:S02]  /*4b70*/  ISETP.LT.AND P6, PT, R81, R192, P0 ;  /* 0x000000c05100720c */ /* 0x000fe400007c1270 */
[----:B------:R-:W-:Y:S02]  /*4b80*/  PRMT R186, RZ, 0x7610, R186 ;  /* 0x00007610ffba7816 */ /* 0x000fe400000000ba */
[----:B------:R1:W2:Y:S01]  /*4b90*/  @P3 LDG.E.U8 R228, desc[UR24][R90.64] ;  /* 0x000000185ae43981 */ /* 0x0002a2000c1e1100 */
[----:B------:R-:W-:Y:S01]  /*4ba0*/  IMAD R94, R89, UR12, RZ ;  /* 0x0000000c595e7c24 */ /* 0x000fe2000f8e02ff */
[----:B0-----:R-:W-:Y:S01]  /*4bb0*/  LOP3.LUT R86, R5, 0x14, RZ, 0xfc, !PT ;  /* 0x0000001405567812 */ /* 0x001fe200078efcff */
[----:B------:R-:W-:-:S02]  /*4bc0*/  IMAD R95, R88, UR12, RZ ;  /* 0x0000000c585f7c24 */ /* 0x000fc4000f8e02ff */
[----:B-1----:R-:W-:Y:S02]  /*4bd0*/  @P5 IMAD.MOV.U32 R90, RZ, RZ, R20 ;  /* 0x000000ffff5a5224 */ /* 0x002fe400078e0014 */
[----:B------:R-:W-:Y:S01]  /*4be0*/  @P5 IMAD.MOV.U32 R91, RZ, RZ, R23 ;  /* 0x000000ffff5b5224 */ /* 0x000fe200078e0017 */
[----:B------:R-:W-:Y:S01]  /*4bf0*/  PRMT R230, RZ, 0x7610, R230 ;  /* 0x00007610ffe67816 */ /* 0x000fe200000000e6 */
[----:B------:R-:W-:-:S03]  /*4c00*/  @P6 IMAD.MOV.U32 R92, RZ, RZ, R22 ;  /* 0x000000ffff5c6224 */ /* 0x000fc600078e0016 */
[----:B------:R0:W2:Y:S01]  /*4c10*/  @P5 LDG.E.U8 R186, desc[UR24][R90.64] ;  /* 0x000000185aba5981 */ /* 0x0000a2000c1e1100 */
[----:B------:R-:W-:Y:S01]  /*4c20*/  IADD3 R88, P5, PT, R94, R178, RZ ;  /* 0x000000b25e587210 */ /* 0x000fe20007fbe0ff */
[----:B------:R-:W-:Y:S01]  /*4c30*/  @P6 IMAD.MOV.U32 R93, RZ, RZ, R25 ;  /* 0x000000ffff5d6224 */ /* 0x000fe200078e0019 */
[----:B------:R-:W-:Y:S02]  /*4c40*/  ISETP.LT.AND P3, PT, R86, R192, P0 ;  /* 0x000000c05600720c */ /* 0x000fe40000761270 */
[C---:B------:R-:W-:Y:S02]  /*4c50*/  LOP3.LUT R89, R5.reuse, 0x6, RZ, 0xfc, !PT ;  /* 0x0000000605597812 */ /* 0x040fe400078efcff */
[----:B------:R-:W-:Y:S01]  /*4c60*/  LOP3.LUT R87, R5, 0x1c, RZ, 0xfc, !PT ;  /* 0x0000001c05577812 */ /* 0x000fe200078efcff */
[----:B------:R1:W2:Y:S01]  /*4c70*/  @P6 LDG.E.U8 R230, desc[UR24][R92.64] ;  /* 0x000000185ce66981 */ /* 0x0002a2000c1e1100 */
[----:B0-----:R-:W-:Y:S02]  /*4c80*/  IADD3 R90, P4, PT, R95, R178, RZ ;  /* 0x000000b25f5a7210 */ /* 0x001fe40007f9e0ff */
[----:B------:R-:W-:-:S02]  /*4c90*/  LEA.HI.X.SX32 R91, R94, R185, 0x1, P5 ;  /* 0x000000b95e5b7211 */ /* 0x000fc400028f0eff */
[-C--:B------:R-:W-:Y:S01]  /*4ca0*/  ISETP.LT.AND P5, PT, R89, R192.reuse, P0 ;  /* 0x000000c05900720c */ /* 0x080fe200007a1270 */
[----:B------:R-:W-:Y:S01]  /*4cb0*/  @P1 IMAD.MOV.U32 R94, RZ, RZ, R88 ;  /* 0x000000ffff5e1224 */ /* 0x000fe200078e0058 */
[----:B------:R-:W-:Y:S02]  /*4cc0*/  PRMT R219, RZ, 0x7610, R219 ;  /* 0x00007610ffdb7816 */ /* 0x000fe400000000db */
[----:B-1----:R-:W-:Y:S01]  /*4cd0*/  LEA.HI.X.SX32 R93, R95, R185, 0x1, P4 ;  /* 0x000000b95f5d7211 */ /* 0x002fe200020f0eff */
[----:B------:R-:W-:Y:S01]  /*4ce0*/  @P1 IMAD.MOV.U32 R95, RZ, RZ, R91 ;  /* 0x000000ffff5f1224 */ /* 0x000fe200078e005b */
[----:B------:R-:W-:Y:S01]  /*4cf0*/  ISETP.LT.AND P6, PT, R87, R192, P0 ;  /* 0x000000c05700720c */ /* 0x000fe200007c1270 */
[----:B------:R-:W-:Y:S01]  /*4d00*/  @P1 IMAD.MOV.U32 R92, RZ, RZ, R90 ;  /* 0x000000ffff5c1224 */ /* 0x000fe200078e005a */
[----:B------:R-:W-:Y:S02]  /*4d10*/  PRMT R221, RZ, 0x7610, R221 ;  /* 0x00007610ffdd7816 */ /* 0x000fe400000000dd */
[----:B------:R0:W2:Y:S01]  /*4d20*/  @P1 LDG.E.U8 R219, desc[UR24][R94.64] ;  /* 0x000000185edb1981 */ /* 0x0000a2000c1e1100 */
[----:B------:R-:W-:Y:S01]  /*4d30*/  PRMT R232, RZ, 0x7610, R232 ;  /* 0x00007610ffe87816 */ /* 0x000fe200000000e8 */
[----:B------:R-:W-:-:S02]  /*4d40*/  IMAD R101, R101, UR12, RZ ;  /* 0x0000000c65657c24 */ /* 0x000fc4000f8e02ff */
[----:B------:R1:W2:Y:S01]  /*4d50*/  @P1 LDG.E.U8 R221, desc[UR24][R92.64] ;  /* 0x000000185cdd1981 */ /* 0x0002a2000c1e1100 */
[----:B------:R-:W-:Y:S01]  /*4d60*/  PRMT R236, RZ, 0x7610, R236 ;  /* 0x00007610ffec7816 */ /* 0x000fe200000000ec */
[----:B0-----:R-:W-:Y:S02]  /*4d70*/  @P3 IMAD.MOV.U32 R94, RZ, RZ, R24 ;  /* 0x000000ffff5e3224 */ /* 0x001fe400078e0018 */
[----:B------:R-:W-:Y:S01]  /*4d80*/  @P3 IMAD.MOV.U32 R95, RZ, RZ, R27 ;  /* 0x000000ffff5f3224 */ /* 0x000fe200078e001b */
[----:B-1----:R-:W-:Y:S01]  /*4d90*/  LOP3.LUT R92, R5, 0xe, RZ, 0xfc, !PT ;  /* 0x0000000e055c7812 */ /* 0x002fe200078efcff */
[----:B------:R-:W-:Y:S01]  /*4da0*/  @P5 IMAD.MOV.U32 R98, RZ, RZ, R28 ;  /* 0x000000ffff625224 */ /* 0x000fe200078e001c */
[----:B------:R-:W-:Y:S02]  /*4db0*/  PRMT R234, RZ, 0x7610, R234 ;  /* 0x00007610ffea7816 */ /* 0x000fe400000000ea */
[----:B------:R0:W2:Y:S01]  /*4dc0*/  @P3 LDG.E.U8 R232, desc[UR24][R94.64] ;  /* 0x000000185ee83981 */ /* 0x0000a2000c1e1100 */
[----:B------:R-:W-:Y:S01]  /*4dd0*/  @P5 IMAD.MOV.U32 R99, RZ, RZ, R31 ;  /* 0x000000ffff635224 */ /* 0x000fe200078e001f */
[----:B------:R-:W-:Y:S01]  /*4de0*/  ISETP.LT.AND P3, PT, R92, R192, P0 ;  /* 0x000000c05c00720c */ /* 0x000fe20000761270 */
[----:B------:R-:W-:-:S02]  /*4df0*/  @P6 IMAD.MOV.U32 R96, RZ, RZ, R26 ;  /* 0x000000ffff606224 */ /* 0x000fc400078e001a */
[----:B------:R-:W-:Y:S01]  /*4e00*/  @P6 IMAD.MOV.U32 R97, RZ, RZ, R29 ;  /* 0x000000ffff616224 */ /* 0x000fe200078e001d */
[----:B------:R1:W2:Y:S01]  /*4e10*/  @P5 LDG.E.U8 R236, desc[UR24][R98.64] ;  /* 0x0000001862ec5981 */ /* 0x0002a2000c1e1100 */
[----:B0-----:R-:W-:-:S03]  /*4e20*/  IADD3 R94, P4, PT, R101, R178, RZ ;  /* 0x000000b2655e7210 */ /* 0x001fc60007f9e0ff */
[----:B------:R0:W2:Y:S01]  /*4e30*/  @P6 LDG.E.U8 R234, desc[UR24][R96.64] ;  /* 0x0000001860ea6981 */ /* 0x0000a2000c1e1100 */
[----:B------:R-:W-:Y:S02]  /*4e40*/  LOP3.LUT R95, R5, 0x16, RZ, 0xfc, !PT ;  /* 0x00000016055f7812 */ /* 0x000fe400078efcff */
[----:B-1----:R-:W-:Y:S02]  /*4e50*/  LEA.HI.X.SX32 R99, R101, R185, 0x1, P4 ;  /* 0x000000b965637211 */ /* 0x002fe400020f0eff */
[-C--:B------:R-:W-:Y:S02]  /*4e60*/  ISETP.LT.AND P4, PT, R95, R192.reuse, P0 ;  /* 0x000000c05f00720c */ /* 0x080fe40000781270 */
[----:B0-----:R-:W-:Y:S01]  /*4e70*/  LOP3.LUT R97, R5, 0x1e, RZ, 0xfc, !PT ;  /* 0x0000001e05617812 */ /* 0x001fe200078efcff */
[----:B------:R-:W-:Y:S01]  /*4e80*/  @P3 IMAD.MOV.U32 R102, RZ, RZ, R30 ;  /* 0x000000ffff663224 */ /* 0x000fe200078e001e */
[----:B------:R-:W-:Y:S01]  /*4e90*/  PRMT R238, RZ, 0x7610, R238 ;  /* 0x00007610ffee7816 */ /* 0x000fe200000000ee */
[----:B------:R-:W-:Y:S01]  /*4ea0*/  @P3 IMAD.MOV.U32 R103, RZ, RZ, R33 ;  /* 0x000000ffff673224 */ /* 0x000fe200078e0021 */
[----:B------:R-:W-:Y:S01]  /*4eb0*/  ISETP.LT.AND P0, PT, R97, R192, P0 ;  /* 0x000000c06100720c */ /* 0x000fe20000701270 */
[----:B------:R-:W-:Y:S01]  /*4ec0*/  IMAD R109, R107, UR12, RZ ;  /* 0x0000000c6b6d7c24 */ /* 0x000fe2000f8e02ff */
[----:B------:R-:W-:Y:S01]  /*4ed0*/  PRMT R240, RZ, 0x7610, R240 ;  /* 0x00007610fff07816 */ /* 0x000fe200000000f0 */
[----:B------:R-:W-:Y:S01]  /*4ee0*/  IMAD R113, R106, UR12, RZ ;  /* 0x0000000c6a717c24 */ /* 0x000fe2000f8e02ff */
[----:B------:R-:W2:Y:S03]  /*4ef0*/  @P3 LDG.E.U8 R238, desc[UR24][R102.64] ;  /* 0x0000001866ee3981 */ /* 0x000ea6000c1e1100 */
[----:B------:R-:W-:-:S02]  /*4f00*/  @P4 IMAD.MOV.U32 R106, RZ, RZ, R32 ;  /* 0x000000ffff6a4224 */ /* 0x000fc400078e0020 */
[----:B------:R-:W-:Y:S01]  /*4f10*/  @P4 IMAD.MOV.U32 R107, RZ, RZ, R35 ;  /* 0x000000ffff6b4224 */ /* 0x000fe200078e0023 */
[----:B------:R-:W-:-:S04]  /*4f20*/  PRMT R244, RZ, 0x7610, R244 ;  /* 0x00007610fff47816 */ /* 0x000fc800000000f4 */
[----:B------:R0:W2:Y:S02]  /*4f30*/  @P4 LDG.E.U8 R240, desc[UR24][R106.64] ;  /* 0x000000186af04981 */ /* 0x0000a4000c1e1100 */
[----:B0-----:R-:W-:Y:S02]  /*4f40*/  @P0 IMAD.MOV.U32 R106, RZ, RZ, R34 ;  /* 0x000000ffff6a0224 */ /* 0x001fe400078e0022 */
[----:B------:R-:W-:-:S05]  /*4f50*/  @P0 IMAD.MOV.U32 R107, RZ, RZ, R37 ;  /* 0x000000ffff6b0224 */ /* 0x000fca00078e0025 */
[----:B------:R-:W2:Y:S01]  /*4f60*/  @P0 LDG.E.U8 R244, desc[UR24][R106.64] ;  /* 0x000000186af40981 */ /* 0x000ea2000c1e1100 */
[----:B------:R-:W-:Y:S01]  /*4f70*/  IMAD R100, R100, UR12, RZ ;  /* 0x0000000c64647c24 */ /* 0x000fe2000f8e02ff */
[----:B------:R-:W-:Y:S01]  /*4f80*/  PRMT R223, RZ, 0x7610, R223 ;  /* 0x00007610ffdf7816 */ /* 0x000fe200000000df */
[----:B------:R-:W-:-:S03]  /*4f90*/  @P1 IMAD.MOV.U32 R98, RZ, RZ, R94 ;  /* 0x000000ffff621224 */ /* 0x000fc600078e005e */
[C---:B------:R-:W-:Y:S02]  /*4fa0*/  IADD3 R96, P5, PT, R100.reuse, R178, RZ ;  /* 0x000000b264607210 */ /* 0x040fe40007fbe0ff */
[----:B------:R-:W-:Y:S01]  /*4fb0*/  PRMT R225, RZ, 0x7610, R225 ;  /* 0x00007610ffe17816 */ /* 0x000fe200000000e1 */
[----:B------:R0:W2:Y:S01]  /*4fc0*/  @P1 LDG.E.U8 R223, desc[UR24][R98.64] ;  /* 0x0000001862df1981 */ /* 0x0000a2000c1e1100 */
[----:B------:R-:W-:Y:S01]  /*4fd0*/  LEA.HI.X.SX32 R101, R100, R185, 0x1, P5 ;  /* 0x000000b964657211 */ /* 0x000fe200028f0eff */
[----:B------:R-:W-:Y:S01]  /*4fe0*/  @P1 IMAD.MOV.U32 R100, RZ, RZ, R96 ;  /* 0x000000ffff641224 */ /* 0x000fe200078e0060 */
[----:B------:R-:W-:-:S04]  /*4ff0*/  PRMT R227, RZ, 0x7610, R227 ;  /* 0x00007610ffe37816 */ /* 0x000fc800000000e3 */
[----:B------:R1:W2:Y:S01]  /*5000*/  @P1 LDG.E.U8 R225, desc[UR24][R100.64] ;  /* 0x0000001864e11981 */ /* 0x0002a2000c1e1100 */
[----:B0-----:R-:W-:-:S04]  /*5010*/  IADD3 R98, P3, PT, R109, R178, RZ ;  /* 0x000000b26d627210 */ /* 0x001fc80007f7e0ff */
[-C--:B------:R-:W-:Y:S02]  /*5020*/  LEA.HI.X.SX32 R103, R109, R185.reuse, 0x1, P3 ;  /* 0x000000b96d677211 */ /* 0x080fe400018f0eff */
[----:B-1----:R-:W-:Y:S01]  /*5030*/  IADD3 R100, P0, PT, R113, R178, RZ ;  /* 0x000000b271647210 */ /* 0x002fe20007f1e0ff */
[----:B------:R-:W-:Y:S01]  /*5040*/  IMAD R109, R105, UR12, RZ ;  /* 0x0000000c696d7c24 */ /* 0x000fe2000f8e02ff */
[----:B------:R-:W-:Y:S01]  /*5050*/  PRMT R229, RZ, 0x7610, R229 ;  /* 0x00007610ffe57816 */ /* 0x000fe200000000e5 */
[----:B------:R-:W-:Y:S01]  /*5060*/  @P1 IMAD.MOV.U32 R102, RZ, RZ, R98 ;  /* 0x000000ffff661224 */ /* 0x000fe200078e0062 */
[----:B------:R-:W-:Y:S01]  /*5070*/  LEA.HI.X.SX32 R105, R113, R185, 0x1, P0 ;  /* 0x000000b971697211 */ /* 0x000fe200000f0eff */
[----:B------:R-:W-:Y:S02]  /*5080*/  IMAD R113, R104, UR12, RZ ;  /* 0x0000000c68717c24 */ /* 0x000fe4000f8e02ff */
[----:B------:R-:W-:Y:S01]  /*5090*/  @P1 IMAD.MOV.U32 R104, RZ, RZ, R100 ;  /* 0x000000ffff681224 */ /* 0x000fe200078e0064 */
[----:B------:R0:W2:Y:S01]  /*50a0*/  @P1 LDG.E.U8 R227, desc[UR24][R102.64] ;  /* 0x0000001866e31981 */ /* 0x0000a2000c1e1100 */
[----:B------:R-:W-:-:S03]  /*50b0*/  PRMT R231, RZ, 0x7610, R231 ;  /* 0x00007610ffe77816 */ /* 0x000fc600000000e7 */
[----:B------:R1:W2:Y:S01]  /*50c0*/  @P1 LDG.E.U8 R229, desc[UR24][R104.64] ;  /* 0x0000001868e51981 */ /* 0x0002a2000c1e1100 */
[-C--:B0-----:R-:W-:Y:S02]  /*50d0*/  IADD3 R102, P0, PT, R109, R178.reuse, RZ ;  /* 0x000000b26d667210 */ /* 0x081fe40007f1e0ff */
[----:B-1----:R-:W-:-:S03]  /*50e0*/  IADD3 R104, P3, PT, R113, R178, RZ ;  /* 0x000000b271687210 */ /* 0x002fc60007f7e0ff */
[----:B------:R-:W-:Y:S01]  /*50f0*/  @P1 IMAD.MOV.U32 R106, RZ, RZ, R102 ;  /* 0x000000ffff6a1224 */ /* 0x000fe200078e0066 */
[-C--:B------:R-:W-:Y:S01]  /*5100*/  LEA.HI.X.SX32 R107, R109, R185.reuse, 0x1, P0 ;  /* 0x000000b96d6b7211 */ /* 0x080fe200000f0eff */
[----:B------:R-:W-:Y:S01]  /*5110*/  IMAD R115, R108, UR12, RZ ;  /* 0x0000000c6c737c24 */ /* 0x000fe2000f8e02ff */
[----:B------:R-:W-:Y:S01]  /*5120*/  PRMT R233, RZ, 0x7610, R233 ;  /* 0x00007610ffe97816 */ /* 0x000fe200000000e9 */
[----:B------:R-:W-:Y:S01]  /*5130*/  @P1 IMAD.MOV.U32 R108, RZ, RZ, R104 ;  /* 0x000000ffff6c1224 */ /* 0x000fe200078e0068 */
[----:B------:R-:W-:Y:S01]  /*5140*/  LEA.HI.X.SX32 R109, R113, R185, 0x1, P3 ;  /* 0x000000b9716d7211 */ /* 0x000fe200018f0eff */
[----:B------:R-:W-:Y:S01]  /*5150*/  IMAD R113, R111, UR12, RZ ;  /* 0x0000000c6f717c24 */ /* 0x000fe2000f8e02ff */
[----:B------:R0:W3:Y:S04]  /*5160*/  @P1 LDG.E.U8 R231, desc[UR24][R106.64] ;  /* 0x000000186ae71981 */ /* 0x0000e8000c1e1100 */
[----:B------:R1:W3:Y:S01]  /*5170*/  @P1 LDG.E.U8 R233, desc[UR24][R108.64] ;  /* 0x000000186ce91981 */ /* 0x0002e2000c1e1100 */
[----:B------:R-:W-:-:S02]  /*5180*/  PRMT R235, RZ, 0x7610, R235 ;  /* 0x00007610ffeb7816 */ /* 0x000fc400000000eb */
[-C--:B0-----:R-:W-:Y:S02]  /*5190*/  IADD3 R106, P0, PT, R115, R178.reuse, RZ ;  /* 0x000000b2736a7210 */ /* 0x081fe40007f1e0ff */
[-C--:B-1----:R-:W-:Y:S02]  /*51a0*/  IADD3 R108, P3, PT, R113, R178.reuse, RZ ;  /* 0x000000b2716c7210 */ /* 0x082fe40007f7e0ff */
[-C--:B------:R-:W-:Y:S01]  /*51b0*/  LEA.HI.X.SX32 R111, R115, R185.reuse, 0x1, P0 ;  /* 0x000000b9736f7211 */ /* 0x080fe200000f0eff */
[----:B------:R-:W-:Y:S01]  /*51c0*/  IMAD R115, R110, UR12, RZ ;  /* 0x0000000c6e737c24 */ /* 0x000fe2000f8e02ff */
[----:B------:R-:W-:Y:S01]  /*51d0*/  PRMT R237, RZ, 0x7610, R237 ;  /* 0x00007610ffed7816 */ /* 0x000fe200000000ed */
[----:B------:R-:W-:Y:S01]  /*51e0*/  @P1 IMAD.MOV.U32 R110, RZ, RZ, R106 ;  /* 0x000000ffff6e1224 */ /* 0x000fe200078e006a */
[----:B------:R-:W-:Y:S01]  /*51f0*/  LEA.HI.X.SX32 R113, R113, R185, 0x1, P3 ;  /* 0x000000b971717211 */ /* 0x000fe200018f0eff */
[----:B------:R-:W-:Y:S02]  /*5200*/  IMAD R117, R112, UR12, RZ ;  /* 0x0000000c70757c24 */ /* 0x000fe4000f8e02ff */
[----:B------:R-:W-:Y:S01]  /*5210*/  @P1 IMAD.MOV.U32 R112, RZ, RZ, R108 ;  /* 0x000000ffff701224 */ /* 0x000fe200078e006c */
[----:B------:R0:W3:Y:S04]  /*5220*/  @P1 LDG.E.U8 R235, desc[UR24][R110.64] ;  /* 0x000000186eeb1981 */ /* 0x0000e8000c1e1100 */
[----:B------:R1:W3:Y:S01]  /*5230*/  @P1 LDG.E.U8 R237, desc[UR24][R112.64] ;  /* 0x0000001870ed1981 */ /* 0x0002e2000c1e1100 */
[----:B------:R-:W-:Y:S01]  /*5240*/  PRMT R239, RZ, 0x7610, R239 ;  /* 0x00007610ffef7816 */ /* 0x000fe200000000ef */
[----:B------:R-:W-:Y:S01]  /*5250*/  IMAD R121, R114, UR12, RZ ;  /* 0x0000000c72797c24 */ /* 0x000fe2000f8e02ff */
[----:B0-----:R-:W-:-:S02]  /*5260*/  IADD3 R110, P0, PT, R115, R178, RZ ;  /* 0x000000b2736e7210 */ /* 0x001fc40007f1e0ff */
[-C--:B-1----:R-:W-:Y:S01]  /*5270*/  IADD3 R112, P3, PT, R117, R178.reuse, RZ ;  /* 0x000000b275707210 */ /* 0x082fe20007f7e0ff */
[----:B------:R-:W-:Y:S01]  /*5280*/  IMAD R119, R116, UR12, RZ ;  /* 0x0000000c74777c24 */ /* 0x000fe2000f8e02ff */
[-C--:B------:R-:W-:Y:S01]  /*5290*/  LEA.HI.X.SX32 R115, R115, R185.reuse, 0x1, P0 ;  /* 0x000000b973737211 */ /* 0x080fe200000f0eff */
[----:B------:R-:W-:Y:S01]  /*52a0*/  @P1 IMAD.MOV.U32 R114, RZ, RZ, R110 ;  /* 0x000000ffff721224 */ /* 0x000fe200078e006e */
[----:B------:R-:W-:Y:S01]  /*52b0*/  PRMT R241, RZ, 0x7610, R241 ;  /* 0x00007610fff17816 */ /* 0x000fe200000000f1 */
[----:B------:R-:W-:Y:S01]  /*52c0*/  @P1 IMAD.MOV.U32 R116, RZ, RZ, R112 ;  /* 0x000000ffff741224 */ /* 0x000fe200078e0070 */
[----:B------:R-:W-:Y:S02]  /*52d0*/  LEA.HI.X.SX32 R117, R117, R185, 0x1, P3 ;  /* 0x000000b975757211 */ /* 0x000fe400018f0eff */
[----:B------:R0:W3:Y:S04]  /*52e0*/  @P1 LDG.E.U8 R239, desc[UR24][R114.64] ;  /* 0x0000001872ef1981 */ /* 0x0000e8000c1e1100 */
[----:B------:R1:W3:Y:S01]  /*52f0*/  @P1 LDG.E.U8 R241, desc[UR24][R116.64] ;  /* 0x0000001874f11981 */ /* 0x0002e2000c1e1100 */
[----:B------:R-:W-:Y:S01]  /*5300*/  PRMT R243, RZ, 0x7610, R243 ;  /* 0x00007610fff37816 */ /* 0x000fe200000000f3 */
[----:B------:R-:W-:Y:S01]  /*5310*/  IMAD R123, R118, UR12, RZ ;  /* 0x0000000c767b7c24 */ /* 0x000fe2000f8e02ff */
[----:B0-----:R-:W-:-:S02]  /*5320*/  IADD3 R114, P0, PT, R119, R178, RZ ;  /* 0x000000b277727210 */ /* 0x001fc40007f1e0ff */
[----:B-1----:R-:W-:-:S03]  /*5330*/  IADD3 R116, P3, PT, R121, R178, RZ ;  /* 0x000000b279747210 */ /* 0x002fc60007f7e0ff */
[----:B------:R-:W-:Y:S01]  /*5340*/  @P1 IMAD.MOV.U32 R118, RZ, RZ, R114 ;  /* 0x000000ffff761224 */ /* 0x000fe200078e0072 */
[-C--:B------:R-:W-:Y:S01]  /*5350*/  LEA.HI.X.SX32 R119, R119, R185.reuse, 0x1, P0 ;  /* 0x000000b977777211 */ /* 0x080fe200000f0eff */
[----:B------:R-:W-:Y:S01]  /*5360*/  IMAD R127, R120, UR12, RZ ;  /* 0x0000000c787f7c24 */ /* 0x000fe2000f8e02ff */
[----:B------:R-:W-:Y:S01]  /*5370*/  PRMT R245, RZ, 0x7610, R245 ;  /* 0x00007610fff57816 */ /* 0x000fe200000000f5 */
[----:B------:R-:W-:Y:S01]  /*5380*/  @P1 IMAD.MOV.U32 R120, RZ, RZ, R116 ;  /* 0x000000ffff781224 */ /* 0x000fe200078e0074 */
[----:B------:R-:W-:Y:S01]  /*5390*/  LEA.HI.X.SX32 R121, R121, R185, 0x1, P3 ;  /* 0x000000b979797211 */ /* 0x000fe200018f0eff */
        /* <DEDUP_REMOVED lines=29> */
[----:B-1----:R-:W-:Y:S01]  /*5570*/  IADD3 R130, P3, PT, R135, R178, RZ ;  /* 0x000000b287827210 */ /* 0x002fe20007f7e0ff */
[----:B------:R-:W-:Y:S01]  /*5580*/  IMAD R137, R134, UR12, RZ ;  /* 0x0000000c86897c24 */ /* 0x000fe2000f8e02ff */
[-C--:B------:R-:W-:Y:S01]  /*5590*/  LEA.HI.X.SX32 R133, R133, R185.reuse, 0x1, P0 ;  /* 0x000000b985857211 */ /* 0x080fe200000f0eff */
[----:B------:R-:W-:Y:S01]  /*55a0*/  @P1 IMAD.MOV.U32 R132, RZ, RZ, R128 ;  /* 0x000000ffff841224 */ /* 0x000fe200078e0080 */
        /* <DEDUP_REMOVED lines=9> */
[-C--:B------:R-:W-:Y:S02]  /*5640*/  LEA.HI.X.SX32 R137, R137, R185.reuse, 0x1, P0 ;  /* 0x000000b989897211 */ /* 0x080fe400000f0eff */
[----:B------:R-:W-:Y:S01]  /*5650*/  IADD3 R136, P0, PT, R141, R178, RZ ;  /* 0x000000b28d887210 */ /* 0x000fe20007f1e0ff */
[----:B------:R-:W-:Y:S01]  /*5660*/  @P1 IMAD.MOV.U32 R138, RZ, RZ, R134 ;  /* 0x000000ffff8a1224 */ /* 0x000fe200078e0086 */
[-C--:B------:R-:W-:Y:S01]  /*5670*/  LEA.HI.X.SX32 R139, R139, R185.reuse, 0x1, P3 ;  /* 0x000000b98b8b7211 */ /* 0x080fe200018f0eff */
[----:B------:R-:W-:Y:S01]  /*5680*/  IMAD R144, R144, UR12, RZ ;  /* 0x0000000c90907c24 */ /* 0x000fe2000f8e02ff */
[----:B------:R-:W-:Y:S01]  /*5690*/  PRMT R200, RZ, 0x7610, R200 ;  /* 0x00007610ffc87816 */ /* 0x000fe200000000c8 */
[----:B------:R-:W-:Y:S01]  /*56a0*/  IMAD R147, R140, UR12, RZ ;  /* 0x0000000c8c937c24 */ /* 0x000fe2000f8e02ff */
[----:B------:R-:W-:Y:S01]  /*56b0*/  PRMT R204, RZ, 0x7610, R204 ;  /* 0x00007610ffcc7816 */ /* 0x000fe200000000cc */
[----:B------:R-:W-:Y:S01]  /*56c0*/  @P1 IMAD.MOV.U32 R142, RZ, RZ, R132 ;  /* 0x000000ffff8e1224 */ /* 0x000fe200078e0084 */
[----:B------:R-:W-:Y:S01]  /*56d0*/  LEA.HI.X.SX32 R141, R141, R185, 0x1, P0 ;  /* 0x000000b98d8d7211 */ /* 0x000fe200000f0eff */
[----:B------:R-:W-:Y:S01]  /*56e0*/  @P1 IMAD.MOV.U32 R143, RZ, RZ, R137 ;  /* 0x000000ffff8f1224 */ /* 0x000fe200078e0089 */
[----:B------:R0:W3:Y:S01]  /*56f0*/  @P1 LDG.E.U8 R202, desc[UR24][R138.64] ;  /* 0x000000188aca1981 */ /* 0x0000e2000c1e1100 */
[----:B------:R-:W-:-:S02]  /*5700*/  @P1 IMAD.MOV.U32 R140, RZ, RZ, R136 ;  /* 0x000000ffff8c1224 */ /* 0x000fc400078e0088 */
[----:B------:R-:W-:Y:S01]  /*5710*/  IMAD R145, R145, UR12, RZ ;  /* 0x0000000c91917c24 */ /* 0x000fe2000f8e02ff */
[----:B------:R1:W3:Y:S04]  /*5720*/  @P1 LDG.E.U8 R200, desc[UR24][R142.64] ;  /* 0x000000188ec81981 */ /* 0x0002e8000c1e1100 */
[----:B------:R4:W3:Y:S01]  /*5730*/  @P1 LDG.E.U8 R204, desc[UR24][R140.64] ;  /* 0x000000188ccc1981 */ /* 0x0008e2000c1e1100 */
[CC--:B0-----:R-:W-:Y:S02]  /*5740*/  IADD3 R138, P0, PT, R144.reuse, R178.reuse, RZ ;  /* 0x000000b2908a7210 */ /* 0x0c1fe40007f1e0ff */
[----:B-1----:R-:W-:Y:S02]  /*5750*/  IADD3 R142, P4, PT, R147, R178, RZ ;  /* 0x000000b2938e7210 */ /* 0x002fe40007f9e0ff */
[----:B------:R-:W-:-:S02]  /*5760*/  LEA.HI.X.SX32 R143, R144, R185, 0x1, P0 ;  /* 0x000000b9908f7211 */ /* 0x000fc400000f0eff */
[C---:B----4-:R-:W-:Y:S01]  /*5770*/  IADD3 R140, P3, PT, R145.reuse, R178, RZ ;  /* 0x000000b2918c7210 */ /* 0x050fe20007f7e0ff */
[----:B------:R-:W-:Y:S01]  /*5780*/  @P1 IMAD.MOV.U32 R148, RZ, RZ, R138 ;  /* 0x000000ffff941224 */ /* 0x000fe200078e008a */
[----:B------:R-:W-:Y:S01]  /*5790*/  PRMT R206, RZ, 0x7610, R206 ;  /* 0x00007610ffce7816 */ /* 0x000fe200000000ce */
[----:B------:R-:W-:Y:S01]  /*57a0*/  @P1 IMAD.MOV.U32 R149, RZ, RZ, R143 ;  /* 0x000000ffff951224 */ /* 0x000fe200078e008f */
[----:B------:R-:W-:Y:S01]  /*57b0*/  PRMT R208, RZ, 0x7610, R208 ;  /* 0x00007610ffd07816 */ /* 0x000fe200000000d0 */
[----:B------:R-:W-:Y:S01]  /*57c0*/  @P1 IMAD.MOV.U32 R144, RZ, RZ, R140 ;  /* 0x000000ffff901224 */ /* 0x000fe200078e008c */
[----:B------:R-:W-:Y:S01]  /*57d0*/  PRMT R210, RZ, 0x7610, R210 ;  /* 0x00007610ffd27816 */ /* 0x000fe200000000d2 */
[----:B------:R-:W-:Y:S01]  /*57e0*/  @P1 IMAD.MOV.U32 R146, RZ, RZ, R142 ;  /* 0x000000ffff921224 */ /* 0x000fe200078e008e */
[-C--:B------:R-:W-:Y:S01]  /*57f0*/  LEA.HI.X.SX32 R145, R145, R185.reuse, 0x1, P3 ;  /* 0x000000b991917211 */ /* 0x080fe200018f0eff */
[----:B------:R-:W-:Y:S01]  /*5800*/  IMAD R188, R150, UR12, RZ ;  /* 0x0000000c96bc7c24 */ /* 0x000fe2000f8e02ff */
[----:B------:R-:W-:Y:S01]  /*5810*/  LEA.HI.X.SX32 R147, R147, R185, 0x1, P4 ;  /* 0x000000b993937211 */ /* 0x000fe200020f0eff */
[----:B------:R-:W-:Y:S01]  /*5820*/  IMAD R151, R151, UR12, RZ ;  /* 0x0000000c97977c24 */ /* 0x000fe2000f8e02ff */
[----:B------:R0:W4:Y:S01]  /*5830*/  @P1 LDG.E.U8 R206, desc[UR24][R148.64] ;  /* 0x0000001894ce1981 */ /* 0x000122000c1e1100 */
[----:B------:R-:W-:-:S02]  /*5840*/  IMAD R152, R152, UR12, RZ ;  /* 0x0000000c98987c24 */ /* 0x000fc4000f8e02ff */
[----:B------:R-:W-:Y:S01]  /*5850*/  IMAD R174, R154, UR12, RZ ;  /* 0x0000000c9aae7c24 */ /* 0x000fe2000f8e02ff */
[----:B------:R1:W3:Y:S01]  /*5860*/  @P1 LDG.E.U8 R208, desc[UR24][R144.64] ;  /* 0x0000001890d01981 */ /* 0x0002e2000c1e1100 */
[----:B------:R-:W-:Y:S02]  /*5870*/  IMAD R176, R155, UR12, RZ ;  /* 0x0000000c9bb07c24 */ /* 0x000fe4000f8e02ff */
[----:B------:R-:W-:Y:S01]  /*5880*/  IMAD R182, R156, UR12, RZ ;  /* 0x0000000c9cb67c24 */ /* 0x000fe2000f8e02ff */
[----:B------:R5:W3:Y:S01]  /*5890*/  @P1 LDG.E.U8 R210, desc[UR24][R146.64] ;  /* 0x0000001892d21981 */ /* 0x000ae2000c1e1100 */
[-C--:B0-----:R-:W-:Y:S01]  /*58a0*/  IADD3 R148, P4, PT, R152, R178.reuse, RZ ;  /* 0x000000b298947210 */ /* 0x081fe20007f9e0ff */
[----:B------:R-:W-:Y:S01]  /*58b0*/  IMAD R212, R153, UR12, RZ ;  /* 0x0000000c99d47c24 */ /* 0x000fe2000f8e02ff */
[CC--:B-1----:R-:W-:Y:S02]  /*58c0*/  IADD3 R144, P0, PT, R188.reuse, R178.reuse, RZ ;  /* 0x000000b2bc907210 */ /* 0x0c2fe40007f1e0ff */
[----:B-----5:R-:W-:Y:S01]  /*58d0*/  IADD3 R146, P3, PT, R151, R178, RZ ;  /* 0x000000b297927210 */ /* 0x020fe20007f7e0ff */
[----:B------:R-:W-:Y:S01]  /*58e0*/  IMAD R168, R157, UR12, RZ ;  /* 0x0000000c9da87c24 */ /* 0x000fe2000f8e02ff */
[-C--:B------:R-:W-:Y:S01]  /*58f0*/  LEA.HI.X.SX32 R149, R188, R185.reuse, 0x1, P0 ;  /* 0x000000b9bc957211 */ /* 0x080fe200000f0eff */
[----:B------:R-:W-:Y:S01]  /*5900*/  IMAD R170, R158, UR12, RZ ;  /* 0x0000000c9eaa7c24 */ /* 0x000fe2000f8e02ff */
[-C--:B------:R-:W-:Y:S01]  /*5910*/  LEA.HI.X.SX32 R151, R151, R185.reuse, 0x1, P3 ;  /* 0x000000b997977211 */ /* 0x080fe200018f0eff */
[----:B------:R-:W-:Y:S01]  /*5920*/  IMAD R172, R159, UR12, RZ ;  /* 0x0000000c9fac7c24 */ /* 0x000fe2000f8e02ff */
[----:B------:R-:W-:-:S02]  /*5930*/  LEA.HI.X.SX32 R153, R152, R185, 0x1, P4 ;  /* 0x000000b998997211 */ /* 0x000fc400020f0eff */
[-C--:B------:R-:W-:Y:S02]  /*5940*/  IADD3 R152, P0, PT, R174, R178.reuse, RZ ;  /* 0x000000b2ae987210 */ /* 0x080fe40007f1e0ff */
[-C--:B------:R-:W-:Y:S02]  /*5950*/  IADD3 R154, P3, PT, R176, R178.reuse, RZ ;  /* 0x000000b2b09a7210 */ /* 0x080fe40007f7e0ff */
[----:B------:R-:W-:Y:S01]  /*5960*/  IADD3 R156, P4, PT, R182, R178, RZ ;  /* 0x000000b2b69c7210 */ /* 0x000fe20007f9e0ff */
        /* <DEDUP_REMOVED lines=8> */
[-C--:B------:R-:W-:Y:S01]  /*59f0*/  IADD3 R162, P4, PT, R172, R178.reuse, RZ ;  /* 0x000000b2aca27210 */ /* 0x080fe20007f9e0ff */
[----:B------:R-:W-:Y:S01]  /*5a00*/  IMAD R175, R163, UR12, RZ ;  /* 0x0000000ca3af7c24 */ /* 0x000fe2000f8e02ff */
[-C--:B------:R-:W-:Y:S01]  /*5a10*/  LEA.HI.X.SX32 R163, R168, R185.reuse, 0x1, P0 ;  /* 0x000000b9a8a37211 */ /* 0x080fe200000f0eff */
[----:B------:R-:W-:Y:S01]  /*5a20*/  IMAD R179, R165, UR12, RZ ;  /* 0x0000000ca5b37c24 */ /* 0x000fe2000f8e02ff */
[-C--:B------:R-:W-:Y:S01]  /*5a30*/  LEA.HI.X.SX32 R165, R170, R185.reuse, 0x1, P3 ;  /* 0x000000b9aaa57211 */ /* 0x080fe200018f0eff */
[----:B------:R-:W-:Y:S01]  /*5a40*/  IMAD R180, R167, UR12, RZ ;  /* 0x0000000ca7b47c24 */ /* 0x000fe2000f8e02ff */
[----:B------:R-:W-:Y:S01]  /*5a50*/  LEA.HI.X.SX32 R167, R172, R185, 0x1, P4 ;  /* 0x000000b9aca77211 */ /* 0x000fe200020f0eff */
[----:B------:R-:W-:Y:S01]  /*5a60*/  IMAD R183, R166, UR12, RZ ;  /* 0x0000000ca6b77c24 */ /* 0x000fe2000f8e02ff */
[-C--:B------:R-:W-:Y:S01]  /*5a70*/  IADD3 R150, P5, PT, R212, R178.reuse, RZ ;  /* 0x000000b2d4967210 */ /* 0x080fe20007fbe0ff */
[----:B------:R-:W-:Y:S01]  /*5a80*/  IMAD R177, R164, UR12, RZ ;  /* 0x0000000ca4b17c24 */ /* 0x000fe2000f8e02ff */
[----:B------:R-:W-:-:S02]  /*5a90*/  IADD3 R164, P0, PT, R169, R178, RZ ;  /* 0x000000b2a9a47210 */ /* 0x000fc40007f1e0ff */
[-C--:B------:R-:W-:Y:S02]  /*5aa0*/  IADD3 R166, P3, PT, R171, R178.reuse, RZ ;  /* 0x000000b2aba67210 */ /* 0x080fe40007f7e0ff */
[----:B------:R-:W-:Y:S02]  /*5ab0*/  IADD3 R168, P4, PT, R173, R178, RZ ;  /* 0x000000b2ada87210 */ /* 0x000fe40007f9e0ff */
[-C--:B------:R-:W-:Y:S02]  /*5ac0*/  LEA.HI.X.SX32 R155, R212, R185.reuse, 0x1, P5 ;  /* 0x000000b9d49b7211 */ /* 0x080fe400028f0eff */
[-C--:B------:R-:W-:Y:S02]  /*5ad0*/  LEA.HI.X.SX32 R169, R169, R185.reuse, 0x1, P0 ;  /* 0x000000b9a9a97211 */ /* 0x080fe400000f0eff */
[-C--:B------:R-:W-:Y:S02]  /*5ae0*/  LEA.HI.X.SX32 R171, R171, R185.reuse, 0x1, P3 ;  /* 0x000000b9abab7211 */ /* 0x080fe400018f0eff */
[----:B------:R-:W-:-:S02]  /*5af0*/  LEA.HI.X.SX32 R173, R173, R185, 0x1, P4 ;  /* 0x000000b9adad7211 */ /* 0x000fc400020f0eff */
[-C--:B------:R-:W-:Y:S02]  /*5b00*/  IADD3 R170, P0, PT, R175, R178.reuse, RZ ;  /* 0x000000b2afaa7210 */ /* 0x080fe40007f1e0ff */
[-C--:B------:R-:W-:Y:S02]  /*5b10*/  IADD3 R172, P3, PT, R177, R178.reuse, RZ ;  /* 0x000000b2b1ac7210 */ /* 0x080fe40007f7e0ff */
[-C--:B------:R-:W-:Y:S02]  /*5b20*/  IADD3 R174, P4, PT, R179, R178.reuse, RZ ;  /* 0x000000b2b3ae7210 */ /* 0x080fe40007f9e0ff */
[-C--:B------:R-:W-:Y:S02]  /*5b30*/  IADD3 R176, P5, PT, R183, R178.reuse, RZ ;  /* 0x000000b2b7b07210 */ /* 0x080fe40007fbe0ff */
[----:B------:R-:W-:Y:S02]  /*5b40*/  IADD3 R178, P6, PT, R180, R178, RZ ;  /* 0x000000b2b4b27210 */ /* 0x000fe40007fde0ff */
[----:B------:R-:W-:-:S02]  /*5b50*/  LEA.HI.X.SX32 R175, R175, R185, 0x1, P0 ;  /* 0x000000b9afaf7211 */ /* 0x000fc400000f0eff */
[-C--:B------:R-:W-:Y:S02]  /*5b60*/  LEA.HI.X.SX32 R177, R177, R185.reuse, 0x1, P3 ;  /* 0x000000b9b1b17211 */ /* 0x080fe400018f0eff */
[-C--:B------:R-:W-:Y:S02]  /*5b70*/  LEA.HI.X.SX32 R179, R179, R185.reuse, 0x1, P4 ;  /* 0x000000b9b3b37211 */ /* 0x080fe400020f0eff */
[-C--:B------:R-:W-:Y:S02]  /*5b80*/  LEA.HI.X.SX32 R183, R183, R185.reuse, 0x1, P5 ;  /* 0x000000b9b7b77211 */ /* 0x080fe400028f0eff */
[----:B------:R-:W-:Y:S02]  /*5b90*/  LEA.HI.X.SX32 R185, R180, R185, 0x1, P6 ;  /* 0x000000b9b4b97211 */ /* 0x000fe400030f0eff */
[----:B------:R-:W-:Y:S01]  /*5ba0*/  SHF.R.S32.HI R180, RZ, 0x7, R181 ;  /* 0x00000007ffb47819 */ /* 0x000fe200000114b5 */
[----:B------:R-:W-:-:S04]  /*5bb0*/  @!UP1 UIADD3 UR4, UPT, UPT, -UR4, 0x100000, URZ ;  /* 0x0010000004049890 */ /* 0x000fc8000fffe1ff */
[----:B------:R-:W-:Y:S02]  /*5bc0*/  @!UP1 USHF.L.U32 UR5, UR4, 0xb, URZ ;  /* 0x0000000b04059899 */ /* 0x000fe400080006ff */
[----:B------:R-:W-:Y:S01]  /*5bd0*/  @!UP1 USHF.L.U32 UR4, UR4, 0x1, URZ ;  /* 0x0000000104049899 */ /* 0x000fe200080006ff */
[----:B------:R-:W-:Y:S01]  /*5be0*/  SGXT R180, R180, 0x1 ;  /* 0x00000001b4b4781a */ /* 0x000fe20000000200 */
[----:B------:R-:W-:-:S03]  /*5bf0*/  VOTEU.ALL UP1, P2 ;  /* 0x0000000000ff7886 */ /* 0x000fc60001020000 */
[----:B------:R-:W-:-:S04]  /*5c00*/  LOP3.LUT R180, R180, 0x90, RZ, 0xc0, !PT ;  /* 0x00000090b4b47812 */ /* 0x000fc800078ec0ff */
[----:B------:R-:W-:-:S03]  /*5c10*/  LOP3.LUT R180, R180, 0x7f, R181, 0x78, !PT ;  /* 0x0000007fb4b47812 */ /* 0x000fc600078e78b5 */
[----:B------:R0:W1:Y:S01]  /*5c20*/  @!UP1 SYNCS.EXCH.64 URZ, [UR11+0xa008], UR4 ;  /* 0x00a008040bff95b2 */ /* 0x0000620008000100 */
[----:B------:R-:W-:Y:S01]  /*5c30*/  PRMT R212, RZ, 0x7610, R212 ;  /* 0x00007610ffd47816 */ /* 0x000fe200000000d4 */
[----:B------:R-:W-:Y:S01]  /*5c40*/  @P1 IMAD.MOV.U32 R188, RZ, RZ, R144 ;  /* 0x000000ffffbc1224 */ /* 0x000fe200078e0090 */
[----:B--2---:R2:W-:Y:S01]  /*5c50*/  STS.U8 [R180+UR11+0x8000], R189 ;  /* 0x008000bdb4007988 */ /* 0x0045e2000800000b */
[----:B------:R-:W-:Y:S01]  /*5c60*/  PRMT R214, RZ, 0x7610, R214 ;  /* 0x00007610ffd67816 */ /* 0x000fe200000000d6 */
[----:B--2---:R-:W-:-:S05]  /*5c70*/  @P1 IMAD.MOV.U32 R189, RZ, RZ, R149 ;  /* 0x000000ffffbd1224 */ /* 0x004fca00078e0095 */
[----:B------:R2:W5:Y:S01]  /*5c80*/  @P1 LDG.E.U8 R212, desc[UR24][R188.64] ;  /* 0x00000018bcd41981 */ /* 0x000562000c1e1100 */
[----:B------:R-:W-:Y:S01]  /*5c90*/  PRMT R216, RZ, 0x7610, R216 ;  /* 0x00007610ffd87816 */ /* 0x000fe200000000d8 */
[----:B--2---:R-:W-:Y:S02]  /*5ca0*/  @P1 IMAD.MOV.U32 R188, RZ, RZ, R146 ;  /* 0x000000ffffbc1224 */ /* 0x004fe400078e0092 */
[----:B------:R-:W-:-:S05]  /*5cb0*/  @P1 IMAD.MOV.U32 R189, RZ, RZ, R151 ;  /* 0x000000ffffbd1224 */ /* 0x000fca00078e0097 */
[----:B------:R2:W4:Y:S04]  /*5cc0*/  @P1 LDG.E.U8 R214, desc[UR24][R188.64] ;  /* 0x00000018bcd61981 */ /* 0x000528000c1e1100 */
[----:B------:R0:W-:Y:S01]  /*5cd0*/  STS.U8 [R180+UR11+0x8400], R218 ;  /* 0x008400dab4007988 */ /* 0x0001e2000800000b */
[----:B--2---:R-:W-:Y:S02]  /*5ce0*/  @P1 IMAD.MOV.U32 R188, RZ, RZ, R148 ;  /* 0x000000ffffbc1224 */ /* 0x004fe400078e0094 */
[----:B------:R-:W-:Y:S01]  /*5cf0*/  @P1 IMAD.MOV.U32 R189, RZ, RZ, R153 ;  /* 0x000000ffffbd1224 */ /* 0x000fe200078e0099 */
[----:B0-----:R-:W-:-:S04]  /*5d00*/  PRMT R218, RZ, 0x7610, R218 ;  /* 0x00007610ffda7816 */ /* 0x001fc800000000da */
[----:B------:R0:W2:Y:S04]  /*5d10*/  @P1 LDG.E.U8 R216, desc[UR24][R188.64] ;  /* 0x00000018bcd81981 */ /* 0x0000a8000c1e1100 */
[----:B------:R1:W-:Y:S01]  /*5d20*/  STS.U8 [R180+UR11+0x8800], R220 ;  /* 0x008800dcb4007988 */ /* 0x0003e2000800000b */
[----:B0-----:R-:W-:Y:S02]  /*5d30*/  @P1 IMAD.MOV.U32 R188, RZ, RZ, R150 ;  /* 0x000000ffffbc1224 */ /* 0x001fe400078e0096 */
[----:B------:R-:W-:Y:S01]  /*5d40*/  @P1 IMAD.MOV.U32 R189, RZ, RZ, R155 ;  /* 0x000000ffffbd1224 */ /* 0x000fe200078e009b */
[----:B-1----:R-:W-:-:S04]  /*5d50*/  PRMT R220, RZ, 0x7610, R220 ;  /* 0x00007610ffdc7816 */ /* 0x002fc800000000dc */
[----:B------:R0:W2:Y:S01]  /*5d60*/  @P1 LDG.E.U8 R218, desc[UR24][R188.64] ;  /* 0x00000018bcda1981 */ /* 0x0000a2000c1e1100 */
[----:B------:R-:W-:-:S03]  /*5d70*/  LOP3.LUT R182, R180, 0x20, RZ, 0x3c, !PT ;  /* 0x00000020b4b67812 */ /* 0x000fc600078e3cff */
[----:B------:R1:W-:Y:S01]  /*5d80*/  STS.U8 [R180+UR11+0x8c00], R222 ;  /* 0x008c00deb4007988 */ /* 0x0003e2000800000b */
[----:B0-----:R-:W-:Y:S02]  /*5d90*/  @P1 IMAD.MOV.U32 R188, RZ, RZ, R152 ;  /* 0x000000ffffbc1224 */ /* 0x001fe400078e0098 */
[----:B------:R-:W-:Y:S01]  /*5da0*/  @P1 IMAD.MOV.U32 R189, RZ, RZ, R157 ;  /* 0x000000ffffbd1224 */ /* 0x000fe200078e009d */
[----:B-1----:R-:W-:-:S04]  /*5db0*/  PRMT R222, RZ, 0x7610, R222 ;  /* 0x00007610ffde7816 */ /* 0x002fc800000000de */
[----:B------:R0:W2:Y:S04]  /*5dc0*/  @P1 LDG.E.U8 R220, desc[UR24][R188.64] ;  /* 0x00000018bcdc1981 */ /* 0x0000a8000c1e1100 */
        /* <DEDUP_REMOVED lines=13> */
[----:B------:R0:W-:Y:S01]  /*5ea0*/  STS.U8 [R182+UR11+0x8d00], R228 ;  /* 0x008d00e4b6007988 */ /* 0x0001e2000800000b */
[----:B-1----:R-:W-:-:S03]  /*5eb0*/  LOP3.LUT R184, R180, 0x40, RZ, 0x3c, !PT ;  /* 0x00000040b4b87812 */ /* 0x002fc600078e3cff */
[----:B------:R1:W2:Y:S01]  /*5ec0*/  @P1 LDG.E.U8 R226, desc[UR24][R188.64] ;  /* 0x00000018bce21981 */ /* 0x0002a2000c1e1100 */
[----:B0-----:R-:W-:Y:S01]  /*5ed0*/  PRMT R228, RZ, 0x7610, R228 ;  /* 0x00007610ffe47816 */ /* 0x001fe200000000e4 */
[----:B-1----:R-:W-:Y:S02]  /*5ee0*/  @P1 IMAD.MOV.U32 R188, RZ, RZ, R160 ;  /* 0x000000ffffbc1224 */ /* 0x002fe400078e00a0 */
[----:B------:R-:W-:Y:S01]  /*5ef0*/  @P1 IMAD.MOV.U32 R189, RZ, RZ, R165 ;  /* 0x000000ffffbd1224 */ /* 0x000fe200078e00a5 */
[----:B------:R0:W-:Y:S04]  /*5f00*/  STS.U8 [R184+UR11+0x8600], R230 ;  /* 0x008600e6b8007988 */ /* 0x0001e8000800000b */
[----:B------:R1:W2:Y:S01]  /*5f10*/  @P1 LDG.E.U8 R228, desc[UR24][R188.64] ;  /* 0x00000018bce41981 */ /* 0x0002a2000c1e1100 */
[----:B0-----:R-:W-:Y:S01]  /*5f20*/  PRMT R230, RZ, 0x7610, R230 ;  /* 0x00007610ffe67816 */ /* 0x001fe200000000e6 */
[----:B-1----:R-:W-:-:S02]  /*5f30*/  @P1 IMAD.MOV.U32 R188, RZ, RZ, R162 ;  /* 0x000000ffffbc1224 */ /* 0x002fc400078e00a2 */
[----:B------:R-:W-:Y:S01]  /*5f40*/  @P1 IMAD.MOV.U32 R189, RZ, RZ, R167 ;  /* 0x000000ffffbd1224 */ /* 0x000fe200078e00a7 */
[----:B------:R0:W-:Y:S04]  /*5f50*/  STS.U8 [R184+UR11+0x8a00], R232 ;  /* 0x008a00e8b8007988 */ /* 0x0001e8000800000b */
[----:B------:R1:W2:Y:S01]  /*5f60*/  @P1 LDG.E.U8 R230, desc[UR24][R188.64] ;  /* 0x00000018bce61981 */ /* 0x0002a2000c1e1100 */
[----:B0-----:R-:W-:Y:S01]  /*5f70*/  PRMT R232, RZ, 0x7610, R232 ;  /* 0x00007610ffe87816 */ /* 0x001fe200000000e8 */
[----:B-1----:R-:W-:Y:S02]  /*5f80*/  @P1 IMAD.MOV.U32 R188, RZ, RZ, R164 ;  /* 0x000000ffffbc1224 */ /* 0x002fe400078e00a4 */
[----:B------:R-:W-:Y:S01]  /*5f90*/  @P1 IMAD.MOV.U32 R189, RZ, RZ, R169 ;  /* 0x000000ffffbd1224 */ /* 0x000fe200078e00a9 */
[----:B------:R0:W-:Y:S04]  /*5fa0*/  STS.U8 [R184+UR11+0x8200], R186 ;  /* 0x008200bab8007988 */ /* 0x0001e8000800000b */
[----:B------:R1:W-:Y:S04]  /*5fb0*/  STS.U8 [R184+UR11+0x8e00], R234 ;  /* 0x008e00eab8007988 */ /* 0x0003e8000800000b */
[----:B------:R3:W2:Y:S01]  /*5fc0*/  @P1 LDG.E.U8 R232, desc[UR24][R188.64] ;  /* 0x00000018bce81981 */ /* 0x0006a2000c1e1100 */
[----:B0-----:R-:W-:-:S02]  /*5fd0*/  LOP3.LUT R186, R180, 0x60, RZ, 0x3c, !PT ;  /* 0x00000060b4ba7812 */ /* 0x001fc400078e3cff */
[----:B-1----:R-:W-:Y:S01]  /*5fe0*/  PRMT R234, RZ, 0x7610, R234 ;  /* 0x00007610ffea7816 */ /* 0x002fe200000000ea */
[----:B---3--:R-:W-:Y:S02]  /*5ff0*/  @P1 IMAD.MOV.U32 R188, RZ, RZ, R166 ;  /* 0x000000ffffbc1224 */ /* 0x008fe400078e00a6 */
[----:B------:R-:W-:Y:S01]  /*6000*/  @P1 IMAD.MOV.U32 R189, RZ, RZ, R171 ;  /* 0x000000ffffbd1224 */ /* 0x000fe200078e00ab */
[----:B------:R0:W-:Y:S04]  /*6010*/  STS.U8 [R186+UR11+0x8300], R236 ;  /* 0x008300ecba007988 */ /* 0x0001e8000800000b */
[----:B------:R1:W3:Y:S01]  /*6020*/  @P1 LDG.E.U8 R234, desc[UR24][R188.64] ;  /* 0x00000018bcea1981 */ /* 0x0002e2000c1e1100 */
[----:B0-----:R-:W-:Y:S01]  /*6030*/  PRMT R236, RZ, 0x7610, R236 ;  /* 0x00007610ffec7816 */ /* 0x001fe200000000ec */
[----:B-1----:R-:W-:-:S02]  /*6040*/  @P1 IMAD.MOV.U32 R188, RZ, RZ, R168 ;  /* 0x000000ffffbc1224 */ /* 0x002fc400078e00a8 */
[----:B------:R-:W-:Y:S01]  /*6050*/  @P1 IMAD.MOV.U32 R189, RZ, RZ, R173 ;  /* 0x000000ffffbd1224 */ /* 0x000fe200078e00ad */
[----:B------:R0:W-:Y:S04]  /*6060*/  STS.U8 [R186+UR11+0x8700], R238 ;  /* 0x008700eeba007988 */ /* 0x0001e8000800000b */
[----:B------:R1:W3:Y:S01]  /*6070*/  @P1 LDG.E.U8 R236, desc[UR24][R188.64] ;  /* 0x00000018bcec1981 */ /* 0x0002e2000c1e1100 */
[----:B0-----:R-:W-:Y:S01]  /*6080*/  PRMT R238, RZ, 0x7610, R238 ;  /* 0x00007610ffee7816 */ /* 0x001fe200000000ee */
[----:B-1----:R-:W-:Y:S02]  /*6090*/  @P1 IMAD.MOV.U32 R188, RZ, RZ, R170 ;  /* 0x000000ffffbc1224 */ /* 0x002fe400078e00aa */
        /* <DEDUP_REMOVED lines=16> */
[----:B------:R0:W-:Y:S01]  /*61a0*/  STS.U8 [R180+UR11], R250 ;  /* 0x000000fab4007988 */ /* 0x0001e2000800000b */
[----:B------:R-:W-:Y:S02]  /*61b0*/  PRMT R207, RZ, 0x7610, R207 ;  /* 0x00007610ffcf7816 */ /* 0x000fe400000000cf */
[----:B------:R-:W-:Y:S01]  /*61c0*/  PRMT R209, RZ, 0x7610, R209 ;  /* 0x00007610ffd17816 */ /* 0x000fe200000000d1 */
[----:B------:R1:W3:Y:S01]  /*61d0*/  @P1 LDG.E.U8 R252, desc[UR24][R188.64] ;  /* 0x00000018bcfc1981 */ /* 0x0002e2000c1e1100 */
[----:B------:R-:W-:Y:S02]  /*61e0*/  PRMT R215, RZ, 0x7610, R215 ;  /* 0x00007610ffd77816 */ /* 0x000fe400000000d7 */
[----:B------:R-:W-:Y:S01]  /*61f0*/  PRMT R217, RZ, 0x7610, R217 ;  /* 0x00007610ffd97816 */ /* 0x000fe200000000d9 */
[----:B------:R-:W3:Y:S01]  /*6200*/  @P1 LDG.E.U8 R207, desc[UR24][R68.64] ;  /* 0x0000001844cf1981 */ /* 0x000ee2000c1e1100 */
[----:B0-----:R-:W-:-:S03]  /*6210*/  PRMT R250, RZ, 0x7610, R250 ;  /* 0x00007610fffa7816 */ /* 0x001fc600000000fa */
[----:B------:R-:W3:Y:S01]  /*6220*/  @P1 LDG.E.U8 R209, desc[UR24][R70.64] ;  /* 0x0000001846d11981 */ /* 0x000ee2000c1e1100 */
[----:B-1----:R-:W-:Y:S02]  /*6230*/  @P1 IMAD.MOV.U32 R188, RZ, RZ, R178 ;  /* 0x000000ffffbc1224 */ /* 0x002fe400078e00b2 */
[----:B------:R-:W-:Y:S01]  /*6240*/  @P1 IMAD.MOV.U32 R189, RZ, RZ, R185 ;  /* 0x000000ffffbd1224 */ /* 0x000fe200078e00b9 */
[----:B------:R-:W3:Y:S04]  /*6250*/  @P1 LDG.E.U8 R215, desc[UR24][R82.64] ;  /* 0x0000001852d71981 */ /* 0x000ee8000c1e1100 */
[----:B------:R-:W3:Y:S04]  /*6260*/  @P1 LDG.E.U8 R217, desc[UR24][R84.64] ;  /* 0x0000001854d91981 */ /* 0x000ee8000c1e1100 */
[----:B------:R-:W3:Y:S04]  /*6270*/  @P1 LDG.E.U8 R250, desc[UR24][R188.64] ;  /* 0x00000018bcfa1981 */ /* 0x000ee8000c1e1100 */
[----:B------:R0:W-:Y:S04]  /*6280*/  STS.U8 [R180+UR11+0x100], R248 ;  /* 0x000100f8b4007988 */ /* 0x0001e8000800000b */
        /* <DEDUP_REMOVED lines=36> */
[----:B----4-:R0:W-:Y:S04]  /*64d0*/  STS.U8 [R180+UR11+0x2a00], R206 ;  /* 0x002a00ceb4007988 */ /* 0x0101e8000800000b */
[----:B------:R0:W-:Y:S04]  /*64e0*/  STS.U8 [R180+UR11+0x2b00], R208 ;  /* 0x002b00d0b4007988 */ /* 0x0001e8000800000b */
[----:B------:R0:W-:Y:S04]  /*64f0*/  STS.U8 [R180+UR11+0x2c00], R210 ;  /* 0x002c00d2b4007988 */ /* 0x0001e8000800000b */
[----:B-----5:R0:W-:Y:S04]  /*6500*/  STS.U8 [R180+UR11+0x2d00], R212 ;  /* 0x002d00d4b4007988 */ /* 0x0201e8000800000b */
[----:B------:R0:W-:Y:S04]  /*6510*/  STS.U8 [R180+UR11+0x2e00], R214 ;  /* 0x002e00d6b4007988 */ /* 0x0001e8000800000b */
[----:B--2---:R0:W-:Y:S04]  /*6520*/  STS.U8 [R180+UR11+0x2f00], R216 ;  /* 0x002f00d8b4007988 */ /* 0x0041e8000800000b */
        /* <DEDUP_REMOVED lines=8> */
[----:B---3--:R0:W-:Y:S04]  /*65b0*/  STS.U8 [R180+UR11+0x3800], R234 ;  /* 0x003800eab4007988 */ /* 0x0081e8000800000b */
[----:B------:R0:W-:Y:S01]  /*65c0*/  STS.U8 [R180+UR11+0x3900], R236 ;  /* 0x003900ecb4007988 */ /* 0x0001e2000800000b */
[----:B------:R-:W-:-:S03]  /*65d0*/  ISETP.NE.U32.AND P0, PT, RZ, UR7, PT ;  /* 0x00000007ff007c0c */ /* 0x000fc6000bf05070 */
[----:B------:R0:W-:Y:S01]  /*65e0*/  STS.U8 [R180+UR11+0x3a00], R238 ;  /* 0x003a00eeb4007988 */ /* 0x0001e2000800000b */
[----:B------:R-:W-:-:S03]  /*65f0*/  ISETP.LT.OR P1, PT, R3, 0x20, P0 ;  /* 0x000000200300780c */ /* 0x000fc60000721670 */
[----:B------:R0:W-:Y:S04]  /*6600*/  STS.U8 [R180+UR11+0x3b00], R240 ;  /* 0x003b00f0b4007988 */ /* 0x0001e8000800000b */
[----:B------:R0:W-:Y:S04]  /*6610*/  STS.U8 [R180+UR11+0x3c00], R244 ;  /* 0x003c00f4b4007988 */ /* 0x0001e8000800000b */
[----:B------:R0:W-:Y:S04]  /*6620*/  STS.U8 [R180+UR11+0x3d00], R252 ;  /* 0x003d00fcb4007988 */ /* 0x0001e8000800000b */
[----:B------:R0:W-:Y:S04]  /*6630*/  STS.U8 [R180+UR11+0xd00], R207 ;  /* 0x000d00cfb4007988 */ /* 0x0001e8000800000b */
[----:B------:R0:W-:Y:S04]  /*6640*/  STS.U8 [R180+UR11+0xe00], R209 ;  /* 0x000e00d1b4007988 */ /* 0x0001e8000800000b */
[----:B------:R0:W-:Y:S04]  /*6650*/  STS.U8 [R180+UR11+0x1100], R215 ;  /* 0x001100d7b4007988 */ /* 0x0001e8000800000b */
[----:B------:R0:W-:Y:S04]  /*6660*/  STS.U8 [R180+UR11+0x1200], R217 ;  /* 0x001200d9b4007988 */ /* 0x0001e8000800000b */
[----:B------:R0:W-:Y:S01]  /*6670*/  STS.U8 [R180+UR11+0x3e00], R250 ;  /* 0x003e00fab4007988 */ /* 0x0001e2000800000b */
[----:B------:R1:W-:Y:S06]  /*6680*/  MEMBAR.ALL.CTA ;  /* 0x0000000000007992 */ /* 0x0003ec0000008000 */
[----:B-1----:R-:W1:Y:S02]  /*6690*/  FENCE.VIEW.ASYNC.S ;  /* 0x00000000000073c6 */ /* 0x002e640000000000 */
[----:B-1----:R-:W-:Y:S01]  /*66a0*/  BAR.SYNC.DEFER_BLOCKING 0x0 ;  /* 0x0000000000007b1d */ /* 0x002fe20000010000 */
[----:B------:R-:W-:-:S05]  /*66b0*/  ISETP.GE.AND P3, PT, R3, 0x40, PT ;  /* 0x000000400300780c */ /* 0x000fca0003f66270 */
[----:B------:R-:W-:Y:S08]  /*66c0*/  @P1 BRA `(.L_x_6) ;  /* 0x00000000005c1947 */ /* 0x000ff00003800000 */
[----:B------:R-:W-:Y:S02]  /*66d0*/  UIADD3 UR4, UPT, UPT, UR11, 0x8000, URZ ;  /* 0x000080000b047890 */ /* 0x000fe4000fffe0ff */
[----:B------:R-:W-:Y:S02]  /*66e0*/  USHF.R.U32.HI UR6, URZ, 0x4, UR11 ;  /* 0x00000004ff067899 */ /* 0x000fe4000801160b */
[----:B------:R-:W-:Y:S02]  /*66f0*/  USHF.R.U32.HI UR4, URZ, 0x4, UR4 ;  /* 0x00000004ff047899 */ /* 0x000fe40008011604 */
[----:B------:R-:W-:Y:S01]  /*6700*/  USGXT.U32 UR6, UR6, 0xe ;  /* 0x0000000e0606789a */ /* 0x000fe20008000000 */
[----:B------:R-:W-:Y:S01]  /*6710*/  UMOV UR12, 0xfffffe00 ;  /* 0xfffffe00000c7882 */ /* 0x000fe20000000000 */
[----:B------:R-:W-:Y:S01]  /*6720*/  UMOV UR13, 0x3fffbfef ;  /* 0x3fffbfef000d7882 */ /* 0x000fe20000000000 */
[----:B------:R-:W-:Y:S01]  /*6730*/  UMOV UR7, URZ ;  /* 0x000000ff00077c82 */ /* 0x000fe20008000000 */
[----:B------:R-:W-:-:S02]  /*6740*/  USGXT.U32 UR8, UR4, 0xe ;  /* 0x0000000e0408789a */ /* 0x000fc40008000000 */
[----:B------:R-:W-:Y:S02]  /*6750*/  UIADD3 UR14, UPT, UPT, UR10, 0x100, URZ ;  /* 0x000001000a0e7890 */ /* 0x000fe4000fffe0ff */
[----:B------:R-:W-:Y:S01]  /*6760*/  UIADD3.64 UR12, UPT, UPT, UR6, -UR12, URZ ;  /* 0x8000000c060c7297 */ /* 0x000fe2000fffe0ff */
[----:B------:R-:W-:Y:S01]  /*6770*/  UMOV UR18, 0x0 ;  /* 0x0000000000127882 */ /* 0x000fe20000000000 */
[----:B------:R-:W-:Y:S01]  /*6780*/  UMOV UR19, 0x8408010 ;  /* 0x0840801000137882 */ /* 0x000fe20000000000 */
[----:B------:R-:W-:Y:S01]  /*6790*/  UMOV UR4, UR16 ;  /* 0x0000001000047c82 */ /* 0x000fe20008000000 */
[----:B------:R-:W-:Y:S01]  /*67a0*/  UMOV UR5, URZ ;  /* 0x000000ff00057c82 */ /* 0x000fe20008000000 */
[----:B------:R-:W-:Y:S01]  /*67b0*/  UMOV UR7, 0xc0004010 ;  /* 0xc000401000077882 */ /* 0x000fe20000000000 */
[----:B------:R-:W-:Y:S01]  /*67c0*/  UMOV UR9, 0x40004040 ;  /* 0x4000404000097882 */ /* 0x000fe20000000000 */
[----:B------:R-:W-:Y:S01]  /*67d0*/  UMOV UR22, 0x0 ;  /* 0x0000000000167882 */ /* 0x000fe20000000000 */
[----:B------:R-:W-:Y:S01]  /*67e0*/  UMOV UR23, 0x8408010 ;  /* 0x0840801000177882 */ /* 0x000fe20000000000 */
[----:B------:R-:W-:Y:S01]  /*67f0*/  UMOV UR4, UR4 ;  /* 0x0000000400047c82 */ /* 0x000fe20008000000 */
[----:B------:R1:W-:Y:S01]  /*6800*/  UTCQMMA gdesc[UR8], gdesc[UR6], tmem[UR10], tmem[UR18], idesc[UR19], !UPT ;  /* 0x00ff1206080075ea */ /* 0x0003e2000f80030a */
[----:B------:R1:W-:Y:S01]  /*6810*/  UTCQMMA gdesc[UR8], gdesc[UR12], tmem[UR14], tmem[UR22], idesc[UR23], !UPT ;  /* 0x00ff160c080075ea */ /* 0x0003e2000f80030e */
[----:B------:R1:W-:Y:S01]  /*6820*/  UTCBAR [UR4], URZ ;  /* 0x000000ff040073e9 */ /* 0x0003e200080000ff */
[----:B------:R-:W-:Y:S01]  /*6830*/  NOP ;  /* 0x0000000000007918 */ /* 0x000fe20000000000 */
.L_x_6:
[----:B-1----:R-:W-:Y:S01]  /*6840*/  UMOV UR4, URZ ;  /* 0x000000ff00047c82 */ /* 0x002fe20008000000 */
[----:B------:R-:W-:Y:S05]  /*6850*/  @!P3 BRA `(.L_x_7) ;  /* 0x0000002400d4b947 */ /* 0x000fea0003800000 */
[----:B0-----:R-:W-:Y:S01]  /*6860*/  IMAD.SHL.U32 R187, R124, 0x20, RZ ;  /* 0x000000207cbb7824 */ /* 0x001fe200078e00ff */
[----:B------:R-:W-:Y:S01]  /*6870*/  SHF.R.S32.HI R124, RZ, 0x1f, R3 ;  /* 0x0000001fff7c7819 */ /* 0x000fe20000011403 */
[----:B------:R-:W-:Y:S01]  /*6880*/  UIADD3 UR5, UPT, UPT, UR11, 0x4000, URZ ;  /* 0x000040000b057890 */ /* 0x000fe2000fffe0ff */
[----:B------:R-:W-:Y:S01]  /*6890*/  IMAD.SHL.U32 R189, R125, 0x20, RZ ;  /* 0x000000207dbd7824 */ /* 0x000fe200078e00ff */
[----:B------:R-:W-:Y:S01]  /*68a0*/  UIADD3 UR4, UPT, UPT, UR11, 0x9000, URZ ;  /* 0x000090000b047890 */ /* 0x000fe2000fffe0ff */
[----:B------:R-:W-:Y:S01]  /*68b0*/  LEA.HI R124, R124, R3, RZ, 0x5 ;  /* 0x000000037c7c7211 */ /* 0x000fe200078f28ff */
[----:B------:R-:W-:Y:S01]  /*68c0*/  USHF.R.U32.HI UR5, URZ, 0x4, UR5 ;  /* 0x00000004ff057899 */ /* 0x000fe20008011605 */
[----:B------:R-:W-:Y:S01]  /*68d0*/  VIADD R188, R192, 0xffffffe0 ;  /* 0xffffffe0c0bc7836 */ /* 0x000fe20000000000 */
[----:B------:R-:W-:Y:S01]  /*68e0*/  USHF.R.U32.HI UR4, URZ, 0x4, UR4 ;  /* 0x00000004ff047899 */ /* 0x000fe20008011604 */
[----:B------:R-:W-:Y:S01]  /*68f0*/  SHF.R.S32.HI R124, RZ, 0x5, R124 ;  /* 0x00000005ff7c7819 */ /* 0x000fe2000001147c */
[----:B------:R-:W-:Y:S01]  /*6900*/  USGXT.U32 UR6, UR5, 0xe ;  /* 0x0000000e0506789a */ /* 0x000fe20008000000 */
[----:B------:R-:W-:Y:S01]  /*6910*/  IMAD.MOV.U32 R125, RZ, RZ, RZ ;  /* 0x000000ffff7d7224 */ /* 0x000fe200078e00ff */
[----:B------:R-:W-:Y:S01]  /*6920*/  SHF.R.S32.HI R192, RZ, 0x1f, R187 ;  /* 0x0000001fffc07819 */ /* 0x000fe200000114bb */
[----:B------:R-:W-:Y:S01]  /*6930*/  UMOV UR14, 0xfffffe00 ;  /* 0xfffffe00000e7882 */ /* 0x000fe20000000000 */
[----:B------:R-:W-:Y:S01]  /*6940*/  VIMNMX R124, PT, PT, R124, 0x2, !PT ;  /* 0x000000027c7c7848 */ /* 0x000fe20007fe0100 */
[----:B------:R-:W-:Y:S01]  /*6950*/  UMOV UR15, 0x3fffbfef ;  /* 0x3fffbfef000f7882 */ /* 0x000fe20000000000 */
[----:B------:R-:W-:Y:S01]  /*6960*/  SHF.R.S32.HI R194, RZ, 0x1f, R189 ;  /* 0x0000001fffc27819 */ /* 0x000fe200000114bd */
[----:B------:R-:W-:Y:S01]  /*6970*/  UMOV UR7, URZ ;  /* 0x000000ff00077c82 */ /* 0x000fe20008000000 */
[----:B------:R-:W-:Y:S01]  /*6980*/  UMOV UR21, UR16 ;  /* 0x0000001000157c82 */ /* 0x000fe20008000000 */
[----:B------:R-:W-:Y:S01]  /*6990*/  VIADD R191, R124, 0xffffffff ;  /* 0xffffffff7cbf7836 */ /* 0x000fe20000000000 */
[----:B------:R-:W-:-:S02]  /*69a0*/  USGXT.U32 UR12, UR4, 0xe ;  /* 0x0000000e040c789a */ /* 0x000fc40008000000 */
[----:B------:R-:W-:Y:S01]  /*69b0*/  UIADD3.64 UR14, UPT, UPT, UR6, -UR14, URZ ;  /* 0x8000000e060e7297 */ /* 0x000fe2000fffe0ff */
[----:B------:R-:W-:Y:S01]  /*69c0*/  UMOV UR22, 0x1 ;  /* 0x0000000100167882 */ /* 0x000fe20000000000 */
[----:B------:R-:W-:Y:S01]  /*69d0*/  UMOV UR5, URZ ;  /* 0x000000ff00057c82 */ /* 0x000fe20008000000 */
[----:B------:R-:W-:-:S09]  /*69e0*/  UMOV UR13, 0x40004040 ;  /* 0x40004040000d7882 */ /* 0x000fd20000000000 */
.L_x_10:
[----:B------:R-:W-:Y:S01]  /*69f0*/  IADD3 R176, P4, PT, R189, R176, RZ ;  /* 0x000000b0bdb07210 */ /* 0x000fe20007f9e0ff */
[----:B------:R-:W-:Y:S01]  /*6a00*/  IMAD.U32 R125, R125, -0x80000000, RZ ;  /* 0x800000007d7d7824 */ /* 0x000fe200078e00ff */
[C---:B------:R-:W-:Y:S02]  /*6a10*/  IADD3 R38, P5, PT, R189.reuse, R38, RZ ;  /* 0x00000026bd267210 */ /* 0x040fe40007fbe0ff */
[C---:B------:R-:W-:Y:S01]  /*6a20*/  IADD3 R178, P1, PT, R189.reuse, R178, RZ ;  /* 0x000000b2bdb27210 */ /* 0x040fe20007f3e0ff */
[C---:B------:R-:W-:Y:S01]  /*6a30*/  IMAD.X R183, R194.reuse, 0x1, R183, P4 ;  /* 0x00000001c2b77824 */ /* 0x040fe200020e06b7 */
        /* <DEDUP_REMOVED lines=102> */
[----:B------:R-:W0:Y:S01]  /*70a0*/  SYNCS.PHASECHK.TRANS64.TRYWAIT P4, [UR21], R125 ;  /* 0x0000007dff0075a7 */ /* 0x000e220008081115 */
        /* <DEDUP_REMOVED lines=16> */
[----:B------:R-:W-:Y:S01]  /*71b0*/  IADD3 R42, P1, PT, R189, R42, RZ ;  /* 0x0000002abd2a7210 */ /* 0x000fe20007f3e0ff */
[C---:B------:R-:W-:Y:S01]  /*71c0*/  IMAD.X R51, R194.reuse, 0x1, R51, P3 ;  /* 0x00000001c2337824 */ /* 0x040fe200018e0633 */
[----:B------:R-:W-:Y:S01]  /*71d0*/  IADD3 R26, P5, PT, R187, R26, RZ ;  /* 0x0000001abb1a7210 */ /* 0x000fe20007fbe0ff */
[C---:B------:R-:W-:Y:S01]  /*71e0*/  IMAD.X R49, R194.reuse, 0x1, R49, P6 ;  /* 0x00000001c2317824 */ /* 0x040fe200030e0631 */
[----:B------:R-:W-:Y:S01]  /*71f0*/  IADD3 R36, P3, PT, R189, R36, RZ ;  /* 0x00000024bd247210 */ /* 0x000fe20007f7e0ff */
[----:B------:R-:W-:Y:S01]  /*7200*/  IMAD.X R45, R194, 0x1, R45, P1 ;  /* 0x00000001c22d7824 */ /* 0x000fe200008e062d */
[C---:B------:R-:W-:Y:S01]  /*7210*/  IADD3 R34, P6, PT, R187.reuse, R34, RZ ;  /* 0x00000022bb227210 */ /* 0x040fe20007fde0ff */
[----:B------:R-:W-:Y:S01]  /*7220*/  IMAD.X R29, R192, 0x1, R29, P5 ;  /* 0x00000001c01d7824 */ /* 0x000fe200028e061d */
[C---:B------:R-:W-:Y:S01]  /*7230*/  IADD3 R18, P1, PT, R187.reuse, R18, RZ ;  /* 0x00000012bb127210 */ /* 0x040fe20007f3e0ff */
[----:B------:R-:W-:Y:S01]  /*7240*/  IMAD.X R39, R194, 0x1, R39, P3 ;  /* 0x00000001c2277824 */ /* 0x000fe200018e0627 */
        /* <DEDUP_REMOVED lines=26> */
[-C--:B------:R-:W-:Y:S01]  /*73f0*/  ISETP.GE.AND P3, PT, R5, R188.reuse, PT ;  /* 0x000000bc0500720c */ /* 0x080fe20003f66270 */
[----:B------:R-:W-:Y:S01]  /*7400*/  IMAD.X R15, R192, 0x1, R15, P1 ;  /* 0x00000001c00f7824 */ /* 0x000fe200008e060f */
[----:B------:R-:W-:Y:S01]  /*7410*/  ISETP.GE.AND P6, PT, R64, R188, PT ;  /* 0x000000bc4000720c */ /* 0x000fe20003fc6270 */
[----:B------:R-:W-:Y:S01]  /*7420*/  IMAD.X R7, R192, 0x1, R7, P5 ;  /* 0x00000001c0077824 */ /* 0x000fe200028e0607 */
[----:B------:R-:W-:Y:S01]  /*7430*/  PRMT R206, RZ, 0x7610, R206 ;  /* 0x00007610ffce7816 */ /* 0x000fe200000000ce */
[----:B0-----:R-:W-:Y:S10]  /*7440*/  @!P4 BRA `(.L_x_8) ;  /* 0x000000cc00b0c947 */ /* 0x001ff40003800000 */
.L_x_16:
[----:B------:R-:W-:Y:S02]  /*7450*/  @!P3 IMAD.MOV.U32 R124, RZ, RZ, R4 ;  /* 0x000000ffff7cb224 */ /* 0x000fe400078e0004 */
[----:B------:R-:W-:-:S05]  /*7460*/  @!P3 IMAD.MOV.U32 R125, RZ, RZ, R7 ;  /* 0x000000ffff7db224 */ /* 0x000fca00078e0007 */
[----:B------:R0:W2:Y:S01]  /*7470*/  @!P3 LDG.E.U8 R206, desc[UR24][R124.64] ;  /* 0x000000187cceb981 */ /* 0x0000a2000c1e1100 */
[-C--:B------:R-:W-:Y:S02]  /*7480*/  ISETP.GE.AND P3, PT, R66, R188.reuse, PT ;  /* 0x000000bc4200720c */ /* 0x080fe40003f66270 */
[----:B------:R-:W-:Y:S02]  /*7490*/  PRMT R208, RZ, 0x7610, R208 ;  /* 0x00007610ffd07816 */ /* 0x000fe400000000d0 */
[-C--:B------:R-:W-:Y:S01]  /*74a0*/  ISETP.GE.AND P4, PT, R67, R188.reuse, PT ;  /* 0x000000bc4300720c */ /* 0x080fe20003f86270 */
[----:B0-----:R-:W-:Y:S02]  /*74b0*/  @!P6 IMAD.MOV.U32 R124, RZ, RZ, R6 ;  /* 0x000000ffff7ce224 */ /* 0x001fe400078e0006 */
[----:B------:R-:W-:Y:S01]  /*74c0*/  @!P6 IMAD.MOV.U32 R125, RZ, RZ, R9 ;  /* 0x000000ffff7de224 */ /* 0x000fe200078e0009 */
[----:B------:R-:W-:Y:S02]  /*74d0*/  PRMT R210, RZ, 0x7610, R210 ;  /* 0x00007610ffd27816 */ /* 0x000fe400000000d2 */
[----:B------:R-:W-:-:S02]  /*74e0*/  ISETP.GE.AND P1, PT, R72, R188, PT ;  /* 0x000000bc4800720c */ /* 0x000fc40003f26270 */
[----:B------:R0:W3:Y:S01]  /*74f0*/  @!P6 LDG.E.U8 R208, desc[UR24][R124.64] ;  /* 0x000000187cd0e981 */ /* 0x0000e2000c1e1100 */
[----:B------:R-:W-:Y:S01]  /*7500*/  PRMT R212, RZ, 0x7610, R212 ;  /* 0x00007610ffd47816 */ /* 0x000fe200000000d4 */
[----:B0-----:R-:W-:Y:S02]  /*7510*/  @!P3 IMAD.MOV.U32 R124, RZ, RZ, R8 ;  /* 0x000000ffff7cb224 */ /* 0x001fe400078e0008 */
[----:B------:R-:W-:-:S05]  /*7520*/  @!P3 IMAD.MOV.U32 R125, RZ, RZ, R11 ;  /* 0x000000ffff7db224 */ /* 0x000fca00078e000b */
[----:B------:R0:W4:Y:S01]  /*7530*/  @!P3 LDG.E.U8 R210, desc[UR24][R124.64] ;  /* 0x000000187cd2b981 */ /* 0x000122000c1e1100 */
[----:B------:R-:W-:Y:S02]  /*7540*/  ISETP.GE.AND P3, PT, R73, R188, PT ;  /* 0x000000bc4900720c */ /* 0x000fe40003f66270 */
[----:B------:R-:W-:Y:S01]  /*7550*/  PRMT R214, RZ, 0x7610, R214 ;  /* 0x00007610ffd67816 */ /* 0x000fe200000000d6 */
[----:B0-----:R-:W-:Y:S02]  /*7560*/  @!P4 IMAD.MOV.U32 R124, RZ, RZ, R10 ;  /* 0x000000ffff7cc224 */ /* 0x001fe400078e000a */
[----:B------:R-:W-:-:S05]  /*7570*/  @!P4 IMAD.MOV.U32 R125, RZ, RZ, R13 ;  /* 0x000000ffff7dc224 */ /* 0x000fca00078e000d */
[----:B------:R0:W5:Y:S01]  /*7580*/  @!P4 LDG.E.U8 R212, desc[UR24][R124.64] ;  /* 0x000000187cd4c981 */ /* 0x000162000c1e1100 */
[-C--:B------:R-:W-:Y:S02]  /*7590*/  ISETP.GE.AND P4, PT, R75, R188.reuse, PT ;  /* 0x000000bc4b00720c */ /* 0x080fe40003f86270 */
[----:B------:R-:W-:Y:S02]  /*75a0*/  PRMT R216, RZ, 0x7610, R216 ;  /* 0x00007610ffd87816 */ /* 0x000fe400000000d8 */
[----:B------:R-:W-:Y:S01]  /*75b0*/  ISETP.GE.AND P5, PT, R78, R188, PT ;  /* 0x000000bc4e00720c */ /* 0x000fe20003fa6270 */
[----:B0-----:R-:W-:Y:S02]  /*75c0*/  @!P1 IMAD.MOV.U32 R124, RZ, RZ, R12 ;  /* 0x000000ffff7c9224 */ /* 0x001fe400078e000c */
[----:B------:R-:W-:-:S05]  /*75d0*/  @!P1 IMAD.MOV.U32 R125, RZ, RZ, R15 ;  /* 0x000000ffff7d9224 */ /* 0x000fca00078e000f */
[----:B------:R0:W2:Y:S01]  /*75e0*/  @!P1 LDG.E.U8 R214, desc[UR24][R124.64] ;  /* 0x000000187cd69981 */ /* 0x0000a2000c1e1100 */
        /* <DEDUP_REMOVED lines=30> */
[----:B------:R-:W-:Y:S01]  /*77d0*/  PRMT R230, RZ, 0x7610, R230 ;  /* 0x00007610ffe67816 */ /* 0x000fe200000000e6 */
[----:B0-----:R-:W-:Y:S02]  /*77e0*/  @!P5 IMAD.MOV.U32 R124, RZ, RZ, R26 ;  /* 0x000000ffff7cd224 */ /* 0x001fe400078e001a */
[----:B------:R-:W-:-:S05]  /*77f0*/  @!P5 IMAD.MOV.U32 R125, RZ, RZ, R29 ;  /* 0x000000ffff7dd224 */ /* 0x000fca00078e001d */
[----:B------:R0:W2:Y:S01]  /*7800*/  @!P5 LDG.E.U8 R228, desc[UR24][R124.64] ;  /* 0x000000187ce4d981 */ /* 0x0000a2000c1e1100 */
[----:B------:R-:W-:Y:S01]  /*7810*/  PRMT R232, RZ, 0x7610, R232 ;  /* 0x00007610ffe87816 */ /* 0x000fe200000000e8 */
[----:B0-----:R-:W-:Y:S02]  /*7820*/  @!P1 IMAD.MOV.U32 R124, RZ, RZ, R28 ;  /* 0x000000ffff7c9224 */ /* 0x001fe400078e001c */
[----:B------:R-:W-:-:S05]  /*7830*/  @!P1 IMAD.MOV.U32 R125, RZ, RZ, R31 ;  /* 0x000000ffff7d9224 */ /* 0x000fca00078e001f */
[----:B------:R0:W2:Y:S01]  /*7840*/  @!P1 LDG.E.U8 R230, desc[UR24][R124.64] ;  /* 0x000000187ce69981 */ /* 0x0000a2000c1e1100 */
[----:B------:R-:W-:Y:S01]  /*7850*/  ISETP.GE.AND P1, PT, R95, R188, PT ;  /* 0x000000bc5f00720c */ /* 0x000fe20003f26270 */
[----:B0-----:R-:W-:Y:S02]  /*7860*/  @!P3 IMAD.MOV.U32 R124, RZ, RZ, R30 ;  /* 0x000000ffff7cb224 */ /* 0x001fe400078e001e */
[----:B------:R-:W-:-:S05]  /*7870*/  @!P3 IMAD.MOV.U32 R125, RZ, RZ, R33 ;  /* 0x000000ffff7db224 */ /* 0x000fca00078e0021 */
[----:B------:R0:W3:Y:S01]  /*7880*/  @!P3 LDG.E.U8 R232, desc[UR24][R124.64] ;  /* 0x000000187ce8b981 */ /* 0x0000e2000c1e1100 */
[-C--:B------:R-:W-:Y:S02]  /*7890*/  ISETP.GE.AND P3, PT, R97, R188.reuse, PT ;  /* 0x000000bc6100720c */ /* 0x080fe40003f66270 */
[----:B------:R-:W-:Y:S02]  /*78a0*/  PRMT R234, RZ, 0x7610, R234 ;  /* 0x00007610ffea7816 */ /* 0x000fe400000000ea */
[----:B------:R-:W-:Y:S02]  /*78b0*/  PRMT R236, RZ, 0x7610, R236 ;  /* 0x00007610ffec7816 */ /* 0x000fe400000000ec */
[----:B------:R-:W-:Y:S01]  /*78c0*/  ISETP.GE.AND P4, PT, R2, R188, PT ;  /* 0x000000bc0200720c */ /* 0x000fe20003f86270 */
[----:B0-----:R-:W-:Y:S02]  /*78d0*/  @!P1 IMAD.MOV.U32 R124, RZ, RZ, R32 ;  /* 0x000000ffff7c9224 */ /* 0x001fe400078e0020 */
[----:B------:R-:W-:-:S05]  /*78e0*/  @!P1 IMAD.MOV.U32 R125, RZ, RZ, R35 ;  /* 0x000000ffff7d9224 */ /* 0x000fca00078e0023 */
[----:B------:R0:W5:Y:S02]  /*78f0*/  @!P1 LDG.E.U8 R234, desc[UR24][R124.64] ;  /* 0x000000187cea9981 */ /* 0x000164000c1e1100 */
[----:B0-----:R-:W-:Y:S02]  /*7900*/  @!P3 IMAD.MOV.U32 R124, RZ, RZ, R34 ;  /* 0x000000ffff7cb224 */ /* 0x001fe400078e0022 */
[----:B------:R-:W-:-:S05]  /*7910*/  @!P3 IMAD.MOV.U32 R125, RZ, RZ, R37 ;  /* 0x000000ffff7db224 */ /* 0x000fca00078e0025 */
[----:B------:R0:W5:Y:S01]  /*7920*/  @!P3 LDG.E.U8 R236, desc[UR24][R124.64] ;  /* 0x000000187cecb981 */ /* 0x000162000c1e1100 */
[----:B------:R-:W-:Y:S01]  /*7930*/  PRMT R238, RZ, 0x7610, R238 ;  /* 0x00007610ffee7816 */ /* 0x000fe200000000ee */
[----:B------:R-:W-:Y:S01]  /*7940*/  BAR.SYNC.DEFER_BLOCKING 0x0 ;  /* 0x0000000000007b1d */ /* 0x000fe20000010000 */
[----:B------:R-:W-:Y:S01]  /*7950*/  PRMT R240, RZ, 0x7610, R240 ;  /* 0x00007610fff07816 */ /* 0x000fe200000000f0 */
[----:B0-----:R-:W-:Y:S02]  /*7960*/  @!P4 IMAD.MOV.U32 R124, RZ, RZ, R36 ;  /* 0x000000ffff7cc224 */ /* 0x001fe400078e0024 */
[----:B------:R-:W-:Y:S01]  /*7970*/  @!P4 IMAD.MOV.U32 R125, RZ, RZ, R39 ;  /* 0x000000ffff7dc224 */ /* 0x000fe200078e0027 */
[----:B------:R-:W-:Y:S02]  /*7980*/  PRMT R244, RZ, 0x7610, R244 ;  /* 0x00007610fff47816 */ /* 0x000fe400000000f4 */
[----:B------:R-:W-:Y:S02]  /*7990*/  PRMT R252, RZ, 0x7610, R252 ;  /* 0x00007610fffc7816 */ /* 0x000fe400000000fc */
[----:B------:R0:W5:Y:S02]  /*79a0*/  @!P4 LDG.E.U8 R238, desc[UR24][R124.64] ;  /* 0x000000187ceec981 */ /* 0x000164000c1e1100 */
[----:B0-----:R-:W-:-:S02]  /*79b0*/  @!P4 IMAD.MOV.U32 R124, RZ, RZ, R40 ;  /* 0x000000ffff7cc224 */ /* 0x001fc400078e0028 */
[----:B------:R-:W-:-:S05]  /*79c0*/  @!P4 IMAD.MOV.U32 R125, RZ, RZ, R43 ;  /* 0x000000ffff7dc224 */ /* 0x000fca00078e002b */
[----:B------:R0:W5:Y:S02]  /*79d0*/  @!P4 LDG.E.U8 R240, desc[UR24][R124.64] ;  /* 0x000000187cf0c981 */ /* 0x000164000c1e1100 */
[----:B0-----:R-:W-:Y:S02]  /*79e0*/  @!P4 IMAD.MOV.U32 R124, RZ, RZ, R42 ;  /* 0x000000ffff7cc224 */ /* 0x001fe400078e002a */
[----:B------:R-:W-:-:S05]  /*79f0*/  @!P4 IMAD.MOV.U32 R125, RZ, RZ, R45 ;  /* 0x000000ffff7dc224 */ /* 0x000fca00078e002d */
[----:B------:R0:W5:Y:S01]  /*7a00*/  @!P4 LDG.E.U8 R244, desc[UR24][R124.64] ;  /* 0x000000187cf4c981 */ /* 0x000162000c1e1100 */
[----:B------:R-:W-:Y:S01]  /*7a10*/  PRMT R250, RZ, 0x7610, R250 ;  /* 0x00007610fffa7816 */ /* 0x000fe200000000fa */
        /* <DEDUP_REMOVED lines=35> */
[----:B------:R-:W-:Y:S02]  /*7c50*/  PRMT R207, RZ, 0x7610, R207 ;  /* 0x00007610ffcf7816 */ /* 0x000fe400000000cf */
[----:B------:R-:W-:Y:S02]  /*7c60*/  PRMT R203, RZ, 0x7610, R203 ;  /* 0x00007610ffcb7816 */ /* 0x000fe400000000cb */
[----:B------:R-:W-:Y:S02]  /*7c70*/  PRMT R209, RZ, 0x7610, R209 ;  /* 0x00007610ffd17816 */ /* 0x000fe400000000d1 */
[----:B------:R-:W-:Y:S02]  /*7c80*/  PRMT R215, RZ, 0x7610, R215 ;  /* 0x00007610ffd77816 */ /* 0x000fe400000000d7 */
[----:B------:R-:W-:Y:S01]  /*7c90*/  PRMT R217, RZ, 0x7610, R217 ;  /* 0x00007610ffd97816 */ /* 0x000fe200000000d9 */
[----:B0-----:R-:W-:Y:S01]  /*7ca0*/  @!P4 IMAD.MOV.U32 R124, RZ, RZ, R62 ;  /* 0x000000ffff7cc224 */ /* 0x001fe200078e003e */
[----:B------:R-:W-:Y:S01]  /*7cb0*/  PRMT R219, RZ, 0x7610, R219 ;  /* 0x00007610ffdb7816 */ /* 0x000fe200000000db */
[----:B------:R-:W-:Y:S01]  /*7cc0*/  @!P4 IMAD.MOV.U32 R125, RZ, RZ, R65 ;  /* 0x000000ffff7dc224 */ /* 0x000fe200078e0041 */
[----:B------:R-:W-:-:S02]  /*7cd0*/  PRMT R221, RZ, 0x7610, R221 ;  /* 0x00007610ffdd7816 */ /* 0x000fc400000000dd */
[----:B------:R-:W-:Y:S02]  /*7ce0*/  PRMT R223, RZ, 0x7610, R223 ;  /* 0x00007610ffdf7816 */ /* 0x000fe400000000df */
[----:B------:R-:W-:Y:S01]  /*7cf0*/  PRMT R225, RZ, 0x7610, R225 ;  /* 0x00007610ffe17816 */ /* 0x000fe200000000e1 */
[----:B------:R0:W5:Y:S01]  /*7d00*/  @!P4 LDG.E.U8 R201, desc[UR24][R124.64] ;  /* 0x000000187cc9c981 */ /* 0x000162000c1e1100 */
[----:B------:R-:W-:Y:S02]  /*7d10*/  PRMT R227, RZ, 0x7610, R227 ;  /* 0x00007610ffe37816 */ /* 0x000fe400000000e3 */
[----:B------:R-:W-:Y:S02]  /*7d20*/  PRMT R229, RZ, 0x7610, R229 ;  /* 0x00007610ffe57816 */ /* 0x000fe400000000e5 */
[----:B------:R-:W-:Y:S02]  /*7d30*/  PRMT R231, RZ, 0x7610, R231 ;  /* 0x00007610ffe77816 */ /* 0x000fe400000000e7 */
[----:B------:R-:W-:-:S02]  /*7d40*/  PRMT R233, RZ, 0x7610, R233 ;  /* 0x00007610ffe97816 */ /* 0x000fc400000000e9 */
[----:B------:R-:W-:Y:S01]  /*7d50*/  PRMT R235, RZ, 0x7610, R235 ;  /* 0x00007610ffeb7816 */ /* 0x000fe200000000eb */
[----:B0-----:R-:W-:Y:S01]  /*7d60*/  @!P4 IMAD.MOV.U32 R124, RZ, RZ, R74 ;  /* 0x000000ffff7cc224 */ /* 0x001fe200078e004a */
[----:B------:R-:W-:Y:S01]  /*7d70*/  PRMT R237, RZ, 0x7610, R237 ;  /* 0x00007610ffed7816 */ /* 0x000fe200000000ed */
[----:B------:R-:W-:Y:S01]  /*7d80*/  @!P4 IMAD.MOV.U32 R125, RZ, RZ, R77 ;  /* 0x000000ffff7dc224 */ /* 0x000fe200078e004d */
[----:B------:R-:W-:Y:S02]  /*7d90*/  PRMT R239, RZ, 0x7610, R239 ;  /* 0x00007610ffef7816 */ /* 0x000fe400000000ef */
[----:B------:R-:W-:Y:S02]  /*7da0*/  PRMT R241, RZ, 0x7610, R241 ;  /* 0x00007610fff17816 */ /* 0x000fe400000000f1 */
[----:B------:R-:W-:Y:S01]  /*7db0*/  PRMT R243, RZ, 0x7610, R243 ;  /* 0x00007610fff37816 */ /* 0x000fe200000000f3 */
[----:B------:R0:W5:Y:S01]  /*7dc0*/  @!P4 LDG.E.U8 R207, desc[UR24][R124.64] ;  /* 0x000000187ccfc981 */ /* 0x000162000c1e1100 */
[----:B------:R-:W-:-:S02]  /*7dd0*/  PRMT R245, RZ, 0x7610, R245 ;  /* 0x00007610fff57816 */ /* 0x000fc400000000f5 */
        /* <DEDUP_REMOVED lines=11> */
[----:B------:R-:W-:-:S03]  /*7e90*/  PRMT R205, RZ, 0x7610, R205 ;  /* 0x00007610ffcd7816 */ /* 0x000fc600000000cd */
[----:B--2---:R1:W-:Y:S04]  /*7ea0*/  STS.U8 [R180+UR11+0x9000], R206 ;  /* 0x009000ceb4007988 */ /* 0x0043e8000800000b */
[----:B---3--:R2:W-:Y:S01]  /*7eb0*/  STS.U8 [R180+UR11+0x9400], R208 ;  /* 0x009400d0b4007988 */ /* 0x0085e2000800000b */
[----:B0-----:R-:W-:Y:S02]  /*7ec0*/  @!P4 IMAD.MOV.U32 R124, RZ, RZ, R88 ;  /* 0x000000ffff7cc224 */ /* 0x001fe400078e0058 */
[----:B------:R-:W-:Y:S01]  /*7ed0*/  @!P4 IMAD.MOV.U32 R125, RZ, RZ, R91 ;  /* 0x000000ffff7dc224 */ /* 0x000fe200078e005b */
[----:B----4-:R0:W-:Y:S04]  /*7ee0*/  STS.U8 [R180+UR11+0x9800], R210 ;  /* 0x009800d2b4007988 */ /* 0x0101e8000800000b */
[----:B------:R3:W4:Y:S04]  /*7ef0*/  @!P4 LDG.E.U8 R215, desc[UR24][R124.64] ;  /* 0x000000187cd7c981 */ /* 0x000728000c1e1100 */
[----:B-----5:R5:W-:Y:S01]  /*7f00*/  STS.U8 [R180+UR11+0x9c00], R212 ;  /* 0x009c00d4b4007988 */ /* 0x020be2000800000b */
[----:B------:R-:W-:-:S02]  /*7f10*/  PRMT R211, RZ, 0x7610, R211 ;  /* 0x00007610ffd37816 */ /* 0x000fc400000000d3 */
[----:B------:R-:W-:Y:S01]  /*7f20*/  PRMT R213, RZ, 0x7610, R213 ;  /* 0x00007610ffd57816 */ /* 0x000fe200000000d5 */
[----:B------:R-:W4:Y:S01]  /*7f30*/  @!P4 LDG.E.U8 R203, desc[UR24][R68.64] ;  /* 0x0000001844cbc981 */ /* 0x000f22000c1e1100 */
[----:B---3--:R-:W-:Y:S02]  /*7f40*/  @!P4 IMAD.MOV.U32 R124, RZ, RZ, R90 ;  /* 0x000000ffff7cc224 */ /* 0x008fe400078e005a */
[----:B------:R-:W-:Y:S01]  /*7f50*/  @!P4 IMAD.MOV.U32 R125, RZ, RZ, R93 ;  /* 0x000000ffff7dc224 */ /* 0x000fe200078e005d */
[----:B-1----:R-:W-:Y:S01]  /*7f60*/  PRMT R206, RZ, 0x7610, R206 ;  /* 0x00007610ffce7816 */ /* 0x002fe200000000ce */
[----:B------:R-:W3:Y:S04]  /*7f70*/  @!P4 LDG.E.U8 R205, desc[UR24][R70.64] ;  /* 0x0000001846cdc981 */ /* 0x000ee8000c1e1100 */
[----:B------:R1:W3:Y:S01]  /*7f80*/  @!P4 LDG.E.U8 R217, desc[UR24][R124.64] ;  /* 0x000000187cd9c981 */ /* 0x0002e2000c1e1100 */
[----:B--2---:R-:W-:-:S02]  /*7f90*/  PRMT R208, RZ, 0x7610, R208 ;  /* 0x00007610ffd07816 */ /* 0x004fc400000000d0 */
[----:B0-----:R-:W-:Y:S02]  /*7fa0*/  PRMT R210, RZ, 0x7610, R210 ;  /* 0x00007610ffd27816 */ /* 0x001fe400000000d2 */
[----:B-----5:R-:W-:Y:S01]  /*7fb0*/  PRMT R212, RZ, 0x7610, R212 ;  /* 0x00007610ffd47816 */ /* 0x020fe200000000d4 */
[----:B------:R0:W-:Y:S01]  /*7fc0*/  STS.U8 [R182+UR11+0x9100], R214 ;  /* 0x009100d6b6007988 */ /* 0x0001e2000800000b */
[----:B-1----:R-:W-:-:S03]  /*7fd0*/  @!P4 IMAD.MOV.U32 R124, RZ, RZ, R94 ;  /* 0x000000ffff7cc224 */ /* 0x002fc600078e005e */
[----:B------:R1:W-:Y:S01]  /*7fe0*/  STS.U8 [R182+UR11+0x9500], R216 ;  /* 0x009500d8b6007988 */ /* 0x0003e2000800000b */
[----:B------:R-:W-:-:S03]  /*7ff0*/  @!P4 IMAD.MOV.U32 R125, RZ, RZ, R99 ;  /* 0x000000ffff7dc224 */ /* 0x000fc600078e0063 */
[----:B------:R2:W-:Y:S04]  /*8000*/  STS.U8 [R182+UR11+0x9900], R218 ;  /* 0x009900dab6007988 */ /* 0x0005e8000800000b */
[----:B------:R5:W2:Y:S04]  /*8010*/  @!P4 LDG.E.U8 R219, desc[UR24][R124.64] ;  /* 0x000000187cdbc981 */ /* 0x000aa8000c1e1100 */
[----:B------:R0:W-:Y:S04]  /*8020*/  STS.U8 [R182+UR11+0x9d00], R220 ;  /* 0x009d00dcb6007988 */ /* 0x0001e8000800000b */
[----:B------:R-:W2:Y:S01]  /*8030*/  @!P4 LDG.E.U8 R211, desc[UR24][R82.64] ;  /* 0x0000001852d3c981 */ /* 0x000ea2000c1e1100 */
[----:B-----5:R-:W-:-:S02]  /*8040*/  @!P4 IMAD.MOV.U32 R124, RZ, RZ, R96 ;  /* 0x000000ffff7cc224 */ /* 0x020fc400078e0060 */
[----:B------:R-:W-:Y:S01]  /*8050*/  @!P4 IMAD.MOV.U32 R125, RZ, RZ, R101 ;  /* 0x000000ffff7dc224 */ /* 0x000fe200078e0065 */
[----:B------:R-:W5:Y:S04]  /*8060*/  @!P4 LDG.E.U8 R213, desc[UR24][R84.64] ;  /* 0x0000001854d5c981 */ /* 0x000f68000c1e1100 */
[----:B------:R0:W2:Y:S02]  /*8070*/  @!P4 LDG.E.U8 R221, desc[UR24][R124.64] ;  /* 0x000000187cddc981 */ /* 0x0000a4000c1e1100 */
[----:B0-----:R-:W-:Y:S02]  /*8080*/  @!P4 IMAD.MOV.U32 R124, RZ, RZ, R98 ;  /* 0x000000ffff7cc224 */ /* 0x001fe400078e0062 */
[----:B------:R-:W-:-:S05]  /*8090*/  @!P4 IMAD.MOV.U32 R125, RZ, RZ, R103 ;  /* 0x000000ffff7dc224 */ /* 0x000fca00078e0067 */
        /* <DEDUP_REMOVED lines=21> */
[----:B------:R0:W3:Y:S02]  /*81f0*/  @!P4 LDG.E.U8 R237, desc[UR24][R124.64] ;  /* 0x000000187cedc981 */ /* 0x0000e4000c1e1100 */
        /* <DEDUP_REMOVED lines=44> */
[----:B------:R0:W3:Y:S01]  /*84c0*/  @!P4 LDG.E.U8 R210, desc[UR24][R124.64] ;  /* 0x000000187cd2c981 */ /* 0x0000e2000c1e1100 */
[----:B------:R-:W-:Y:S01]  /*84d0*/  PRMT R214, RZ, 0x7610, R214 ;  /* 0x00007610ffd67816 */ /* 0x000fe200000000d6 */
[----:B0-----:R-:W-:Y:S02]  /*84e0*/  @!P4 IMAD.MOV.U32 R124, RZ, RZ, R146 ;  /* 0x000000ffff7cc224 */ /* 0x001fe400078e0092 */
[----:B------:R-:W-:-:S05]  /*84f0*/  @!P4 IMAD.MOV.U32 R125, RZ, RZ, R151 ;  /* 0x000000ffff7dc224 */ /* 0x000fca00078e0097 */
[----:B------:R0:W3:Y:S01]  /*8500*/  @!P4 LDG.E.U8 R212, desc[UR24][R124.64] ;  /* 0x000000187cd4c981 */ /* 0x0000e2000c1e1100 */
[----:B-1----:R-:W-:Y:S01]  /*8510*/  PRMT R216, RZ, 0x7610, R216 ;  /* 0x00007610ffd87816 */ /* 0x002fe200000000d8 */
[----:B0-----:R-:W-:Y:S02]  /*8520*/  @!P4 IMAD.MOV.U32 R124, RZ, RZ, R148 ;  /* 0x000000ffff7cc224 */ /* 0x001fe400078e0094 */
[----:B------:R-:W-:-:S05]  /*8530*/  @!P4 IMAD.MOV.U32 R125, RZ, RZ, R153 ;  /* 0x000000ffff7dc224 */ /* 0x000fca00078e0099 */
[----:B------:R0:W3:Y:S01]  /*8540*/  @!P4 LDG.E.U8 R214, desc[UR24][R124.64] ;  /* 0x000000187cd6c981 */ /* 0x0000e2000c1e1100 */
[----:B--2---:R-:W-:Y:S01]  /*8550*/  PRMT R218, RZ, 0x7610, R218 ;  /* 0x00007610ffda7816 */ /* 0x004fe200000000da */
[----:B0-----:R-:W-:Y:S02]  /*8560*/  @!P4 IMAD.MOV.U32 R124, RZ, RZ, R150 ;  /* 0x000000ffff7cc224 */ /* 0x001fe400078e0096 */
[----:B------:R-:W-:-:S05]  /*8570*/  @!P4 IMAD.MOV.U32 R125, RZ, RZ, R155 ;  /* 0x000000ffff7dc224 */ /* 0x000fca00078e009b */
[----:B------:R0:W2:Y:S01]  /*8580*/  @!P4 LDG.E.U8 R216, desc[UR24][R124.64] ;  /* 0x000000187cd8c981 */ /* 0x0000a2000c1e1100 */
[----:B------:R-:W-:Y:S01]  /*8590*/  PRMT R220, RZ, 0x7610, R220 ;  /* 0x00007610ffdc7816 */ /* 0x000fe200000000dc */
[----:B0-----:R-:W-:Y:S02]  /*85a0*/  @!P4 IMAD.MOV.U32 R124, RZ, RZ, R152 ;  /* 0x000000ffff7cc224 */ /* 0x001fe400078e0098 */
[----:B------:R-:W-:-:S05]  /*85b0*/  @!P4 IMAD.MOV.U32 R125, RZ, RZ, R157 ;  /* 0x000000ffff7dc224 */ /* 0x000fca00078e009d */
[----:B------:R0:W2:Y:S04]  /*85c0*/  @!P4 LDG.E.U8 R218, desc[UR24][R124.64] ;  /* 0x000000187cdac981 */ /* 0x0000a8000c1e1100 */
[----:B------:R1:W-:Y:S01]  /*85d0*/  STS.U8 [R184+UR11+0x9200], R222 ;  /* 0x009200deb8007988 */ /* 0x0003e2000800000b */
[----:B0-----:R-:W-:Y:S02]  /*85e0*/  @!P4 IMAD.MOV.U32 R124, RZ, RZ, R154 ;  /* 0x000000ffff7cc224 */ /* 0x001fe400078e009a */
[----:B------:R-:W-:Y:S01]  /*85f0*/  @!P4 IMAD.MOV.U32 R125, RZ, RZ, R159 ;  /* 0x000000ffff7dc224 */ /* 0x000fe200078e009f */
[----:B-1----:R-:W-:-:S04]  /*8600*/  PRMT R222, RZ, 0x7610, R222 ;  /* 0x00007610ffde7816 */ /* 0x002fc800000000de */
        /* <DEDUP_REMOVED lines=60> */
[----:B------:R0:W2:Y:S02]  /*89d0*/  @!P4 LDG.E.U8 R252, desc[UR24][R124.64] ;  /* 0x000000187cfcc981 */ /* 0x0000a4000c1e1100 */
[----:B0-----:R-:W-:Y:S02]  /*89e0*/  @!P4 IMAD.MOV.U32 R124, RZ, RZ, R38 ;  /* 0x000000ffff7cc224 */ /* 0x001fe400078e0026 */
[----:B------:R-:W-:-:S05]  /*89f0*/  @!P4 IMAD.MOV.U32 R125, RZ, RZ, R41 ;  /* 0x000000ffff7dc224 */ /* 0x000fca00078e0029 */
[----:B------:R-:W2:Y:S04]  /*8a00*/  @!P4 LDG.E.U8 R250, desc[UR24][R124.64] ;  /* 0x000000187cfac981 */ /* 0x000ea8000c1e1100 */
        /* <DEDUP_REMOVED lines=9> */
[----:B---3--:R0:W-:Y:S04]  /*8aa0*/  STS.U8 [R180+UR11+0x4e00], R205 ;  /* 0x004e00cdb4007988 */ /* 0x0081e8000800000b */
[----:B------:R0:W-:Y:S04]  /*8ab0*/  STS.U8 [R180+UR11+0x4f00], R207 ;  /* 0x004f00cfb4007988 */ /* 0x0001e8000800000b */
[----:B------:R0:W-:Y:S04]  /*8ac0*/  STS.U8 [R180+UR11+0x5000], R209 ;  /* 0x005000d1b4007988 */ /* 0x0001e8000800000b */
[----:B------:R0:W-:Y:S04]  /*8ad0*/  STS.U8 [R180+UR11+0x5100], R211 ;  /* 0x005100d3b4007988 */ /* 0x0001e8000800000b */
[----:B-----5:R0:W-:Y:S04]  /*8ae0*/  STS.U8 [R180+UR11+0x5200], R213 ;  /* 0x005200d5b4007988 */ /* 0x0201e8000800000b */
        /* <DEDUP_REMOVED lines=46> */
[----:B-1----:R-:W1:Y:S01]  /*8dd0*/  FENCE.VIEW.ASYNC.S ;  /* 0x00000000000073c6 */ /* 0x002e620000000000 */
[----:B------:R-:W-:Y:S01]  /*8de0*/  ULEA UR21, UR22, UR11, 0x3 ;  /* 0x0000000b16157291 */ /* 0x000fe2000f8e18ff */
[----:B------:R-:W-:-:S03]  /*8df0*/  UMOV UR4, UR5 ;  /* 0x0000000500047c82 */ /* 0x000fc60008000000 */
[----:B------:R-:W-:Y:S01]  /*8e00*/  UIADD3 UR21, UPT, UPT, UR21, 0xa000, URZ ;  /* 0x0000a00015157890 */ /* 0x000fe2000fffe0ff */
[----:B-1----:R-:W-:Y:S06]  /*8e10*/  BAR.SYNC.DEFER_BLOCKING 0x0 ;  /* 0x0000000000007b1d */ /* 0x002fec0000010000 */
[----:B0-----:R-:W-:Y:S05]  /*8e20*/  @P0 BRA `(.L_x_9) ;  /* 0x0000000000380947 */ /* 0x001fea0003800000 */
[----:B------:R-:W-:Y:S01]  /*8e30*/  UIADD3 UR23, UPT, UPT, UR10, 0x100, URZ ;  /* 0x000001000a177890 */ /* 0x000fe2000fffe0ff */
[----:B------:R-:W-:Y:S01]  /*8e40*/  UMOV UR16, UR6 ;  /* 0x0000000600107c82 */ /* 0x000fe20008000000 */
[----:B------:R-:W-:Y:S01]  /*8e50*/  UMOV UR17, 0xc0004010 ;  /* 0xc000401000117882 */ /* 0x000fe20000000000 */
[----:B------:R-:W-:Y:S01]  /*8e60*/  UMOV UR18, 0x0 ;  /* 0x0000000000127882 */ /* 0x000fe20000000000 */
[----:B------:R-:W-:Y:S01]  /*8e70*/  UMOV UR19, 0x8408010 ;  /* 0x0840801000137882 */ /* 0x000fe20000000000 */
[----:B------:R-:W-:Y:S01]  /*8e80*/  UMOV UR8, UR21 ;  /* 0x0000001500087c82 */ /* 0x000fe20008000000 */
[----:B------:R-:W-:Y:S01]  /*8e90*/  UMOV UR9, URZ ;  /* 0x000000ff00097c82 */ /* 0x000fe20008000000 */
[----:B------:R-:W-:Y:S01]  /*8ea0*/  UMOV UR26, 0x0 ;  /* 0x00000000001a7882 */ /* 0x000fe20000000000 */
[----:B------:R-:W-:Y:S01]  /*8eb0*/  UMOV UR27, 0x8408010 ;  /* 0x08408010001b7882 */ /* 0x000fe20000000000 */
[----:B------:R0:W-:Y:S01]  /*8ec0*/  UTCQMMA gdesc[UR12], gdesc[UR16], tmem[UR10], tmem[UR18], idesc[UR19], UPT ;  /* 0x00ff12100c0075ea */ /* 0x0001e2000b80030a */
[----:B------:R-:W-:Y:S01]  /*8ed0*/  UMOV UR5, UR8 ;  /* 0x0000000800057c82 */ /* 0x000fe20008000000 */
[----:B------:R0:W-:Y:S01]  /*8ee0*/  UTCQMMA gdesc[UR12], gdesc[UR14], tmem[UR23], tmem[UR26], idesc[UR27], UPT ;  /* 0x00ff1a0e0c0075ea */ /* 0x0001e2000b800317 */
[----:B------:R0:W-:Y:S01]  /*8ef0*/  UTCBAR [UR5], URZ ;  /* 0x000000ff050073e9 */ /* 0x0001e200080000ff */
[----:B------:R-:W-:-:S02]  /*8f00*/  NOP ;  /* 0x0000000000007918 */ /* 0x000fc40000000000 */
.L_x_9:
[----:B------:R-:W-:Y:S01]  /*8f10*/  VIADD R191, R191, 0xffffffff ;  /* 0xffffffffbfbf7836 */ /* 0x000fe20000000000 */
[----:B------:R-:W-:Y:S01]  /*8f20*/  UIADD3 UR22, UPT, UPT, UR22, 0x1, URZ ;  /* 0x0000000116167890 */ /* 0x000fe2000fffe0ff */
[----:B------:R-:W-:Y:S02]  /*8f30*/  IMAD.U32 R125, RZ, RZ, UR4 ;  /* 0x00000004ff7d7e24 */ /* 0x000fe4000f8e00ff */
[----:B------:R-:W-:Y:S01]  /*8f40*/  VIADD R188, R188, 0xffffffe0 ;  /* 0xffffffe0bcbc7836 */ /* 0x000fe20000000000 */
[----:B------:R-:W-:Y:S01]  /*8f50*/  ISETP.NE.U32.AND P1, PT, R191, RZ, PT ;  /* 0x000000ffbf00720c */ /* 0x000fe20003f25070 */
[----:B------:R-:W-:-:S04]  /*8f60*/  UISETP.GT.AND UP1, UPT, UR22, 0x1, UPT ;  /* 0x000000011600788c */ /* 0x000fc8000bf24270 */
[----:B0-----:R-:W-:Y:S02]  /*8f70*/  USEL UR5, URZ, 0x1, !UP1 ;  /* 0x00000001ff057887 */ /* 0x001fe4000c800000 */
[----:B------:R-:W-:Y:S02]  /*8f80*/  USEL UR22, UR22, URZ, !UP1 ;  /* 0x000000ff16167287 */ /* 0x000fe4000c800000 */
[----:B------:R-:W-:-:S04]  /*8f90*/  ULOP3.LUT UR5, UR4, UR5, URZ, 0x3c, !UPT ;  /* 0x0000000504057292 */ /* 0x000fc8000f8e3cff */
[----:B------:R-:W-:Y:S08]  /*8fa0*/  @P1 BRA `(.L_x_10) ;  /* 0xffffffd800901947 */ /* 0x000ff0000383ffff */
.L_x_7:
[----:B------:R-:W-:-:S13]  /*8fb0*/  ISETP.GE.AND P0, PT, R3, 0x20, PT ;  /* 0x000000200300780c */ /* 0x000fda0003f06270 */
[----:B------:R-:W-:Y:S05]  /*8fc0*/  @!P0 BRA `(.L_x_11) ;  /* 0x0000000000108947 */ /* 0x000fea0003800000 */
[----:B------:R-:W-:-:S06]  /*8fd0*/  USHF.L.U32 UR4, UR4, 0x1f, URZ ;  /* 0x0000001f04047899 */ /* 0x000fcc00080006ff */
[----:B------:R-:W-:-:S04]  /*8fe0*/  IMAD.U32 R2, RZ, RZ, UR4 ;  /* 0x00000004ff027e24 */ /* 0x000fc8000f8e00ff */
[----:B------:R-:W1:Y:S02]  /*8ff0*/  SYNCS.PHASECHK.TRANS64.TRYWAIT P0, [UR21], R2 ;  /* 0x00000002ff0075a7 */ /* 0x000e640008001115 */
[----:B-1----:R-:W-:Y:S05]  /*9000*/  @!P0 BRA `(.L_x_12) ;  /* 0x000000b000cc8947 */ /* 0x002fea0003800000 */
.L_x_11:
[----:B------:R-:W-:Y:S01]  /*9010*/  BAR.SYNC.DEFER_BLOCKING 0x0 ;  /* 0x0000000000007b1d */ /* 0x000fe20000010000 */
[C---:B0-----:R-:W-:Y:S02]  /*9020*/  LOP3.LUT R180, R0.reuse, R5, RZ, 0xfc, !PT ;  /* 0x0000000500b47212 */ /* 0x041fe400078efcff */
[C-C-:B------:R-:W-:Y:S02]  /*9030*/  LOP3.LUT R179, R0.reuse, 0x1e, R5.reuse, 0xfe, !PT ;  /* 0x0000001e00b37812 */ /* 0x140fe400078efe05 */
[C-C-:B------:R-:W-:Y:S01]  /*9040*/  LOP3.LUT R178, R0.reuse, 0x1c, R5.reuse, 0xfe, !PT ;  /* 0x0000001c00b27812 */ /* 0x140fe200078efe05 */
[----:B------:R-:W0:Y:S01]  /*9050*/  LDCU.128 UR12, c[0x0][0x390] ;  /* 0x00007200ff0c77ac */ /* 0x000e220008000c00 */
[C-C-:B------:R-:W-:Y:S02]  /*9060*/  LOP3.LUT R177, R0.reuse, 0x1a, R5.reuse, 0xfe, !PT ;  /* 0x0000001a00b17812 */ /* 0x140fe400078efe05 */
[C-C-:B------:R-:W-:Y:S01]  /*9070*/  LOP3.LUT R176, R0.reuse, 0x18, R5.reuse, 0xfe, !PT ;  /* 0x0000001800b07812 */ /* 0x140fe200078efe05 */
[----:B------:R-:W1:Y:S01]  /*9080*/  LDCU UR5, c[0x0][0x39c] ;  /* 0x00007380ff0577ac */ /* 0x000e620008000800 */
[----:B------:R-:W-:-:S02]  /*9090*/  LOP3.LUT R175, R0, 0x16, R5, 0xfe, !PT ;  /* 0x0000001600af7812 */ /* 0x000fc400078efe05 */
[C-C-:B------:R-:W-:Y:S01]  /*90a0*/  LOP3.LUT R174, R0.reuse, 0x14, R5.reuse, 0xfe, !PT ;  /* 0x0000001400ae7812 */ /* 0x140fe200078efe05 */
[----:B------:R-:W2:Y:S01]  /*90b0*/  LDCU UR4, c[0x0][0x39c] ;  /* 0x00007380ff0477ac */ /* 0x000ea20008000800 */
[C-C-:B------:R-:W-:Y:S02]  /*90c0*/  LOP3.LUT R173, R0.reuse, 0x12, R5.reuse, 0xfe, !PT ;  /* 0x0000001200ad7812 */ /* 0x140fe400078efe05 */
[C-C-:B------:R-:W-:Y:S01]  /*90d0*/  LOP3.LUT R172, R0.reuse, 0x10, R5.reuse, 0xfe, !PT ;  /* 0x0000001000ac7812 */ /* 0x140fe200078efe05 */
[----:B------:R-:W3:Y:S01]  /*90e0*/  LDCU UR6, c[0x0][0x39c] ;  /* 0x00007380ff0677ac */ /* 0x000ee20008000800 */
[C-C-:B------:R-:W-:Y:S02]  /*90f0*/  LOP3.LUT R171, R0.reuse, 0xe, R5.reuse, 0xfe, !PT ;  /* 0x0000000e00ab7812 */ /* 0x140fe400078efe05 */
[C-C-:B------:R-:W-:Y:S01]  /*9100*/  LOP3.LUT R170, R0.reuse, 0xc, R5.reuse, 0xfe, !PT ;  /* 0x0000000c00aa7812 */ /* 0x140fe200078efe05 */
[----:B------:R-:W4:Y:S01]  /*9110*/  LDCU UR7, c[0x0][0x39c] ;  /* 0x00007380ff0777ac */ /* 0x000f220008000800 */
[C-C-:B------:R-:W-:Y:S01]  /*9120*/  LOP3.LUT R169, R0.reuse, 0xa, R5.reuse, 0xfe, !PT ;  /* 0x0000000a00a97812 */ /* 0x140fe200078efe05 */
[----:B------:R-:W5:Y:S02]  /*9130*/  @!P2 SYNCS.CCTL.IV [UR11+0xa000] ;  /* 0x00a00000ff00a9b1 */ /* 0x000f64000800000b */
[----:B-----5:R-:W-:Y:S01]  /*9140*/  BAR.SYNC.DEFER_BLOCKING 0x0 ;  /* 0x0000000000007b1d */ /* 0x020fe20000010000 */
[----:B------:R-:W-:-:S02]  /*9150*/  LOP3.LUT R168, R0, 0x8, R5, 0xfe, !PT ;  /* 0x0000000800a87812 */ /* 0x000fc400078efe05 */
[C-C-:B------:R-:W-:Y:S02]  /*9160*/  LOP3.LUT R3, R0.reuse, 0x6, R5.reuse, 0xfe, !PT ;  /* 0x0000000600037812 */ /* 0x140fe400078efe05 */
[C-C-:B------:R-:W-:Y:S01]  /*9170*/  LOP3.LUT R2, R0.reuse, 0x4, R5.reuse, 0xfe, !PT ;  /* 0x0000000400027812 */ /* 0x140fe200078efe05 */
[----:B------:R-:W5:Y:S01]  /*9180*/  LDCU UR8, c[0x0][0x39c] ;  /* 0x00007380ff0877ac */ /* 0x000f620008000800 */
[----:B------:R-:W-:Y:S01]  /*9190*/  LOP3.LUT R0, R0, 0x2, R5, 0xfe, !PT ;  /* 0x0000000200007812 */ /* 0x000fe200078efe05 */
[----:B------:R-:W1:Y:S01]  /*91a0*/  LDTM.x64 R104, tmem[UR20] ;  /* 0x00000014006879ee */ /* 0x000e620008340000 */
[----:B0-----:R-:W-:Y:S01]  /*91b0*/  ISETP.GE.AND P0, PT, R190, UR14, PT ;  /* 0x0000000ebe007c0c */ /* 0x001fe2000bf06270 */
[----:B------:R-:W0:Y:S03]  /*91c0*/  @!P2 SYNCS.CCTL.IV [UR11+0xa008] ;  /* 0x00a00800ff00a9b1 */ /* 0x000e26000800000b */
[----:B------:R-:W-:-:S02]  /*91d0*/  ISETP.LT.AND P2, PT, R180, UR15, !P0 ;  /* 0x0000000fb4007c0c */ /* 0x000fc4000c741270 */
[----:B-1----:R-:W-:Y:S02]  /*91e0*/  F2FP.SATFINITE.E4M3.F32.PACK_AB_MERGE_C R182, R105, R104, RZ ;  /* 0x0000006869b6723e */ /* 0x002fe400048070ff */
[----:B------:R-:W-:Y:S02]  /*91f0*/  F2FP.SATFINITE.E4M3.F32.PACK_AB_MERGE_C R183, R107, R106, RZ ;  /* 0x0000006a6bb7723e */ /* 0x000fe400048070ff */
[----:B------:R-:W-:Y:S02]  /*9200*/  F2FP.SATFINITE.E4M3.F32.PACK_AB_MERGE_C R184, R109, R108, RZ ;  /* 0x0000006c6db8723e */ /* 0x000fe400048070ff */
[----:B------:R-:W-:Y:S02]  /*9210*/  F2FP.SATFINITE.E4M3.F32.PACK_AB_MERGE_C R185, R111, R110, RZ ;  /* 0x0000006e6fb9723e */ /* 0x000fe400048070ff */
[----:B------:R-:W-:Y:S02]  /*9220*/  F2FP.SATFINITE.E4M3.F32.PACK_AB_MERGE_C R186, R113, R112, RZ ;  /* 0x0000007071ba723e */ /* 0x000fe400048070ff */
[----:B------:R-:W-:-:S02]  /*9230*/  F2FP.SATFINITE.E4M3.F32.PACK_AB_MERGE_C R187, R115, R114, RZ ;  /* 0x0000007273bb723e */ /* 0x000fc400048070ff */
[----:B------:R-:W-:Y:S02]  /*9240*/  F2FP.SATFINITE.E4M3.F32.PACK_AB_MERGE_C R188, R117, R116, RZ ;  /* 0x0000007475bc723e */ /* 0x000fe400048070ff */
[----:B------:R-:W-:Y:S02]  /*9250*/  F2FP.SATFINITE.E4M3.F32.PACK_AB_MERGE_C R189, R119, R118, RZ ;  /* 0x0000007677bd723e */ /* 0x000fe400048070ff */
[----:B------:R-:W1:Y:S01]  /*9260*/  LDTM.x64 R56, tmem[UR20+0x40] ;  /* 0x00004014003879ee */ /* 0x000e620008340000 */
[----:B------:R-:W-:Y:S02]  /*9270*/  F2FP.SATFINITE.E4M3.F32.PACK_AB_MERGE_C R120, R121, R120, RZ ;  /* 0x000000787978723e */ /* 0x000fe400048070ff */
[----:B------:R-:W-:Y:S02]  /*9280*/  F2FP.SATFINITE.E4M3.F32.PACK_AB_MERGE_C R122, R123, R122, RZ ;  /* 0x0000007a7b7a723e */ /* 0x000fe400048070ff */
[----:B------:R-:W-:Y:S02]  /*9290*/  F2FP.SATFINITE.E4M3.F32.PACK_AB_MERGE_C R124, R125, R124, RZ ;  /* 0x0000007c7d7c723e */ /* 0x000fe400048070ff */
[----:B------:R-:W-:-:S02]  /*92a0*/  F2FP.SATFINITE.E4M3.F32.PACK_AB_MERGE_C R126, R127, R126, RZ ;  /* 0x0000007e7f7e723e */ /* 0x000fc400048070ff */
[----:B------:R-:W-:Y:S02]  /*92b0*/  F2FP.SATFINITE.E4M3.F32.PACK_AB_MERGE_C R128, R129, R128, RZ ;  /* 0x000000808180723e */ /* 0x000fe400048070ff */
[----:B------:R-:W-:Y:S02]  /*92c0*/  F2FP.SATFINITE.E4M3.F32.PACK_AB_MERGE_C R130, R131, R130, RZ ;  /* 0x000000828382723e */ /* 0x000fe400048070ff */
[----:B------:R-:W-:Y:S02]  /*92d0*/  F2FP.SATFINITE.E4M3.F32.PACK_AB_MERGE_C R132, R133, R132, RZ ;  /* 0x000000848584723e */ /* 0x000fe400048070ff */
[----:B------:R-:W-:Y:S02]  /*92e0*/  F2FP.SATFINITE.E4M3.F32.PACK_AB_MERGE_C R134, R135, R134, RZ ;  /* 0x000000868786723e */ /* 0x000fe400048070ff */
[----:B------:R-:W-:Y:S02]  /*92f0*/  F2FP.SATFINITE.E4M3.F32.PACK_AB_MERGE_C R136, R137, R136, RZ ;  /* 0x000000888988723e */ /* 0x000fe400048070ff */
[----:B------:R-:W-:-:S02]  /*9300*/  F2FP.SATFINITE.E4M3.F32.PACK_AB_MERGE_C R138, R139, R138, RZ ;  /* 0x0000008a8b8a723e */ /* 0x000fc400048070ff */
[----:B------:R-:W-:Y:S02]  /*9310*/  F2FP.SATFINITE.E4M3.F32.PACK_AB_MERGE_C R140, R141, R140, RZ ;  /* 0x0000008c8d8c723e */ /* 0x000fe400048070ff */
[----:B------:R-:W-:Y:S02]  /*9320*/  F2FP.SATFINITE.E4M3.F32.PACK_AB_MERGE_C R142, R143, R142, RZ ;  /* 0x0000008e8f8e723e */ /* 0x000fe400048070ff */
[----:B-1----:R-:W-:Y:S02]  /*9330*/  F2FP.SATFINITE.E4M3.F32.PACK_AB_MERGE_C R121, R57, R56, RZ ;  /* 0x000000383979723e */ /* 0x002fe400048070ff */
[----:B------:R-:W-:Y:S02]  /*9340*/  F2FP.SATFINITE.E4M3.F32.PACK_AB_MERGE_C R123, R59, R58, RZ ;  /* 0x0000003a3b7b723e */ /* 0x000fe400048070ff */
[----:B------:R-:W-:Y:S02]  /*9350*/  F2FP.SATFINITE.E4M3.F32.PACK_AB_MERGE_C R125, R61, R60, RZ ;  /* 0x0000003c3d7d723e */ /* 0x000fe400048070ff */
[----:B------:R-:W-:-:S02]  /*9360*/  F2FP.SATFINITE.E4M3.F32.PACK_AB_MERGE_C R127, R63, R62, RZ ;  /* 0x0000003e3f7f723e */ /* 0x000fc400048070ff */
[----:B------:R-:W-:Y:S02]  /*9370*/  F2FP.SATFINITE.E4M3.F32.PACK_AB_MERGE_C R129, R65, R64, RZ ;  /* 0x000000404181723e */ /* 0x000fe400048070ff */
[----:B------:R-:W-:Y:S02]  /*9380*/  F2FP.SATFINITE.E4M3.F32.PACK_AB_MERGE_C R131, R67, R66, RZ ;  /* 0x000000424383723e */ /* 0x000fe400048070ff */
[----:B------:R-:W-:Y:S02]  /*9390*/  F2FP.SATFINITE.E4M3.F32.PACK_AB_MERGE_C R133, R69, R68, RZ ;  /* 0x000000444585723e */ /* 0x000fe400048070ff */
[----:B------:R-:W-:Y:S02]  /*93a0*/  F2FP.SATFINITE.E4M3.F32.PACK_AB_MERGE_C R135, R71, R70, RZ ;  /* 0x000000464787723e */ /* 0x000fe400048070ff */
[----:B------:R-:W1:Y:S01]  /*93b0*/  LDTM.x64 R8, tmem[UR20+0x80] ;  /* 0x00008014000879ee */ /* 0x000e620008340000 */
        /* <DEDUP_REMOVED lines=56> */
[----:B------:R-:W1:Y:S01]  /*9740*/  LDTM.x64 R4, tmem[UR20+0xc0] ;  /* 0x0000c014000479ee */ /* 0x000e620008340000 */
[----:B------:R-:W-:Y:S01]  /*9750*/  F2FP.SATFINITE.E4M3.F32.PACK_AB_MERGE_C R68, R69, R68, RZ ;  /* 0x000000444544723e */ /* 0x000fe200048070ff */
[----:B------:R-:W-:Y:S01]  /*9760*/  NOP ;  /* 0x0000000000007918 */ /* 0x000fe20000000000 */
[----:B------:R-:W-:Y:S02]  /*9770*/  LOP3.LUT R182, R182, 0xffff, RZ, 0xc0, !PT ;  /* 0x0000ffffb6b67812 */ /* 0x000fe400078ec0ff */
[----:B------:R-:W-:Y:S02]  /*9780*/  LOP3.LUT R183, R183, 0xffff, RZ, 0xc0, !PT ;  /* 0x0000ffffb7b77812 */ /* 0x000fe400078ec0ff */
[----:B------:R-:W-:Y:S02]  /*9790*/  LOP3.LUT R184, R184, 0xffff, RZ, 0xc0, !PT ;  /* 0x0000ffffb8b87812 */ /* 0x000fe400078ec0ff */
[----:B------:R-:W-:Y:S02]  /*97a0*/  LOP3.LUT R188, R188, 0xffff, RZ, 0xc0, !PT ;  /* 0x0000ffffbcbc7812 */ /* 0x000fe400078ec0ff */
[----:B------:R-:W-:-:S02]  /*97b0*/  LOP3.LUT R186, R186, 0xffff, RZ, 0xc0, !PT ;  /* 0x0000ffffbaba7812 */ /* 0x000fc400078ec0ff */
[----:B------:R-:W-:Y:S02]  /*97c0*/  LOP3.LUT R187, R187, 0xffff, RZ, 0xc0, !PT ;  /* 0x0000ffffbbbb7812 */ /* 0x000fe400078ec0ff */
[----:B------:R-:W-:Y:S02]  /*97d0*/  F2FP.SATFINITE.E4M3.F32.PACK_AB_MERGE_C R70, R71, R70, RZ ;  /* 0x000000464746723e */ /* 0x000fe400048070ff */
[----:B------:R-:W-:Y:S02]  /*97e0*/  LOP3.LUT R120, R120, 0xffff, RZ, 0xc0, !PT ;  /* 0x0000ffff78787812 */ /* 0x000fe400078ec0ff */
[----:B------:R-:W-:Y:S02]  /*97f0*/  LOP3.LUT R124, R124, 0xffff, RZ, 0xc0, !PT ;  /* 0x0000ffff7c7c7812 */ /* 0x000fe400078ec0ff */
[----:B------:R-:W-:Y:S02]  /*9800*/  LOP3.LUT R132, R132, 0xffff, RZ, 0xc0, !PT ;  /* 0x0000ffff84847812 */ /* 0x000fe400078ec0ff */
[----:B------:R-:W-:-:S02]  /*9810*/  LOP3.LUT R128, R128, 0xffff, RZ, 0xc0, !PT ;  /* 0x0000ffff80807812 */ /* 0x000fc400078ec0ff */
[----:B-1----:R-:W-:Y:S02]  /*9820*/  F2FP.SATFINITE.E4M3.F32.PACK_AB_MERGE_C R8, R9, R8, RZ ;  /* 0x000000080908723e */ /* 0x002fe400048070ff */
[----:B------:R-:W-:Y:S02]  /*9830*/  LOP3.LUT R9, R181, 0x80, RZ, 0xc0, !PT ;  /* 0x00000080b5097812 */ /* 0x000fe400078ec0ff */
[----:B------:R-:W-:Y:S02]  /*9840*/  F2FP.SATFINITE.E4M3.F32.PACK_AB_MERGE_C R69, R5, R4, RZ ;  /* 0x000000040545723e */ /* 0x000fe400048070ff */
[----:B------:R-:W-:Y:S02]  /*9850*/  LEA R9, R9, UR11, 0x5 ;  /* 0x0000000b09097c11 */ /* 0x000fe4000f8e28ff */
[----:B------:R-:W-:Y:S02]  /*9860*/  LOP3.LUT R4, R181, 0x7f, RZ, 0xc0, !PT ;  /* 0x0000007fb5047812 */ /* 0x000fe400078ec0ff */
[----:B------:R-:W-:-:S02]  /*9870*/  LOP3.LUT R5, R180, 0x20, RZ, 0xfc, !PT ;  /* 0x00000020b4057812 */ /* 0x000fc400078efcff */
[----:B------:R-:W-:Y:S01]  /*9880*/  F2FP.SATFINITE.E4M3.F32.PACK_AB_MERGE_C R71, R7, R6, RZ ;  /* 0x000000060747723e */ /* 0x000fe200048070ff */
[----:B------:R-:W-:Y:S01]  /*9890*/  IMAD R9, R4, 0x10, R9 ;  /* 0x0000001004097824 */ /* 0x000fe200078e0209 */
[----:B------:R-:W-:Y:S02]  /*98a0*/  LOP3.LUT R4, R180, 0x1fe, RZ, 0xfc, !PT ;  /* 0x000001feb4047812 */ /* 0x000fe400078efcff */
[----:B--2---:R-:W-:Y:S01]  /*98b0*/  ISETP.LT.AND P5, PT, R5, UR4, !P0 ;  /* 0x0000000405007c0c */ /* 0x004fe2000c7a1270 */
[----:B------:R-:W1:Y:S01]  /*98c0*/  LDCU UR4, c[0x0][0x3b4] ;  /* 0x00007680ff0477ac */ /* 0x000e620008000800 */
[----:B------:R-:W-:Y:S02]  /*98d0*/  ISETP.LT.AND P1, PT, R4, UR5, !P0 ;  /* 0x0000000504007c0c */ /* 0x000fe4000c721270 */
[----:B------:R-:W-:Y:S01]  /*98e0*/  PRMT R4, R184, 0x3340, R1 ;  /* 0x00003340b8047816 */ /* 0x000fe20000000001 */
[----:B------:R-:W2:Y:S01]  /*98f0*/  LDCU UR5, c[0x0][0x39c] ;  /* 0x00007380ff0577ac */ /* 0x000ea20008000800 */
[----:B------:R-:W-:-:S02]  /*9900*/  PRMT R5, R182, 0x3340, R183 ;  /* 0x00003340b6057816 */ /* 0x000fc400000000b7 */
[----:B------:R-:W-:Y:S02]  /*9910*/  F2FP.SATFINITE.E4M3.F32.PACK_AB_MERGE_C R10, R11, R10, RZ ;  /* 0x0000000a0b0a723e */ /* 0x000fe400048070ff */
[----:B------:R-:W-:Y:S02]  /*9920*/  PRMT R6, R188, 0x3340, R1 ;  /* 0x00003340bc067816 */ /* 0x000fe40000000001 */
[----:B------:R-:W-:Y:S02]  /*9930*/  PRMT R7, R186, 0x3340, R187 ;  /* 0x00003340ba077816 */ /* 0x000fe400000000bb */
[----:B------:R-:W-:Y:S02]  /*9940*/  F2FP.SATFINITE.E4M3.F32.PACK_AB_MERGE_C R12, R13, R12, RZ ;  /* 0x0000000c0d0c723e */ /* 0x000fe400048070ff */
[----:B------:R-:W-:Y:S02]  /*9950*/  LOP3.LUT R11, R122, 0xffff, RZ, 0xc0, !PT ;  /* 0x0000ffff7a0b7812 */ /* 0x000fe400078ec0ff */
[----:B------:R-:W-:-:S02]  /*9960*/  LOP3.LUT R13, R130, 0xffff, RZ, 0xc0, !PT ;  /* 0x0000ffff820d7812 */ /* 0x000fc400078ec0ff */
[----:B------:R-:W-:Y:S02]  /*9970*/  PRMT R4, R5, 0x5410, R4 ;  /* 0x0000541005047816 */ /* 0x000fe40000000004 */
[----:B------:R-:W-:Y:S02]  /*9980*/  PRMT R5, R7, 0x5410, R6 ;  /* 0x0000541007057816 */ /* 0x000fe40000000006 */
[----:B------:R-:W-:Y:S02]  /*9990*/  F2FP.SATFINITE.E4M3.F32.PACK_AB_MERGE_C R14, R15, R14, RZ ;  /* 0x0000000e0f0e723e */ /* 0x000fe400048070ff */
[----:B------:R-:W-:Y:S02]  /*99a0*/  PRMT R6, R124, 0x3340, R1 ;  /* 0x000033407c067816 */ /* 0x000fe40000000001 */
[----:B------:R-:W-:Y:S02]  /*99b0*/  PRMT R7, R120, 0x3340, R11 ;  /* 0x0000334078077816 */ /* 0x000fe4000000000b */
[----:B------:R-:W-:-:S02]  /*99c0*/  PRMT R15, R132, 0x3340, R1 ;  /* 0x00003340840f7816 */ /* 0x000fc40000000001 */
[----:B------:R-:W-:Y:S02]  /*99d0*/  PRMT R122, R128, 0x3340, R13 ;  /* 0x00003340807a7816 */ /* 0x000fe4000000000d */
[----:B------:R-:W-:Y:S02]  /*99e0*/  PRMT R6, R7, 0x5410, R6 ;  /* 0x0000541007067816 */ /* 0x000fe40000000006 */
[----:B------:R-:W-:Y:S02]  /*99f0*/  F2FP.SATFINITE.E4M3.F32.PACK_AB_MERGE_C R18, R19, R18, RZ ;  /* 0x000000121312723e */ /* 0x000fe400048070ff */
[----:B------:R-:W-:Y:S02]  /*9a00*/  PRMT R7, R122, 0x5410, R15 ;  /* 0x000054107a077816 */ /* 0x000fe4000000000f */
[----:B------:R-:W-:Y:S02]  /*9a10*/  LOP3.LUT R185, R185, 0xffff, RZ, 0xc0, !PT ;  /* 0x0000ffffb9b97812 */ /* 0x000fe400078ec0ff */
[----:B------:R-:W-:-:S02]  /*9a20*/  LOP3.LUT R122, R189, 0xffff, RZ, 0xc0, !PT ;  /* 0x0000ffffbd7a7812 */ /* 0x000fc400078ec0ff */
[----:B------:R-:W-:Y:S02]  /*9a30*/  LOP3.LUT R19, R126, 0xffff, RZ, 0xc0, !PT ;  /* 0x0000ffff7e137812 */ /* 0x000fe400078ec0ff */
[----:B------:R-:W-:Y:S02]  /*9a40*/  LOP3.LUT R134, R134, 0xffff, RZ, 0xc0, !PT ;  /* 0x0000ffff86867812 */ /* 0x000fe400078ec0ff */
[----:B------:R-:W-:Y:S02]  /*9a50*/  F2FP.SATFINITE.E4M3.F32.PACK_AB_MERGE_C R152, R153, R152, RZ ;  /* 0x000000989998723e */ /* 0x000fe400048070ff */
[----:B------:R-:W-:Y:S02]  /*9a60*/  F2FP.SATFINITE.E4M3.F32.PACK_AB_MERGE_C R154, R155, R154, RZ ;  /* 0x0000009a9b9a723e */ /* 0x000fe400048070ff */
[----:B------:R-:W-:Y:S02]  /*9a70*/  F2FP.SATFINITE.E4M3.F32.PACK_AB_MERGE_C R156, R157, R156, RZ ;  /* 0x0000009c9d9c723e */ /* 0x000fe400048070ff */
[----:B------:R-:W-:-:S02]  /*9a80*/  F2FP.SATFINITE.E4M3.F32.PACK_AB_MERGE_C R24, R25, R24, RZ ;  /* 0x000000181918723e */ /* 0x000fc400048070ff */
[----:B------:R-:W-:Y:S02]  /*9a90*/  PRMT R4, R4, 0x4210, R185 ;  /* 0x0000421004047816 */ /* 0x000fe400000000b9 */
[----:B------:R-:W-:Y:S02]  /*9aa0*/  PRMT R5, R5, 0x4210, R122 ;  /* 0x0000421005057816 */ /* 0x000fe4000000007a */
[----:B------:R-:W-:Y:S02]  /*9ab0*/  PRMT R6, R6, 0x4210, R19 ;  /* 0x0000421006067816 */ /* 0x000fe40000000013 */
[----:B------:R-:W-:Y:S02]  /*9ac0*/  PRMT R7, R7, 0x4210, R134 ;  /* 0x0000421007077816 */ /* 0x000fe40000000086 */
[----:B------:R-:W-:Y:S02]  /*9ad0*/  F2FP.SATFINITE.E4M3.F32.PACK_AB_MERGE_C R30, R31, R30, RZ ;  /* 0x0000001e1f1e723e */ /* 0x000fe400048070ff */
[----:B------:R-:W-:Y:S01]  /*9ae0*/  LOP3.LUT R25, R152, 0xffff, RZ, 0xc0, !PT ;  /* 0x0000ffff98197812 */ /* 0x000fe200078ec0ff */
[----:B0-----:R0:W-:Y:S01]  /*9af0*/  STS.128 [R9], R4 ;  /* 0x0000000409007388 */ /* 0x0011e20000000c00 */
[----:B------:R-:W-:-:S02]  /*9b00*/  LOP3.LUT R154, R154, 0xffff, RZ, 0xc0, !PT ;  /* 0x0000ffff9a9a7812 */ /* 0x000fc400078ec0ff */
[----:B------:R-:W-:Y:S02]  /*9b10*/  LOP3.LUT R156, R156, 0xffff, RZ, 0xc0, !PT ;  /* 0x0000ffff9c9c7812 */ /* 0x000fe400078ec0ff */
[----:B------:R-:W-:Y:S02]  /*9b20*/  LOP3.LUT R144, R144, 0xffff, RZ, 0xc0, !PT ;  /* 0x0000ffff90907812 */ /* 0x000fe400078ec0ff */
[----:B------:R-:W-:Y:S02]  /*9b30*/  LOP3.LUT R31, R146, 0xffff, RZ, 0xc0, !PT ;  /* 0x0000ffff921f7812 */ /* 0x000fe400078ec0ff */
[----:B------:R-:W-:Y:S02]  /*9b40*/  F2FP.SATFINITE.E4M3.F32.PACK_AB_MERGE_C R160, R161, R160, RZ ;  /* 0x000000a0a1a0723e */ /* 0x000fe400048070ff */
[----:B------:R-:W-:Y:S02]  /*9b50*/  F2FP.SATFINITE.E4M3.F32.PACK_AB_MERGE_C R162, R163, R162, RZ ;  /* 0x000000a2a3a2723e */ /* 0x000fe400048070ff */
[----:B------:R-:W-:-:S02]  /*9b60*/  F2FP.SATFINITE.E4M3.F32.PACK_AB_MERGE_C R148, R149, R148, RZ ;  /* 0x000000949594723e */ /* 0x000fc400048070ff */
[----:B------:R-:W-:Y:S02]  /*9b70*/  F2FP.SATFINITE.E4M3.F32.PACK_AB_MERGE_C R164, R165, R164, RZ ;  /* 0x000000a4a5a4723e */ /* 0x000fe400048070ff */
[----:B------:R-:W-:Y:S02]  /*9b80*/  F2FP.SATFINITE.E4M3.F32.PACK_AB_MERGE_C R20, R21, R20, RZ ;  /* 0x000000141514723e */ /* 0x000fe400048070ff */
[----:B------:R-:W-:Y:S02]  /*9b90*/  F2FP.SATFINITE.E4M3.F32.PACK_AB_MERGE_C R28, R29, R28, RZ ;  /* 0x0000001c1d1c723e */ /* 0x000fe400048070ff */
[----:B------:R-:W-:Y:S02]  /*9ba0*/  PRMT R21, R156, 0x3340, R1 ;  /* 0x000033409c157816 */ /* 0x000fe40000000001 */
[----:B------:R-:W-:Y:S02]  /*9bb0*/  PRMT R126, R25, 0x3340, R154 ;  /* 0x00003340197e7816 */ /* 0x000fe4000000009a */
[----:B------:R-:W-:-:S02]  /*9bc0*/  F2FP.SATFINITE.E4M3.F32.PACK_AB_MERGE_C R26, R27, R26, RZ ;  /* 0x0000001a1b1a723e */ /* 0x000fc400048070ff */
[----:B------:R-:W-:Y:S02]  /*9bd0*/  LOP3.LUT R29, R136, 0xffff, RZ, 0xc0, !PT ;  /* 0x0000ffff881d7812 */ /* 0x000fe400078ec0ff */
[----:B------:R-:W-:Y:S02]  /*9be0*/  LOP3.LUT R138, R138, 0xffff, RZ, 0xc0, !PT ;  /* 0x0000ffff8a8a7812 */ /* 0x000fe400078ec0ff */
[----:B------:R-:W-:Y:S02]  /*9bf0*/  LOP3.LUT R140, R140, 0xffff, RZ, 0xc0, !PT ;  /* 0x0000ffff8c8c7812 */ /* 0x000fe400078ec0ff */
[----:B0-----:R-:W-:Y:S02]  /*9c00*/  PRMT R6, R144, 0x3340, R31 ;  /* 0x0000334090067816 */ /* 0x001fe4000000001f */
[----:B------:R-:W-:Y:S02]  /*9c10*/  SHF.R.U32.HI R120, RZ, 0x8, R120 ;  /* 0x00000008ff787819 */ /* 0x000fe40000011678 */
[----:B------:R-:W-:-:S02]  /*9c20*/  SHF.R.U32.HI R11, RZ, 0x8, R11 ;  /* 0x00000008ff0b7819 */ /* 0x000fc4000001160b */
[----:B------:R-:W-:Y:S02]  /*9c30*/  SHF.R.U32.HI R128, RZ, 0x8, R128 ;  /* 0x00000008ff807819 */ /* 0x000fe40000011680 */
[----:B------:R-:W-:Y:S02]  /*9c40*/  SHF.R.U32.HI R13, RZ, 0x8, R13 ;  /* 0x00000008ff0d7819 */ /* 0x000fe4000001160d */
[----:B------:R-:W-:Y:S02]  /*9c50*/  LOP3.LUT R160, R160, 0xffff, RZ, 0xc0, !PT ;  /* 0x0000ffffa0a07812 */ /* 0x000fe400078ec0ff */
[----:B------:R-:W-:Y:S02]  /*9c60*/  LOP3.LUT R27, R162, 0xffff, RZ, 0xc0, !PT ;  /* 0x0000ffffa21b7812 */ /* 0x000fe400078ec0ff */
[----:B------:R-:W-:Y:S02]  /*9c70*/  SHF.R.U32.HI R144, RZ, 0x8, R144 ;  /* 0x00000008ff907819 */ /* 0x000fe40000011690 */
[----:B------:R-:W-:-:S02]  /*9c80*/  SHF.R.U32.HI R31, RZ, 0x8, R31 ;  /* 0x00000008ff1f7819 */ /* 0x000fc4000001161f */
[----:B------:R-:W-:Y:S02]  /*9c90*/  LOP3.LUT R148, R148, 0xffff, RZ, 0xc0, !PT ;  /* 0x0000ffff94947812 */ /* 0x000fe400078ec0ff */
[----:B------:R-:W-:Y:S02]  /*9ca0*/  LOP3.LUT R164, R164, 0xffff, RZ, 0xc0, !PT ;  /* 0x0000ffffa4a47812 */ /* 0x000fe400078ec0ff */
[----:B------:R-:W-:Y:S02]  /*9cb0*/  F2FP.SATFINITE.E4M3.F32.PACK_AB_MERGE_C R22, R23, R22, RZ ;  /* 0x000000161716723e */ /* 0x000fe400048070ff */
[----:B------:R-:W-:Y:S02]  /*9cc0*/  PRMT R21, R126, 0x5410, R21 ;  /* 0x000054107e157816 */ /* 0x000fe40000000015 */
[----:B------:R-:W-:Y:S02]  /*9cd0*/  PRMT R23, R140, 0x3340, R1 ;  /* 0x000033408c177816 */ /* 0x000fe40000000001 */
[----:B------:R-:W-:-:S02]  /*9ce0*/  PRMT R4, R29, 0x3340, R138 ;  /* 0x000033401d047816 */ /* 0x000fc4000000008a */
[----:B------:R-:W-:Y:S02]  /*9cf0*/  LOP3.LUT R126, R120, 0xffff, RZ, 0xc0, !PT ;  /* 0x0000ffff787e7812 */ /* 0x000fe400078ec0ff */
[----:B------:R-:W-:Y:S02]  /*9d00*/  LOP3.LUT R11, R11, 0xffff, RZ, 0xc0, !PT ;  /* 0x0000ffff0b0b7812 */ /* 0x000fe400078ec0ff */
[----:B------:R-:W-:Y:S02]  /*9d10*/  LOP3.LUT R128, R128, 0xffff, RZ, 0xc0, !PT ;  /* 0x0000ffff80807812 */ /* 0x000fe400078ec0ff */
[----:B------:R-:W-:Y:S02]  /*9d20*/  LOP3.LUT R13, R13, 0xffff, RZ, 0xc0, !PT ;  /* 0x0000ffff0d0d7812 */ /* 0x000fe400078ec0ff */
[----:B------:R-:W-:Y:S02]  /*9d30*/  F2FP.SATFINITE.E4M3.F32.PACK_AB_MERGE_C R36, R37, R36, RZ ;  /* 0x000000242524723e */ /* 0x000fe400048070ff */
[----:B------:R-:W-:-:S02]  /*9d40*/  F2FP.SATFINITE.E4M3.F32.PACK_AB_MERGE_C R38, R39, R38, RZ ;  /* 0x000000262726723e */ /* 0x000fc400048070ff */
[----:B------:R-:W-:Y:S02]  /*9d50*/  PRMT R130, R160, 0x3340, R27 ;  /* 0x00003340a0827816 */ /* 0x000fe4000000001b */
[----:B------:R-:W-:Y:S02]  /*9d60*/  SHF.R.U32.HI R29, RZ, 0x8, R29 ;  /* 0x00000008ff1d7819 */ /* 0x000fe4000001161d */
[----:B------:R-:W-:Y:S02]  /*9d70*/  SHF.R.U32.HI R140, RZ, 0x8, R140 ;  /* 0x00000008ff8c7819 */ /* 0x000fe4000001168c */
[----:B------:R-:W-:Y:S02]  /*9d80*/  LOP3.LUT R144, R144, 0xffff, RZ, 0xc0, !PT ;  /* 0x0000ffff90907812 */ /* 0x000fe400078ec0ff */
[----:B------:R-:W-:Y:S02]  /*9d90*/  LOP3.LUT R31, R31, 0xffff, RZ, 0xc0, !PT ;  /* 0x0000ffff1f1f7812 */ /* 0x000fe400078ec0ff */
[----:B------:R-:W-:-:S02]  /*9da0*/  PRMT R37, R148, 0x3340, R1 ;  /* 0x0000334094257816 */ /* 0x000fc40000000001 */
[----:B------:R-:W-:Y:S02]  /*9db0*/  PRMT R39, R164, 0x3340, R1 ;  /* 0x00003340a4277816 */ /* 0x000fe40000000001 */
[----:B------:R-:W-:Y:S02]  /*9dc0*/  SHF.R.U32.HI R124, RZ, 0x8, R124 ;  /* 0x00000008ff7c7819 */ /* 0x000fe4000001167c */
[----:B------:R-:W-:Y:S02]  /*9dd0*/  SHF.R.U32.HI R138, RZ, 0x8, R138 ;  /* 0x00000008ff8a7819 */ /* 0x000fe4000001168a */
[----:B------:R-:W-:Y:S02]  /*9de0*/  SHF.R.U32.HI R160, RZ, 0x8, R160 ;  /* 0x00000008ffa07819 */ /* 0x000fe400000116a0 */
[----:B------:R-:W-:Y:S02]  /*9df0*/  SHF.R.U32.HI R27, RZ, 0x8, R27 ;  /* 0x00000008ff1b7819 */ /* 0x000fe4000001161b */
[----:B------:R-:W-:-:S02]  /*9e00*/  F2FP.SATFINITE.E4M3.F32.PACK_AB_MERGE_C R32, R33, R32, RZ ;  /* 0x000000202120723e */ /* 0x000fc400048070ff */
[----:B------:R-:W-:Y:S02]  /*9e10*/  F2FP.SATFINITE.E4M3.F32.PACK_AB_MERGE_C R34, R35, R34, RZ ;  /* 0x000000222322723e */ /* 0x000fe400048070ff */
[----:B------:R-:W-:Y:S02]  /*9e20*/  SHF.R.U32.HI R182, RZ, 0x8, R182 ;  /* 0x00000008ffb67819 */ /* 0x000fe400000116b6 */
[----:B------:R-:W-:Y:S02]  /*9e30*/  SHF.R.U32.HI R183, RZ, 0x8, R183 ;  /* 0x00000008ffb77819 */ /* 0x000fe400000116b7 */
[----:B------:R-:W-:Y:S02]  /*9e40*/  SHF.R.U32.HI R184, RZ, 0x8, R184 ;  /* 0x00000008ffb87819 */ /* 0x000fe400000116b8 */
[----:B------:R-:W-:Y:S02]  /*9e50*/  SHF.R.U32.HI R186, RZ, 0x8, R186 ;  /* 0x00000008ffba7819 */ /* 0x000fe400000116ba */
[----:B------:R-:W-:-:S02]  /*9e60*/  SHF.R.U32.HI R187, RZ, 0x8, R187 ;  /* 0x00000008ffbb7819 */ /* 0x000fc400000116bb */
[----:B------:R-:W-:Y:S02]  /*9e70*/  SHF.R.U32.HI R132, RZ, 0x8, R132 ;  /* 0x00000008ff847819 */ /* 0x000fe40000011684 */
[----:B------:R-:W-:Y:S02]  /*9e80*/  SHF.R.U32.HI R188, RZ, 0x8, R188 ;  /* 0x00000008ffbc7819 */ /* 0x000fe400000116bc */
[----:B------:R-:W-:Y:S02]  /*9e90*/  PRMT R33, R126, 0x3340, R11 ;  /* 0x000033407e217816 */ /* 0x000fe4000000000b */
[----:B------:R-:W-:Y:S02]  /*9ea0*/  PRMT R35, R128, 0x3340, R13 ;  /* 0x0000334080237816 */ /* 0x000fe4000000000d */
[----:B------:R-:W-:Y:S02]  /*9eb0*/  LOP3.LUT R128, R29, 0xffff, RZ, 0xc0, !PT ;  /* 0x0000ffff1d807812 */ /* 0x000fe400078ec0ff */
[----:B------:R-:W-:-:S02]  /*9ec0*/  LOP3.LUT R126, R140, 0xffff, RZ, 0xc0, !PT ;  /* 0x0000ffff8c7e7812 */ /* 0x000fc400078ec0ff */
[----:B------:R-:W-:Y:S02]  /*9ed0*/  PRMT R31, R144, 0x3340, R31 ;  /* 0x00003340901f7816 */ /* 0x000fe4000000001f */
[----:B------:R-:W-:Y:S02]  /*9ee0*/  F2FP.SATFINITE.E4M3.F32.PACK_AB_MERGE_C R48, R49, R48, RZ ;  /* 0x000000303130723e */ /* 0x000fe400048070ff */
[----:B------:R-:W-:Y:S02]  /*9ef0*/  PRMT R23, R4, 0x5410, R23 ;  /* 0x0000541004177816 */ /* 0x000fe40000000017 */
[----:B------:R-:W-:Y:S02]  /*9f00*/  PRMT R37, R6, 0x5410, R37 ;  /* 0x0000541006257816 */ /* 0x000fe40000000025 */
[----:B------:R-:W-:Y:S02]  /*9f10*/  PRMT R39, R130, 0x5410, R39 ;  /* 0x0000541082277816 */ /* 0x000fe40000000027 */
[----:B------:R-:W-:-:S02]  /*9f20*/  LOP3.LUT R120, R124, 0xffff, RZ, 0xc0, !PT ;  /* 0x0000ffff7c787812 */ /* 0x000fc400078ec0ff */
[----:B------:R-:W-:Y:S02]  /*9f30*/  LOP3.LUT R29, R138, 0xffff, RZ, 0xc0, !PT ;  /* 0x0000ffff8a1d7812 */ /* 0x000fe400078ec0ff */
[----:B------:R-:W-:Y:S02]  /*9f40*/  SHF.R.U32.HI R25, RZ, 0x8, R25 ;  /* 0x00000008ff197819 */ /* 0x000fe40000011619 */
[----:B------:R-:W-:Y:S02]  /*9f50*/  SHF.R.U32.HI R154, RZ, 0x8, R154 ;  /* 0x00000008ff9a7819 */ /* 0x000fe4000001169a */
[----:B------:R-:W-:Y:S02]  /*9f60*/  LOP3.LUT R160, R160, 0xffff, RZ, 0xc0, !PT ;  /* 0x0000ffffa0a07812 */ /* 0x000fe400078ec0ff */
[----:B------:R-:W-:Y:S02]  /*9f70*/  LOP3.LUT R27, R27, 0xffff, RZ, 0xc0, !PT ;  /* 0x0000ffff1b1b7812 */ /* 0x000fe400078ec0ff */
[----:B------:R-:W-:-:S02]  /*9f80*/  LOP3.LUT R129, R129, 0xffff, RZ, 0xc0, !PT ;  /* 0x0000ffff81817812 */ /* 0x000fc400078ec0ff */
[----:B------:R-:W-:Y:S02]  /*9f90*/  LOP3.LUT R140, R131, 0xffff, RZ, 0xc0, !PT ;  /* 0x0000ffff838c7812 */ /* 0x000fe400078ec0ff */
[----:B------:R-:W-:Y:S02]  /*9fa0*/  LOP3.LUT R144, R133, 0xffff, RZ, 0xc0, !PT ;  /* 0x0000ffff85907812 */ /* 0x000fe400078ec0ff */
[----:B------:R-:W-:Y:S02]  /*9fb0*/  F2FP.SATFINITE.E4M3.F32.PACK_AB_MERGE_C R50, R51, R50, RZ ;  /* 0x000000323332723e */ /* 0x000fe400048070ff */
[----:B------:R-:W-:Y:S02]  /*9fc0*/  LOP3.LUT R182, R182, 0xffff, RZ, 0xc0, !PT ;  /* 0x0000ffffb6b67812 */ /* 0x000fe400078ec0ff */
[----:B------:R-:W-:Y:S02]  /*9fd0*/  LOP3.LUT R5, R183, 0xffff, RZ, 0xc0, !PT ;  /* 0x0000ffffb7057812 */ /* 0x000fe400078ec0ff */
[----:B------:R-:W-:-:S02]  /*9fe0*/  LOP3.LUT R6, R184, 0xffff, RZ, 0xc0, !PT ;  /* 0x0000ffffb8067812 */ /* 0x000fc400078ec0ff */
[----:B------:R-:W-:Y:S02]  /*9ff0*/  LOP3.LUT R7, R186, 0xffff, RZ, 0xc0, !PT ;  /* 0x0000ffffba077812 */ /* 0x000fe400078ec0ff */
[----:B------:R-:W-:Y:S02]  /*a000*/  LOP3.LUT R4, R187, 0xffff, RZ, 0xc0, !PT ;  /* 0x0000ffffbb047812 */ /* 0x000fe400078ec0ff */
[----:B------:R-:W-:Y:S02]  /*a010*/  LOP3.LUT R124, R132, 0xffff, RZ, 0xc0, !PT ;  /* 0x0000ffff847c7812 */ /* 0x000fe400078ec0ff */
[----:B------:R-:W-:Y:S02]  /*a020*/  SHF.R.U32.HI R148, RZ, 0x8, R148 ;  /* 0x00000008ff947819 */ /* 0x000fe40000011694 */
[----:B------:R-:W-:Y:S02]  /*a030*/  LOP3.LUT R121, R121, 0xffff, RZ, 0xc0, !PT ;  /* 0x0000ffff79797812 */ /* 0x000fe400078ec0ff */
[----:B------:R-:W-:-:S02]  /*a040*/  LOP3.LUT R136, R123, 0xffff, RZ, 0xc0, !PT ;  /* 0x0000ffff7b887812 */ /* 0x000fc400078ec0ff */
[----:B------:R-:W-:Y:S02]  /*a050*/  LOP3.LUT R138, R125, 0xffff, RZ, 0xc0, !PT ;  /* 0x0000ffff7d8a7812 */ /* 0x000fe400078ec0ff */
[----:B------:R-:W-:Y:S02]  /*a060*/  LOP3.LUT R49, R72, 0xffff, RZ, 0xc0, !PT ;  /* 0x0000ffff48317812 */ /* 0x000fe400078ec0ff */
[----:B------:R-:W-:Y:S02]  /*a070*/  LOP3.LUT R130, R74, 0xffff, RZ, 0xc0, !PT ;  /* 0x0000ffff4a827812 */ /* 0x000fe400078ec0ff */
[----:B------:R-:W-:Y:S02]  /*a080*/  LOP3.LUT R76, R76, 0xffff, RZ, 0xc0, !PT ;  /* 0x0000ffff4c4c7812 */ /* 0x000fe400078ec0ff */
[----:B------:R-:W-:Y:S02]  /*a090*/  LOP3.LUT R188, R188, 0xffff, RZ, 0xc0, !PT ;  /* 0x0000ffffbcbc7812 */ /* 0x000fe400078ec0ff */
[----:B------:R-:W-:-:S02]  /*a0a0*/  SHF.R.U32.HI R164, RZ, 0x8, R164 ;  /* 0x00000008ffa47819 */ /* 0x000fc400000116a4 */
[----:B------:R-:W-:Y:S02]  /*a0b0*/  LOP3.LUT R51, R80, 0xffff, RZ, 0xc0, !PT ;  /* 0x0000ffff50337812 */ /* 0x000fe400078ec0ff */
[----:B------:R-:W-:Y:S02]  /*a0c0*/  LOP3.LUT R132, R82, 0xffff, RZ, 0xc0, !PT ;  /* 0x0000ffff52847812 */ /* 0x000fe400078ec0ff */
[----:B------:R-:W-:Y:S02]  /*a0d0*/  LOP3.LUT R84, R84, 0xffff, RZ, 0xc0, !PT ;  /* 0x0000ffff54547812 */ /* 0x000fe400078ec0ff */
[----:B------:R-:W-:Y:S02]  /*a0e0*/  F2FP.SATFINITE.E4M3.F32.PACK_AB_MERGE_C R44, R45, R44, RZ ;  /* 0x0000002c2d2c723e */ /* 0x000fe400048070ff */
[----:B------:R-:W-:Y:S02]  /*a0f0*/  F2FP.SATFINITE.E4M3.F32.PACK_AB_MERGE_C R54, R55, R54, RZ ;  /* 0x000000363736723e */ /* 0x000fe400048070ff */
[----:B------:R-:W-:-:S02]  /*a100*/  F2FP.SATFINITE.E4M3.F32.PACK_AB_MERGE_C R58, R59, R58, RZ ;  /* 0x0000003a3b3a723e */ /* 0x000fc400048070ff */
[----:B------:R-:W-:Y:S02]  /*a110*/  SHF.R.U32.HI R156, RZ, 0x8, R156 ;  /* 0x00000008ff9c7819 */ /* 0x000fe4000001169c */
[----:B------:R-:W-:Y:S02]  /*a120*/  LOP3.LUT R25, R25, 0xffff, RZ, 0xc0, !PT ;  /* 0x0000ffff19197812 */ /* 0x000fe400078ec0ff */
[----:B------:R-:W-:Y:S02]  /*a130*/  LOP3.LUT R154, R154, 0xffff, RZ, 0xc0, !PT ;  /* 0x0000ffff9a9a7812 */ /* 0x000fe400078ec0ff */
[----:B------:R-:W-:Y:S02]  /*a140*/  PRMT R55, R160, 0x3340, R27 ;  /* 0x00003340a0377816 */ /* 0x000fe4000000001b */
[----:B------:R-:W-:Y:S02]  /*a150*/  PRMT R45, R144, 0x3340, R1 ;  /* 0x00003340902d7816 */ /* 0x000fe40000000001 */
[----:B------:R-:W-:-:S02]  /*a160*/  PRMT R74, R129, 0x3340, R140 ;  /* 0x00003340814a7816 */ /* 0x000fc4000000008c */
[----:B------:R-:W-:Y:S02]  /*a170*/  F2FP.SATFINITE.E4M3.F32.PACK_AB_MERGE_C R40, R41, R40, RZ ;  /* 0x000000282928723e */ /* 0x000fe400048070ff */
[----:B------:R-:W-:Y:S02]  /*a180*/  F2FP.SATFINITE.E4M3.F32.PACK_AB_MERGE_C R46, R47, R46, RZ ;  /* 0x0000002e2f2e723e */ /* 0x000fe400048070ff */
[----:B------:R-:W-:Y:S02]  /*a190*/  F2FP.SATFINITE.E4M3.F32.PACK_AB_MERGE_C R56, R57, R56, RZ ;  /* 0x000000383938723e */ /* 0x000fe400048070ff */
[----:B------:R-:W-:Y:S02]  /*a1a0*/  PRMT R5, R182, 0x3340, R5 ;  /* 0x00003340b6057816 */ /* 0x000fe40000000005 */
[----:B------:R-:W-:Y:S02]  /*a1b0*/  PRMT R6, R6, 0x3340, R1 ;  /* 0x0000334006067816 */ /* 0x000fe40000000001 */
[----:B------:R-:W-:-:S02]  /*a1c0*/  PRMT R4, R7, 0x3340, R4 ;  /* 0x0000334007047816 */ /* 0x000fc40000000004 */
[----:B------:R-:W-:Y:S02]  /*a1d0*/  LOP3.LUT R148, R148, 0xffff, RZ, 0xc0, !PT ;  /* 0x0000ffff94947812 */ /* 0x000fe400078ec0ff */
[--C-:B------:R-:W-:Y:S02]  /*a1e0*/  PRMT R27, R138, 0x3340, R1.reuse ;  /* 0x000033408a1b7816 */ /* 0x100fe40000000001 */
[----:B------:R-:W-:Y:S02]  /*a1f0*/  PRMT R13, R76, 0x3340, R1 ;  /* 0x000033404c0d7816 */ /* 0x000fe40000000001 */
[----:B------:R-:W-:Y:S02]  /*a200*/  PRMT R72, R121, 0x3340, R136 ;  /* 0x0000334079487816 */ /* 0x000fe40000000088 */
[----:B------:R-:W-:Y:S02]  /*a210*/  PRMT R80, R49, 0x3340, R130 ;  /* 0x0000334031507816 */ /* 0x000fe40000000082 */
[----:B------:R-:W-:-:S02]  /*a220*/  LOP3.LUT R96, R96, 0xffff, RZ, 0xc0, !PT ;  /* 0x0000ffff60607812 */ /* 0x000fc400078ec0ff */
[----:B------:R-:W-:Y:S02]  /*a230*/  LOP3.LUT R59, R98, 0xffff, RZ, 0xc0, !PT ;  /* 0x0000ffff623b7812 */ /* 0x000fe400078ec0ff */
[----:B------:R-:W-:Y:S02]  /*a240*/  LOP3.LUT R100, R100, 0xffff, RZ, 0xc0, !PT ;  /* 0x0000ffff64647812 */ /* 0x000fe400078ec0ff */
[----:B------:R-:W-:Y:S02]  /*a250*/  F2FP.SATFINITE.E4M3.F32.PACK_AB_MERGE_C R42, R43, R42, RZ ;  /* 0x0000002a2b2a723e */ /* 0x000fe400048070ff */
[--C-:B------:R-:W-:Y:S02]  /*a260*/  PRMT R7, R188, 0x3340, R1.reuse ;  /* 0x00003340bc077816 */ /* 0x100fe40000000001 */
[----:B------:R-:W-:Y:S02]  /*a270*/  LOP3.LUT R164, R164, 0xffff, RZ, 0xc0, !PT ;  /* 0x0000ffffa4a47812 */ /* 0x000fe400078ec0ff */
[----:B------:R-:W-:-:S02]  /*a280*/  PRMT R47, R84, 0x3340, R1 ;  /* 0x00003340542f7816 */ /* 0x000fc40000000001 */
[----:B------:R-:W-:Y:S02]  /*a290*/  PRMT R82, R51, 0x3340, R132 ;  /* 0x0000334033527816 */ /* 0x000fe40000000084 */
[----:B------:R-:W-:Y:S02]  /*a2a0*/  LOP3.LUT R88, R88, 0xffff, RZ, 0xc0, !PT ;  /* 0x0000ffff58587812 */ /* 0x000fe400078ec0ff */
[----:B------:R-:W-:Y:S02]  /*a2b0*/  LOP3.LUT R57, R90, 0xffff, RZ, 0xc0, !PT ;  /* 0x0000ffff5a397812 */ /* 0x000fe400078ec0ff */
[----:B------:R-:W-:Y:S02]  /*a2c0*/  LOP3.LUT R92, R92, 0xffff, RZ, 0xc0, !PT ;  /* 0x0000ffff5c5c7812 */ /* 0x000fe400078ec0ff */
[----:B------:R-:W-:Y:S02]  /*a2d0*/  LOP3.LUT R41, R104, 0xffff, RZ, 0xc0, !PT ;  /* 0x0000ffff68297812 */ /* 0x000fe400078ec0ff */
[----:B------:R-:W-:-:S02]  /*a2e0*/  LOP3.LUT R106, R106, 0xffff, RZ, 0xc0, !PT ;  /* 0x0000ffff6a6a7812 */ /* 0x000fc400078ec0ff */
[----:B------:R-:W-:Y:S02]  /*a2f0*/  LOP3.LUT R108, R108, 0xffff, RZ, 0xc0, !PT ;  /* 0x0000ffff6c6c7812 */ /* 0x000fe400078ec0ff */
[----:B------:R-:W-:Y:S02]  /*a300*/  F2FP.SATFINITE.E4M3.F32.PACK_AB_MERGE_C R52, R53, R52, RZ ;  /* 0x000000343534723e */ /* 0x000fe400048070ff */
[----:B------:R-:W-:Y:S02]  /*a310*/  PRMT R124, R124, 0x3340, R1 ;  /* 0x000033407c7c7816 */ /* 0x000fe40000000001 */
[----:B------:R-:W-:Y:S02]  /*a320*/  LOP3.LUT R112, R112, 0xffff, RZ, 0xc0, !PT ;  /* 0x0000ffff70707812 */ /* 0x000fe400078ec0ff */
[----:B------:R-:W-:Y:S02]  /*a330*/  LOP3.LUT R43, R114, 0xffff, RZ, 0xc0, !PT ;  /* 0x0000ffff722b7812 */ /* 0x000fe400078ec0ff */
[----:B------:R-:W-:-:S02]  /*a340*/  LOP3.LUT R116, R116, 0xffff, RZ, 0xc0, !PT ;  /* 0x0000ffff74747812 */ /* 0x000fc400078ec0ff */
[----:B------:R-:W-:Y:S02]  /*a350*/  PRMT R29, R128, 0x3340, R29 ;  /* 0x00003340801d7816 */ /* 0x000fe4000000001d */
[----:B------:R-:W-:Y:S02]  /*a360*/  PRMT R126, R126, 0x3340, R1 ;  /* 0x000033407e7e7816 */ /* 0x000fe40000000001 */
[----:B------:R-:W-:Y:S02]  /*a370*/  LOP3.LUT R156, R156, 0xffff, RZ, 0xc0, !PT ;  /* 0x0000ffff9c9c7812 */ /* 0x000fe400078ec0ff */
[----:B------:R-:W-:Y:S02]  /*a380*/  PRMT R53, R25, 0x3340, R154 ;  /* 0x0000334019357816 */ /* 0x000fe4000000009a */
[----:B------:R-:W-:Y:S02]  /*a390*/  PRMT R45, R74, 0x5410, R45 ;  /* 0x000054104a2d7816 */ /* 0x000fe4000000002d */
[----:B------:R-:W-:-:S02]  /*a3a0*/  F2FP.SATFINITE.E4M3.F32.PACK_AB_MERGE_C R60, R61, R60, RZ ;  /* 0x0000003c3d3c723e */ /* 0x000fc400048070ff */
[----:B------:R-:W-:Y:S02]  /*a3b0*/  PRMT R128, R148, 0x3340, R1 ;  /* 0x0000334094807816 */ /* 0x000fe40000000001 */
[----:B------:R-:W-:Y:S02]  /*a3c0*/  PRMT R27, R72, 0x5410, R27 ;  /* 0x00005410481b7816 */ /* 0x000fe4000000001b */
[----:B------:R-:W-:Y:S02]  /*a3d0*/  PRMT R13, R80, 0x5410, R13 ;  /* 0x00005410500d7816 */ /* 0x000fe4000000000d */
[----:B------:R-:W-:Y:S02]  /*a3e0*/  PRMT R25, R100, 0x3340, R1 ;  /* 0x0000334064197816 */ /* 0x000fe40000000001 */
[----:B------:R-:W-:Y:S02]  /*a3f0*/  PRMT R74, R96, 0x3340, R59 ;  /* 0x00003340604a7816 */ /* 0x000fe4000000003b */
[----:B------:R-:W-:-:S02]  /*a400*/  PRMT R6, R5, 0x5410, R6 ;  /* 0x0000541005067816 */ /* 0x000fc40000000006 */
[----:B------:R-:W-:Y:S02]  /*a410*/  F2FP.SATFINITE.E4M3.F32.PACK_AB_MERGE_C R62, R63, R62, RZ ;  /* 0x0000003e3f3e723e */ /* 0x000fe400048070ff */
[----:B------:R-:W-:Y:S02]  /*a420*/  PRMT R164, R164, 0x3340, R1 ;  /* 0x00003340a4a47816 */ /* 0x000fe40000000001 */
[----:B------:R-:W-:Y:S02]  /*a430*/  PRMT R47, R82, 0x5410, R47 ;  /* 0x00005410522f7816 */ /* 0x000fe4000000002f */
[--C-:B------:R-:W-:Y:S02]  /*a440*/  PRMT R72, R92, 0x3340, R1.reuse ;  /* 0x000033405c487816 */ /* 0x100fe40000000001 */
[----:B------:R-:W-:Y:S02]  /*a450*/  PRMT R61, R108, 0x3340, R1 ;  /* 0x000033406c3d7816 */ /* 0x000fe40000000001 */
[----:B------:R-:W-:-:S02]  /*a460*/  PRMT R11, R88, 0x3340, R57 ;  /* 0x00003340580b7816 */ /* 0x000fc40000000039 */
[----:B------:R-:W-:Y:S02]  /*a470*/  PRMT R80, R41, 0x3340, R106 ;  /* 0x0000334029507816 */ /* 0x000fe4000000006a */
[----:B------:R-:W-:Y:S02]  /*a480*/  PRMT R5, R4, 0x5410, R7 ;  /* 0x0000541004057816 */ /* 0x000fe40000000007 */
[--C-:B------:R-:W-:Y:S02]  /*a490*/  PRMT R120, R120, 0x3340, R1.reuse ;  /* 0x0000334078787816 */ /* 0x100fe40000000001 */
[----:B------:R-:W-:Y:S02]  /*a4a0*/  PRMT R63, R116, 0x3340, R1 ;  /* 0x00003340743f7816 */ /* 0x000fe40000000001 */
[----:B------:R-:W-:Y:S02]  /*a4b0*/  PRMT R82, R112, 0x3340, R43 ;  /* 0x0000334070527816 */ /* 0x000fe4000000002b */
[----:B------:R-:W-:-:S02]  /*a4c0*/  PRMT R7, R35, 0x5410, R124 ;  /* 0x0000541023077816 */ /* 0x000fc4000000007c */
[----:B------:R-:W-:Y:S02]  /*a4d0*/  PRMT R156, R156, 0x3340, R1 ;  /* 0x000033409c9c7816 */ /* 0x000fe40000000001 */
[----:B------:R-:W-:Y:S02]  /*a4e0*/  PRMT R35, R29, 0x5410, R126 ;  /* 0x000054101d237816 */ /* 0x000fe4000000007e */
[----:B------:R-:W-:Y:S02]  /*a4f0*/  PRMT R25, R74, 0x5410, R25 ;  /* 0x000054104a197816 */ /* 0x000fe40000000019 */
[----:B------:R-:W-:Y:S02]  /*a500*/  PRMT R29, R31, 0x5410, R128 ;  /* 0x000054101f1d7816 */ /* 0x000fe40000000080 */
[----:B------:R-:W-:Y:S02]  /*a510*/  PRMT R72, R11, 0x5410, R72 ;  /* 0x000054100b487816 */ /* 0x000fe40000000048 */
[----:B------:R-:W-:-:S02]  /*a520*/  PRMT R74, R80, 0x5410, R61 ;  /* 0x00005410504a7816 */ /* 0x000fc4000000003d */
[----:B------:R-:W-:Y:S02]  /*a530*/  PRMT R31, R55, 0x5410, R164 ;  /* 0x00005410371f7816 */ /* 0x000fe400000000a4 */
[----:B------:R-:W-:Y:S02]  /*a540*/  PRMT R11, R82, 0x5410, R63 ;  /* 0x00005410520b7816 */ /* 0x000fe4000000003f */
[----:B------:R-:W-:Y:S02]  /*a550*/  PRMT R80, R33, 0x5410, R120 ;  /* 0x0000541021507816 */ /* 0x000fe40000000078 */
[----:B------:R-:W-:Y:S02]  /*a560*/  SHF.R.U32.HI R55, RZ, 0x8, R138 ;  /* 0x00000008ff377819 */ /* 0x000fe4000001168a */
[----:B------:R-:W-:Y:S02]  /*a570*/  PRMT R33, R53, 0x5410, R156 ;  /* 0x0000541035217816 */ /* 0x000fe4000000009c */
[----:B------:R-:W-:-:S02]  /*a580*/  SHF.R.U32.HI R4, RZ, 0x8, R121 ;  /* 0x00000008ff047819 */ /* 0x000fc40000011679 */
[----:B------:R-:W-:Y:S02]  /*a590*/  SHF.R.U32.HI R63, RZ, 0x8, R140 ;  /* 0x00000008ff3f7819 */ /* 0x000fe4000001168c */
[----:B------:R-:W-:Y:S02]  /*a5a0*/  SHF.R.U32.HI R53, RZ, 0x8, R136 ;  /* 0x00000008ff357819 */ /* 0x000fe40000011688 */
[----:B------:R-:W-:Y:S02]  /*a5b0*/  SHF.R.U32.HI R51, RZ, 0x8, R51 ;  /* 0x00000008ff337819 */ /* 0x000fe40000011633 */
[----:B------:R-:W-:Y:S02]  /*a5c0*/  SHF.R.U32.HI R132, RZ, 0x8, R132 ;  /* 0x00000008ff847819 */ /* 0x000fe40000011684 */
[----:B------:R-:W-:Y:S02]  /*a5d0*/  F2FP.SATFINITE.E4M3.F32.PACK_AB_MERGE_C R64, R65, R64, RZ ;  /* 0x000000404140723e */ /* 0x000fe400048070ff */
[----:B------:R-:W-:-:S02]  /*a5e0*/  SHF.R.U32.HI R41, RZ, 0x8, R41 ;  /* 0x00000008ff297819 */ /* 0x000fc40000011629 */
[----:B------:R-:W-:Y:S02]  /*a5f0*/  SHF.R.U32.HI R106, RZ, 0x8, R106 ;  /* 0x00000008ff6a7819 */ /* 0x000fe4000001166a */
[----:B------:R-:W-:Y:S02]  /*a600*/  F2FP.SATFINITE.E4M3.F32.PACK_AB_MERGE_C R66, R67, R66, RZ ;  /* 0x000000424342723e */ /* 0x000fe400048070ff */
[----:B------:R-:W-:Y:S02]  /*a610*/  SHF.R.U32.HI R65, RZ, 0x8, R144 ;  /* 0x00000008ff417819 */ /* 0x000fe40000011690 */
[----:B------:R-:W-:Y:S02]  /*a620*/  LOP3.LUT R82, R55, 0xffff, RZ, 0xc0, !PT ;  /* 0x0000ffff37527812 */ /* 0x000fe400078ec0ff */
[----:B------:R-:W-:Y:S02]  /*a630*/  SHF.R.U32.HI R61, RZ, 0x8, R129 ;  /* 0x00000008ff3d7819 */ /* 0x000fe40000011681 */
[----:B------:R-:W-:-:S02]  /*a640*/  LOP3.LUT R67, R4, 0xffff, RZ, 0xc0, !PT ;  /* 0x0000ffff04437812 */ /* 0x000fc400078ec0ff */
[----:B------:R-:W-:Y:S02]  /*a650*/  LOP3.LUT R55, R63, 0xffff, RZ, 0xc0, !PT ;  /* 0x0000ffff3f377812 */ /* 0x000fe400078ec0ff */
[----:B------:R-:W-:Y:S02]  /*a660*/  LOP3.LUT R4, R53, 0xffff, RZ, 0xc0, !PT ;  /* 0x0000ffff35047812 */ /* 0x000fe400078ec0ff */
[----:B------:R-:W-:Y:S02]  /*a670*/  LOP3.LUT R104, R51, 0xffff, RZ, 0xc0, !PT ;  /* 0x0000ffff33687812 */ /* 0x000fe400078ec0ff */
[----:B------:R-:W-:Y:S02]  /*a680*/  LOP3.LUT R63, R132, 0xffff, RZ, 0xc0, !PT ;  /* 0x0000ffff843f7812 */ /* 0x000fe400078ec0ff */
[----:B------:R-:W-:Y:S02]  /*a690*/  SHF.R.U32.HI R88, RZ, 0x8, R88 ;  /* 0x00000008ff587819 */ /* 0x000fe40000011658 */
[----:B------:R-:W-:-:S02]  /*a6a0*/  SHF.R.U32.HI R57, RZ, 0x8, R57 ;  /* 0x00000008ff397819 */ /* 0x000fc40000011639 */
[----:B------:R-:W-:Y:S02]  /*a6b0*/  SHF.R.U32.HI R92, RZ, 0x8, R92 ;  /* 0x00000008ff5c7819 */ /* 0x000fe4000001165c */
[----:B------:R-:W-:Y:S02]  /*a6c0*/  SHF.R.U32.HI R112, RZ, 0x8, R112 ;  /* 0x00000008ff707819 */ /* 0x000fe40000011670 */
[----:B------:R-:W-:Y:S02]  /*a6d0*/  SHF.R.U32.HI R43, RZ, 0x8, R43 ;  /* 0x00000008ff2b7819 */ /* 0x000fe4000001162b */
[----:B------:R-:W-:Y:S02]  /*a6e0*/  LOP3.LUT R41, R41, 0xffff, RZ, 0xc0, !PT ;  /* 0x0000ffff29297812 */ /* 0x000fe400078ec0ff */
[----:B------:R-:W-:Y:S02]  /*a6f0*/  LOP3.LUT R106, R106, 0xffff, RZ, 0xc0, !PT ;  /* 0x0000ffff6a6a7812 */ /* 0x000fe400078ec0ff */
[----:B------:R-:W-:-:S02]  /*a700*/  LOP3.LUT R90, R65, 0xffff, RZ, 0xc0, !PT ;  /* 0x0000ffff415a7812 */ /* 0x000fc400078ec0ff */
[----:B------:R-:W-:Y:S02]  /*a710*/  LOP3.LUT R98, R61, 0xffff, RZ, 0xc0, !PT ;  /* 0x0000ffff3d627812 */ /* 0x000fe400078ec0ff */
[----:B------:R-:W-:Y:S02]  /*a720*/  SHF.R.U32.HI R49, RZ, 0x8, R49 ;  /* 0x00000008ff317819 */ /* 0x000fe40000011631 */
[----:B------:R-:W-:Y:S02]  /*a730*/  SHF.R.U32.HI R130, RZ, 0x8, R130 ;  /* 0x00000008ff827819 */ /* 0x000fe40000011682 */
[----:B------:R-:W-:Y:S02]  /*a740*/  PRMT R4, R67, 0x3340, R4 ;  /* 0x0000334043047816 */ /* 0x000fe40000000004 */
[----:B------:R-:W-:Y:S02]  /*a750*/  PRMT R53, R82, 0x3340, R1 ;  /* 0x0000334052357816 */ /* 0x000fe40000000001 */
[----:B------:R-:W-:-:S02]  /*a760*/  SHF.R.U32.HI R84, RZ, 0x8, R84 ;  /* 0x00000008ff547819 */ /* 0x000fc40000011654 */
[----:B------:R-:W-:Y:S02]  /*a770*/  PRMT R63, R104, 0x3340, R63 ;  /* 0x00003340683f7816 */ /* 0x000fe4000000003f */
[----:B------:R-:W-:Y:S02]  /*a780*/  LOP3.LUT R88, R88, 0xffff, RZ, 0xc0, !PT ;  /* 0x0000ffff58587812 */ /* 0x000fe400078ec0ff */
[----:B------:R-:W-:Y:S02]  /*a790*/  LOP3.LUT R57, R57, 0xffff, RZ, 0xc0, !PT ;  /* 0x0000ffff39397812 */ /* 0x000fe400078ec0ff */
[----:B------:R-:W-:Y:S02]  /*a7a0*/  LOP3.LUT R92, R92, 0xffff, RZ, 0xc0, !PT ;  /* 0x0000ffff5c5c7812 */ /* 0x000fe400078ec0ff */
[----:B------:R-:W-:Y:S02]  /*a7b0*/  LOP3.LUT R112, R112, 0xffff, RZ, 0xc0, !PT ;  /* 0x0000ffff70707812 */ /* 0x000fe400078ec0ff */
[----:B------:R-:W-:-:S02]  /*a7c0*/  LOP3.LUT R43, R43, 0xffff, RZ, 0xc0, !PT ;  /* 0x0000ffff2b2b7812 */ /* 0x000fc400078ec0ff */
[----:B------:R-:W-:Y:S02]  /*a7d0*/  PRMT R121, R41, 0x3340, R106 ;  /* 0x0000334029797816 */ /* 0x000fe4000000006a */
[----:B------:R-:W-:Y:S02]  /*a7e0*/  LOP3.LUT R104, R73, 0xffff, RZ, 0xc0, !PT ;  /* 0x0000ffff49687812 */ /* 0x000fe400078ec0ff */
[----:B------:R-:W-:Y:S02]  /*a7f0*/  PRMT R82, R90, 0x3340, R1 ;  /* 0x000033405a527816 */ /* 0x000fe40000000001 */
[----:B------:R-:W-:Y:S02]  /*a800*/  LOP3.LUT R106, R77, 0xffff, RZ, 0xc0, !PT ;  /* 0x0000ffff4d6a7812 */ /* 0x000fe400078ec0ff */
[----:B------:R-:W-:Y:S02]  /*a810*/  PRMT R55, R98, 0x3340, R55 ;  /* 0x0000334062377816 */ /* 0x000fe40000000037 */
[----:B------:R-:W-:-:S02]  /*a820*/  LOP3.LUT R90, R49, 0xffff, RZ, 0xc0, !PT ;  /* 0x0000ffff315a7812 */ /* 0x000fc400078ec0ff */
[----:B------:R-:W-:Y:S02]  /*a830*/  LOP3.LUT R61, R130, 0xffff, RZ, 0xc0, !PT ;  /* 0x0000ffff823d7812 */ /* 0x000fe400078ec0ff */
[----:B------:R-:W-:Y:S02]  /*a840*/  LOP3.LUT R98, R84, 0xffff, RZ, 0xc0, !PT ;  /* 0x0000ffff54627812 */ /* 0x000fe400078ec0ff */
[----:B------:R-:W-:Y:S02]  /*a850*/  PRMT R88, R88, 0x3340, R57 ;  /* 0x0000334058587816 */ /* 0x000fe40000000039 */
[----:B------:R-:W-:Y:S02]  /*a860*/  PRMT R67, R92, 0x3340, R1 ;  /* 0x000033405c437816 */ /* 0x000fe40000000001 */
[----:B------:R-:W-:Y:S02]  /*a870*/  PRMT R123, R112, 0x3340, R43 ;  /* 0x00003340707b7816 */ /* 0x000fe4000000002b */
[----:B------:R-:W-:-:S02]  /*a880*/  PRMT R73, R4, 0x5410, R53 ;  /* 0x0000541004497816 */ /* 0x000fc40000000035 */
[----:B------:R-:W-:Y:S02]  /*a890*/  LOP3.LUT R112, R81, 0xffff, RZ, 0xc0, !PT ;  /* 0x0000ffff51707812 */ /* 0x000fe400078ec0ff */
[----:B------:R-:W-:Y:S02]  /*a8a0*/  LOP3.LUT R83, R83, 0xffff, RZ, 0xc0, !PT ;  /* 0x0000ffff53537812 */ /* 0x000fe400078ec0ff */
[----:B------:R-:W-:Y:S02]  /*a8b0*/  LOP3.LUT R114, R85, 0xffff, RZ, 0xc0, !PT ;  /* 0x0000ffff55727812 */ /* 0x000fe400078ec0ff */
[----:B------:R-:W-:Y:S02]  /*a8c0*/  SHF.R.U32.HI R4, RZ, 0x8, R104 ;  /* 0x00000008ff047819 */ /* 0x000fe40000011668 */
[----:B------:R-:W-:Y:S02]  /*a8d0*/  SHF.R.U32.HI R81, RZ, 0x8, R106 ;  /* 0x00000008ff517819 */ /* 0x000fe4000001166a */
[----:B------:R-:W-:-:S02]  /*a8e0*/  PRMT R61, R90, 0x3340, R61 ;  /* 0x000033405a3d7816 */ /* 0x000fc4000000003d */
[----:B------:R-:W-:Y:S02]  /*a8f0*/  LOP3.LUT R75, R75, 0xffff, RZ, 0xc0, !PT ;  /* 0x0000ffff4b4b7812 */ /* 0x000fe400078ec0ff */
[----:B------:R-:W-:Y:S02]  /*a900*/  PRMT R90, R98, 0x3340, R1 ;  /* 0x00003340625a7816 */ /* 0x000fe40000000001 */
[----:B------:R-:W-:Y:S02]  /*a910*/  PRMT R53, R55, 0x5410, R82 ;  /* 0x0000541037357816 */ /* 0x000fe40000000052 */
[----:B------:R-:W-:Y:S02]  /*a920*/  PRMT R67, R88, 0x5410, R67 ;  /* 0x0000541058437816 */ /* 0x000fe40000000043 */
[----:B------:R-:W-:Y:S02]  /*a930*/  PRMT R77, R114, 0x3340, R1 ;  /* 0x00003340724d7816 */ /* 0x000fe40000000001 */
[----:B------:R-:W-:-:S02]  /*a940*/  PRMT R92, R112, 0x3340, R83 ;  /* 0x00003340705c7816 */ /* 0x000fc40000000053 */
[----:B------:R-:W-:Y:S02]  /*a950*/  SHF.R.U32.HI R82, RZ, 0x8, R112 ;  /* 0x00000008ff527819 */ /* 0x000fe40000011670 */
[----:B------:R-:W-:Y:S02]  /*a960*/  LOP3.LUT R88, R4, 0xffff, RZ, 0xc0, !PT ;  /* 0x0000ffff04587812 */ /* 0x000fe400078ec0ff */
[----:B------:R-:W-:Y:S02]  /*a970*/  SHF.R.U32.HI R76, RZ, 0x8, R76 ;  /* 0x00000008ff4c7819 */ /* 0x000fe4000001164c */
[----:B------:R-:W-:Y:S02]  /*a980*/  SHF.R.U32.HI R96, RZ, 0x8, R96 ;  /* 0x00000008ff607819 */ /* 0x000fe40000011660 */
[----:B------:R-:W-:Y:S02]  /*a990*/  SHF.R.U32.HI R59, RZ, 0x8, R59 ;  /* 0x00000008ff3b7819 */ /* 0x000fe4000001163b */
[----:B------:R-:W-:-:S02]  /*a9a0*/  LOP3.LUT R113, R113, 0xffff, RZ, 0xc0, !PT ;  /* 0x0000ffff71717812 */ /* 0x000fc400078ec0ff */
[----:B------:R-:W-:Y:S02]  /*a9b0*/  LOP3.LUT R136, R115, 0xffff, RZ, 0xc0, !PT ;  /* 0x0000ffff73887812 */ /* 0x000fe400078ec0ff */
[----:B------:R-:W-:Y:S02]  /*a9c0*/  LOP3.LUT R138, R117, 0xffff, RZ, 0xc0, !PT ;  /* 0x0000ffff758a7812 */ /* 0x000fe400078ec0ff */
[----:B------:R-:W-:Y:S02]  /*a9d0*/  LOP3.LUT R4, R81, 0xffff, RZ, 0xc0, !PT ;  /* 0x0000ffff51047812 */ /* 0x000fe400078ec0ff */
[----:B------:R-:W-:Y:S02]  /*a9e0*/  LOP3.LUT R89, R89, 0xffff, RZ, 0xc0, !PT ;  /* 0x0000ffff59597812 */ /* 0x000fe400078ec0ff */
[----:B------:R-:W-:Y:S02]  /*a9f0*/  PRMT R41, R104, 0x3340, R75 ;  /* 0x0000334068297816 */ /* 0x000fe4000000004b */
[----:B------:R-:W-:-:S02]  /*aa00*/  LOP3.LUT R124, R93, 0xffff, RZ, 0xc0, !PT ;  /* 0x0000ffff5d7c7812 */ /* 0x000fc400078ec0ff */
[----:B------:R-:W-:Y:S02]  /*aa10*/  PRMT R55, R63, 0x5410, R90 ;  /* 0x000054103f377816 */ /* 0x000fe4000000005a */
[----:B------:R-:W-:Y:S02]  /*aa20*/  SHF.R.U32.HI R75, RZ, 0x8, R75 ;  /* 0x00000008ff4b7819 */ /* 0x000fe4000001164b */
[----:B------:R-:W-:Y:S02]  /*aa30*/  SHF.R.U32.HI R83, RZ, 0x8, R83 ;  /* 0x00000008ff537819 */ /* 0x000fe40000011653 */
[----:B------:R-:W-:Y:S02]  /*aa40*/  LOP3.LUT R120, R91, 0xffff, RZ, 0xc0, !PT ;  /* 0x0000ffff5b787812 */ /* 0x000fe400078ec0ff */
[----:B------:R-:W-:Y:S02]  /*aa50*/  PRMT R77, R92, 0x5410, R77 ;  /* 0x000054105c4d7816 */ /* 0x000fe4000000004d */
[----:B------:R-:W-:-:S02]  /*aa60*/  LOP3.LUT R90, R82, 0xffff, RZ, 0xc0, !PT ;  /* 0x0000ffff525a7812 */ /* 0x000fc400078ec0ff */
[----:B------:R-:W-:Y:S02]  /*aa70*/  LOP3.LUT R76, R76, 0xffff, RZ, 0xc0, !PT ;  /* 0x0000ffff4c4c7812 */ /* 0x000fe400078ec0ff */
[----:B------:R-:W-:Y:S02]  /*aa80*/  LOP3.LUT R96, R96, 0xffff, RZ, 0xc0, !PT ;  /* 0x0000ffff60607812 */ /* 0x000fe400078ec0ff */
[----:B------:R-:W-:Y:S02]  /*aa90*/  LOP3.LUT R59, R59, 0xffff, RZ, 0xc0, !PT ;  /* 0x0000ffff3b3b7812 */ /* 0x000fe400078ec0ff */
[--C-:B------:R-:W-:Y:S02]  /*aaa0*/  PRMT R57, R138, 0x3340, R1.reuse ;  /* 0x000033408a397816 */ /* 0x100fe40000000001 */
[----:B------:R-:W-:Y:S02]  /*aab0*/  PRMT R92, R113, 0x3340, R136 ;  /* 0x00003340715c7816 */ /* 0x000fe40000000088 */
[----:B------:R-:W-:-:S02]  /*aac0*/  PRMT R82, R4, 0x3340, R1 ;  /* 0x0000334004527816 */ /* 0x000fc40000000001 */
[----:B------:R-:W-:Y:S02]  /*aad0*/  LOP3.LUT R97, R97, 0xffff, RZ, 0xc0, !PT ;  /* 0x0000ffff61617812 */ /* 0x000fe400078ec0ff */
[----:B------:R-:W-:Y:S02]  /*aae0*/  LOP3.LUT R126, R99, 0xffff, RZ, 0xc0, !PT ;  /* 0x0000ffff637e7812 */ /* 0x000fe400078ec0ff */
[----:B------:R-:W-:Y:S02]  /*aaf0*/  LOP3.LUT R128, R101, 0xffff, RZ, 0xc0, !PT ;  /* 0x0000ffff65807812 */ /* 0x000fe400078ec0ff */
[----:B------:R-:W-:Y:S02]  /*ab00*/  SHF.R.U32.HI R4, RZ, 0x8, R89 ;  /* 0x00000008ff047819 */ /* 0x000fe40000011659 */
[----:B------:R-:W-:Y:S02]  /*ab10*/  LOP3.LUT R75, R75, 0xffff, RZ, 0xc0, !PT ;  /* 0x0000ffff4b4b7812 */ /* 0x000fe400078ec0ff */
[----:B------:R-:W-:-:S02]  /*ab20*/  LOP3.LUT R81, R83, 0xffff, RZ, 0xc0, !PT ;  /* 0x0000ffff53517812 */ /* 0x000fc400078ec0ff */
[----:B------:R-:W-:Y:S02]  /*ab30*/  SHF.R.U32.HI R85, RZ, 0x8, R124 ;  /* 0x00000008ff557819 */ /* 0x000fe4000001167c */
[----:B------:R-:W-:Y:S02]  /*ab40*/  SHF.R.U32.HI R83, RZ, 0x8, R120 ;  /* 0x00000008ff537819 */ /* 0x000fe40000011678 */
[----:B------:R-:W-:Y:S02]  /*ab50*/  PRMT R84, R76, 0x3340, R1 ;  /* 0x000033404c547816 */ /* 0x000fe40000000001 */
[----:B------:R-:W-:Y:S02]  /*ab60*/  PRMT R65, R96, 0x3340, R59 ;  /* 0x0000334060417816 */ /* 0x000fe4000000003b */
[----:B------:R-:W-:Y:S02]  /*ab70*/  PRMT R57, R92, 0x5410, R57 ;  /* 0x000054105c397816 */ /* 0x000fe40000000039 */
[----:B------:R-:W-:-:S02]  /*ab80*/  PRMT R76, R106, 0x3340, R1 ;  /* 0x000033406a4c7816 */ /* 0x000fc40000000001 */
[--C-:B------:R-:W-:Y:S02]  /*ab90*/  PRMT R51, R124, 0x3340, R1.reuse ;  /* 0x000033407c337816 */ /* 0x100fe40000000001 */
[----:B------:R-:W-:Y:S02]  /*aba0*/  PRMT R43, R128, 0x3340, R1 ;  /* 0x00003340802b7816 */ /* 0x000fe40000000001 */
[----:B------:R-:W-:Y:S02]  /*abb0*/  PRMT R96, R89, 0x3340, R120 ;  /* 0x0000334059607816 */ /* 0x000fe40000000078 */
[----:B------:R-:W-:Y:S02]  /*abc0*/  PRMT R98, R97, 0x3340, R126 ;  /* 0x0000334061627816 */ /* 0x000fe4000000007e */
[----:B------:R-:W-:Y:S02]  /*abd0*/  LOP3.LUT R92, R4, 0xffff, RZ, 0xc0, !PT ;  /* 0x0000ffff045c7812 */ /* 0x000fe400078ec0ff */
[----:B------:R-:W-:-:S02]  /*abe0*/  LOP3.LUT R137, R137, 0xffff, RZ, 0xc0, !PT ;  /* 0x0000ffff89897812 */ /* 0x000fc400078ec0ff */
[----:B------:R-:W-:Y:S02]  /*abf0*/  LOP3.LUT R140, R139, 0xffff, RZ, 0xc0, !PT ;  /* 0x0000ffff8b8c7812 */ /* 0x000fe400078ec0ff */
[----:B------:R-:W-:Y:S02]  /*ac00*/  LOP3.LUT R144, R141, 0xffff, RZ, 0xc0, !PT ;  /* 0x0000ffff8d907812 */ /* 0x000fe400078ec0ff */
[----:B------:R-:W-:Y:S02]  /*ac10*/  LOP3.LUT R145, R145, 0xffff, RZ, 0xc0, !PT ;  /* 0x0000ffff91917812 */ /* 0x000fe400078ec0ff */
[----:B------:R-:W-:Y:S02]  /*ac20*/  LOP3.LUT R146, R147, 0xffff, RZ, 0xc0, !PT ;  /* 0x0000ffff93927812 */ /* 0x000fe400078ec0ff */
[----:B------:R-:W-:Y:S02]  /*ac30*/  LOP3.LUT R148, R68, 0xffff, RZ, 0xc0, !PT ;  /* 0x0000ffff44947812 */ /* 0x000fe400078ec0ff */
[----:B------:R-:W-:-:S02]  /*ac40*/  PRMT R75, R88, 0x3340, R75 ;  /* 0x00003340584b7816 */ /* 0x000fc4000000004b */
[----:B------:R-:W-:Y:S02]  /*ac50*/  LOP3.LUT R4, R85, 0xffff, RZ, 0xc0, !PT ;  /* 0x0000ffff55047812 */ /* 0x000fe400078ec0ff */
[----:B------:R-:W-:Y:S02]  /*ac60*/  LOP3.LUT R105, R105, 0xffff, RZ, 0xc0, !PT ;  /* 0x0000ffff69697812 */ /* 0x000fe400078ec0ff */
[----:B------:R-:W-:Y:S02]  /*ac70*/  PRMT R81, R90, 0x3340, R81 ;  /* 0x000033405a517816 */ /* 0x000fe40000000051 */
[----:B------:R-:W-:Y:S02]  /*ac80*/  SHF.R.U32.HI R88, RZ, 0x8, R97 ;  /* 0x00000008ff587819 */ /* 0x000fe40000011661 */
[----:B------:R-:W-:Y:S02]  /*ac90*/  SHF.R.U32.HI R89, RZ, 0x8, R126 ;  /* 0x00000008ff597819 */ /* 0x000fe4000001167e */
[----:B------:R-:W-:-:S02]  /*aca0*/  LOP3.LUT R83, R83, 0xffff, RZ, 0xc0, !PT ;  /* 0x0000ffff53537812 */ /* 0x000fc400078ec0ff */
[----:B------:R-:W-:Y:S02]  /*acb0*/  LOP3.LUT R130, R107, 0xffff, RZ, 0xc0, !PT ;  /* 0x0000ffff6b827812 */ /* 0x000fe400078ec0ff */
[----:B------:R-:W-:Y:S02]  /*acc0*/  LOP3.LUT R132, R109, 0xffff, RZ, 0xc0, !PT ;  /* 0x0000ffff6d847812 */ /* 0x000fe400078ec0ff */
[----:B------:R-:W-:Y:S02]  /*acd0*/  SHF.R.U32.HI R90, RZ, 0x8, R128 ;  /* 0x00000008ff5a7819 */ /* 0x000fe40000011680 */
[----:B------:R-:W-:Y:S02]  /*ace0*/  PRMT R76, R41, 0x5410, R76 ;  /* 0x00005410294c7816 */ /* 0x000fe4000000004c */
[----:B------:R-:W-:Y:S02]  /*acf0*/  PRMT R51, R96, 0x5410, R51 ;  /* 0x0000541060337816 */ /* 0x000fe40000000033 */
[----:B------:R-:W-:-:S02]  /*ad00*/  PRMT R43, R98, 0x5410, R43 ;  /* 0x00005410622b7816 */ /* 0x000fc4000000002b */
[--C-:B------:R-:W-:Y:S02]  /*ad10*/  PRMT R49, R144, 0x3340, R1.reuse ;  /* 0x0000334090317816 */ /* 0x100fe40000000001 */
[--C-:B------:R-:W-:Y:S02]  /*ad20*/  PRMT R41, R148, 0x3340, R1.reuse ;  /* 0x0000334094297816 */ /* 0x100fe40000000001 */
[----:B------:R-:W-:Y:S02]  /*ad30*/  PRMT R96, R137, 0x3340, R140 ;  /* 0x0000334089607816 */ /* 0x000fe4000000008c */
[----:B------:R-:W-:Y:S02]  /*ad40*/  PRMT R98, R145, 0x3340, R146 ;  /* 0x0000334091627816 */ /* 0x000fe40000000092 */
[----:B------:R-:W-:Y:S02]  /*ad50*/  PRMT R91, R4, 0x3340, R1 ;  /* 0x00003340045b7816 */ /* 0x000fe40000000001 */
[----:B------:R-:W-:-:S02]  /*ad60*/  SHF.R.U32.HI R100, RZ, 0x8, R100 ;  /* 0x00000008ff647819 */ /* 0x000fc40000011664 */
[----:B------:R-:W-:Y:S02]  /*ad70*/  LOP3.LUT R88, R88, 0xffff, RZ, 0xc0, !PT ;  /* 0x0000ffff58587812 */ /* 0x000fe400078ec0ff */
[----:B------:R-:W-:Y:S02]  /*ad80*/  LOP3.LUT R89, R89, 0xffff, RZ, 0xc0, !PT ;  /* 0x0000ffff59597812 */ /* 0x000fe400078ec0ff */
[----:B------:R-:W-:Y:S02]  /*ad90*/  PRMT R92, R92, 0x3340, R83 ;  /* 0x000033405c5c7816 */ /* 0x000fe40000000053 */
[----:B------:R-:W-:Y:S02]  /*ada0*/  SHF.R.U32.HI R4, RZ, 0x8, R105 ;  /* 0x00000008ff047819 */ /* 0x000fe40000011669 */
[----:B------:R-:W-:Y:S02]  /*adb0*/  LOP3.LUT R90, R90, 0xffff, RZ, 0xc0, !PT ;  /* 0x0000ffff5a5a7812 */ /* 0x000fe400078ec0ff */
[----:B------:R-:W-:-:S02]  /*adc0*/  SHF.R.U32.HI R83, RZ, 0x8, R130 ;  /* 0x00000008ff537819 */ /* 0x000fc40000011682 */
[----:B------:R-:W-:Y:S02]  /*add0*/  SHF.R.U32.HI R85, RZ, 0x8, R132 ;  /* 0x00000008ff557819 */ /* 0x000fe40000011684 */
[----:B------:R-:W-:Y:S02]  /*ade0*/  SHF.R.U32.HI R116, RZ, 0x8, R116 ;  /* 0x00000008ff747819 */ /* 0x000fe40000011674 */
[----:B------:R-:W-:Y:S02]  /*adf0*/  PRMT R49, R96, 0x5410, R49 ;  /* 0x0000541060317816 */ /* 0x000fe40000000031 */
[----:B------:R-:W-:Y:S02]  /*ae00*/  PRMT R41, R98, 0x5410, R41 ;  /* 0x0000541062297816 */ /* 0x000fe40000000029 */
[----:B------:R-:W-:Y:S02]  /*ae10*/  LOP3.LUT R100, R100, 0xffff, RZ, 0xc0, !PT ;  /* 0x0000ffff64647812 */ /* 0x000fe400078ec0ff */
[----:B------:R-:W-:-:S02]  /*ae20*/  PRMT R96, R88, 0x3340, R89 ;  /* 0x0000334058607816 */ /* 0x000fc40000000059 */
[----:B------:R-:W-:Y:S02]  /*ae30*/  LOP3.LUT R98, R4, 0xffff, RZ, 0xc0, !PT ;  /* 0x0000ffff04627812 */ /* 0x000fe400078ec0ff */
[----:B------:R-:W-:Y:S02]  /*ae40*/  PRMT R93, R90, 0x3340, R1 ;  /* 0x000033405a5d7816 */ /* 0x000fe40000000001 */
[----:B------:R-:W-:Y:S02]  /*ae50*/  SHF.R.U32.HI R88, RZ, 0x8, R113 ;  /* 0x00000008ff587819 */ /* 0x000fe40000011671 */
[----:B------:R-:W-:Y:S02]  /*ae60*/  SHF.R.U32.HI R89, RZ, 0x8, R136 ;  /* 0x00000008ff597819 */ /* 0x000fe40000011688 */
[----:B------:R-:W-:Y:S02]  /*ae70*/  LOP3.LUT R83, R83, 0xffff, RZ, 0xc0, !PT ;  /* 0x0000ffff53537812 */ /* 0x000fe400078ec0ff */
[----:B------:R-:W-:-:S02]  /*ae80*/  LOP3.LUT R4, R85, 0xffff, RZ, 0xc0, !PT ;  /* 0x0000ffff55047812 */ /* 0x000fc400078ec0ff */
[----:B------:R-:W-:Y:S02]  /*ae90*/  SHF.R.U32.HI R108, RZ, 0x8, R108 ;  /* 0x00000008ff6c7819 */ /* 0x000fe4000001166c */
[----:B------:R-:W-:Y:S02]  /*aea0*/  LOP3.LUT R116, R116, 0xffff, RZ, 0xc0, !PT ;  /* 0x0000ffff74747812 */ /* 0x000fe400078ec0ff */
[--C-:B------:R-:W-:Y:S02]  /*aeb0*/  PRMT R59, R132, 0x3340, R1.reuse ;  /* 0x00003340843b7816 */ /* 0x100fe40000000001 */
[----:B------:R-:W-:Y:S02]  /*aec0*/  PRMT R68, R105, 0x3340, R130 ;  /* 0x0000334069447816 */ /* 0x000fe40000000082 */
[----:B------:R-:W-:Y:S02]  /*aed0*/  SHF.R.U32.HI R90, RZ, 0x8, R138 ;  /* 0x00000008ff5a7819 */ /* 0x000fe4000001168a */
[----:B------:R-:W-:-:S02]  /*aee0*/  PRMT R100, R100, 0x3340, R1 ;  /* 0x0000334064647816 */ /* 0x000fc40000000001 */
[----:B------:R-:W-:Y:S02]  /*aef0*/  LOP3.LUT R88, R88, 0xffff, RZ, 0xc0, !PT ;  /* 0x0000ffff58587812 */ /* 0x000fe400078ec0ff */
[----:B------:R-:W-:Y:S02]  /*af00*/  LOP3.LUT R89, R89, 0xffff, RZ, 0xc0, !PT ;  /* 0x0000ffff59597812 */ /* 0x000fe400078ec0ff */
[----:B------:R-:W-:Y:S02]  /*af10*/  PRMT R98, R98, 0x3340, R83 ;  /* 0x0000334062627816 */ /* 0x000fe40000000053 */
[--C-:B------:R-:W-:Y:S02]  /*af20*/  PRMT R97, R4, 0x3340, R1.reuse ;  /* 0x0000334004617816 */ /* 0x100fe40000000001 */
[----:B------:R-:W-:Y:S02]  /*af30*/  LOP3.LUT R108, R108, 0xffff, RZ, 0xc0, !PT ;  /* 0x0000ffff6c6c7812 */ /* 0x000fe400078ec0ff */
[----:B------:R-:W-:-:S02]  /*af40*/  PRMT R116, R116, 0x3340, R1 ;  /* 0x0000334074747816 */ /* 0x000fc40000000001 */
[----:B------:R-:W-:Y:S02]  /*af50*/  PRMT R59, R68, 0x5410, R59 ;  /* 0x00005410443b7816 */ /* 0x000fe4000000003b */
[----:B------:R-:W-:Y:S02]  /*af60*/  LOP3.LUT R90, R90, 0xffff, RZ, 0xc0, !PT ;  /* 0x0000ffff5a5a7812 */ /* 0x000fe400078ec0ff */
[----:B------:R-:W-:Y:S02]  /*af70*/  SHF.R.U32.HI R4, RZ, 0x8, R137 ;  /* 0x00000008ff047819 */ /* 0x000fe40000011689 */
[----:B------:R-:W-:Y:S02]  /*af80*/  SHF.R.U32.HI R83, RZ, 0x8, R140 ;  /* 0x00000008ff537819 */ /* 0x000fe4000001168c */
[----:B------:R-:W-:Y:S02]  /*af90*/  PRMT R68, R61, 0x5410, R84 ;  /* 0x000054103d447816 */ /* 0x000fe40000000054 */
[----:B------:R-:W-:-:S02]  /*afa0*/  PRMT R61, R65, 0x5410, R100 ;  /* 0x00005410413d7816 */ /* 0x000fc40000000064 */
[----:B------:R-:W-:Y:S02]  /*afb0*/  SHF.R.U32.HI R85, RZ, 0x8, R144 ;  /* 0x00000008ff557819 */ /* 0x000fe40000011690 */
[----:B------:R-:W-:Y:S02]  /*afc0*/  PRMT R100, R88, 0x3340, R89 ;  /* 0x0000334058647816 */ /* 0x000fe40000000059 */
[--C-:B------:R-:W-:Y:S02]  /*afd0*/  PRMT R108, R108, 0x3340, R1.reuse ;  /* 0x000033406c6c7816 */ /* 0x100fe40000000001 */
[----:B------:R-:W-:Y:S02]  /*afe0*/  PRMT R63, R123, 0x5410, R116 ;  /* 0x000054107b3f7816 */ /* 0x000fe40000000074 */
[----:B------:R-:W-:Y:S02]  /*aff0*/  PRMT R99, R90, 0x3340, R1 ;  /* 0x000033405a637816 */ /* 0x000fe40000000001 */
[----:B------:R-:W-:-:S02]  /*b000*/  SHF.R.U32.HI R88, RZ, 0x8, R145 ;  /* 0x00000008ff587819 */ /* 0x000fc40000011691 */
[----:B------:R-:W-:Y:S02]  /*b010*/  LOP3.LUT R104, R4, 0xffff, RZ, 0xc0, !PT ;  /* 0x0000ffff04687812 */ /* 0x000fe400078ec0ff */
[----:B------:R-:W-:Y:S02]  /*b020*/  LOP3.LUT R83, R83, 0xffff, RZ, 0xc0, !PT ;  /* 0x0000ffff53537812 */ /* 0x000fe400078ec0ff */
[----:B------:R-:W-:Y:S02]  /*b030*/  SHF.R.U32.HI R90, RZ, 0x8, R148 ;  /* 0x00000008ff5a7819 */ /* 0x000fe40000011694 */
[----:B------:R-:W-:Y:S02]  /*b040*/  LOP3.LUT R109, R20, 0xffff, RZ, 0xc0, !PT ;  /* 0x0000ffff146d7812 */ /* 0x000fe400078ec0ff */
[----:B------:R-:W-:Y:S02]  /*b050*/  LOP3.LUT R116, R22, 0xffff, RZ, 0xc0, !PT ;  /* 0x0000ffff16747812 */ /* 0x000fe400078ec0ff */
[----:B------:R-:W-:-:S02]  /*b060*/  LOP3.LUT R120, R24, 0xffff, RZ, 0xc0, !PT ;  /* 0x0000ffff18787812 */ /* 0x000fc400078ec0ff */
[----:B------:R-:W-:Y:S02]  /*b070*/  LOP3.LUT R4, R85, 0xffff, RZ, 0xc0, !PT ;  /* 0x0000ffff55047812 */ /* 0x000fe400078ec0ff */
[----:B------:R-:W-:Y:S02]  /*b080*/  PRMT R65, R121, 0x5410, R108 ;  /* 0x0000541079417816 */ /* 0x000fe4000000006c */
[----:B------:R-:W-:Y:S02]  /*b090*/  LOP3.LUT R106, R88, 0xffff, RZ, 0xc0, !PT ;  /* 0x0000ffff586a7812 */ /* 0x000fe400078ec0ff */
[----:B------:R-:W-:Y:S02]  /*b0a0*/  PRMT R85, R104, 0x3340, R83 ;  /* 0x0000334068557816 */ /* 0x000fe40000000053 */
[----:B------:R-:W-:Y:S02]  /*b0b0*/  LOP3.LUT R112, R14, 0xffff, RZ, 0xc0, !PT ;  /* 0x0000ffff0e707812 */ /* 0x000fe400078ec0ff */
[----:B------:R-:W-:-:S02]  /*b0c0*/  LOP3.LUT R115, R38, 0xffff, RZ, 0xc0, !PT ;  /* 0x0000ffff26737812 */ /* 0x000fc400078ec0ff */
[----:B------:R-:W-:Y:S02]  /*b0d0*/  LOP3.LUT R88, R90, 0xffff, RZ, 0xc0, !PT ;  /* 0x0000ffff5a587812 */ /* 0x000fe400078ec0ff */
[----:B------:R-:W-:Y:S02]  /*b0e0*/  LOP3.LUT R104, R69, 0xffff, RZ, 0xc0, !PT ;  /* 0x0000ffff45687812 */ /* 0x000fe400078ec0ff */
[----:B------:R-:W-:Y:S02]  /*b0f0*/  LOP3.LUT R105, R71, 0xffff, RZ, 0xc0, !PT ;  /* 0x0000ffff47697812 */ /* 0x000fe400078ec0ff */
[----:B------:R-:W-:Y:S02]  /*b100*/  LOP3.LUT R108, R8, 0xffff, RZ, 0xc0, !PT ;  /* 0x0000ffff086c7812 */ /* 0x000fe400078ec0ff */
[----:B------:R-:W-:Y:S02]  /*b110*/  PRMT R14, R120, 0x3340, R1 ;  /* 0x00003340780e7816 */ /* 0x000fe40000000001 */
[----:B------:R-:W-:-:S02]  /*b120*/  PRMT R83, R109, 0x3340, R116 ;  /* 0x000033406d537816 */ /* 0x000fc40000000074 */
[----:B------:R-:W-:Y:S02]  /*b130*/  LOP3.LUT R36, R36, 0xffff, RZ, 0xc0, !PT ;  /* 0x0000ffff24247812 */ /* 0x000fe400078ec0ff */
[----:B------:R-:W-:Y:S02]  /*b140*/  LOP3.LUT R38, R40, 0xffff, RZ, 0xc0, !PT ;  /* 0x0000ffff28267812 */ /* 0x000fe400078ec0ff */
[----:B------:R-:W-:Y:S02]  /*b150*/  PRMT R90, R4, 0x3340, R1 ;  /* 0x00003340045a7816 */ /* 0x000fe40000000001 */
[----:B------:R-:W-:Y:S02]  /*b160*/  LOP3.LUT R60, R60, 0xffff, RZ, 0xc0, !PT ;  /* 0x0000ffff3c3c7812 */ /* 0x000fe400078ec0ff */
[----:B------:R-:W-:Y:S02]  /*b170*/  LOP3.LUT R123, R62, 0xffff, RZ, 0xc0, !PT ;  /* 0x0000ffff3e7b7812 */ /* 0x000fe400078ec0ff */
[----:B------:R-:W-:-:S02]  /*b180*/  LOP3.LUT R64, R64, 0xffff, RZ, 0xc0, !PT ;  /* 0x0000ffff40407812 */ /* 0x000fc400078ec0ff */
[----:B------:R-:W-:Y:S01]  /*b190*/  F2FP.SATFINITE.E4M3.F32.PACK_AB_MERGE_C R16, R17, R16, RZ ;  /* 0x000000101110723e */ /* 0x000fe200048070ff */
[----:B-1----:R-:W-:Y:S01]  /*b1a0*/  IMAD R17, R190, UR4, RZ ;  /* 0x00000004be117c24 */ /* 0x002fe2000f8e02ff */
[----:B------:R-:W-:Y:S01]  /*b1b0*/  PRMT R4, R6, 0x5210, R185 ;  /* 0x0000521006047816 */ /* 0x000fe200000000b9 */
[----:B------:R-:W0:Y:S01]  /*b1c0*/  LDCU UR4, c[0x0][0x39c] ;  /* 0x00007380ff0477ac */ /* 0x000e220008000800 */
[----:B------:R-:W-:Y:S02]  /*b1d0*/  LOP3.LUT R117, R46, 0xffff, RZ, 0xc0, !PT ;  /* 0x0000ffff2e757812 */ /* 0x000fe400078ec0ff */
[----:B------:R-:W-:Y:S02]  /*b1e0*/  PRMT R6, R80, 0x5210, R19 ;  /* 0x0000521050067816 */ /* 0x000fe40000000013 */
[----:B------:R-:W-:Y:S02]  /*b1f0*/  LOP3.LUT R46, R48, 0xffff, RZ, 0xc0, !PT ;  /* 0x0000ffff302e7812 */ /* 0x000fe400078ec0ff */
[----:B------:R-:W-:-:S02]  /*b200*/  PRMT R24, R108, 0x3340, R1 ;  /* 0x000033406c187816 */ /* 0x000fc40000000001 */
[----:B------:R-:W-:Y:S02]  /*b210*/  PRMT R69, R104, 0x3340, R105 ;  /* 0x0000334068457816 */ /* 0x000fe40000000069 */
[----:B------:R-:W-:Y:S02]  /*b220*/  PRMT R14, R83, 0x5410, R14 ;  /* 0x00005410530e7816 */ /* 0x000fe4000000000e */
[----:B------:R-:W-:Y:S02]  /*b230*/  PRMT R48, R38, 0x3340, R1 ;  /* 0x0000334026307816 */ /* 0x000fe40000000001 */
[----:B------:R-:W-:Y:S02]  /*b240*/  PRMT R19, R36, 0x3340, R115 ;  /* 0x0000334024137816 */ /* 0x000fe40000000073 */
[----:B------:R-:W-:Y:S02]  /*b250*/  SHF.R.U32.HI R84, RZ, 0x8, R114 ;  /* 0x00000008ff547819 */ /* 0x000fe40000011672 */
[----:B------:R-:W-:-:S02]  /*b260*/  PRMT R5, R5, 0x5210, R122 ;  /* 0x0000521005057816 */ /* 0x000fc4000000007a */
[----:B------:R-:W-:Y:S02]  /*b270*/  PRMT R7, R7, 0x5210, R134 ;  /* 0x0000521007077816 */ /* 0x000fe40000000086 */
[----:B------:R-:W-:Y:S02]  /*b280*/  LOP3.LUT R44, R44, 0xffff, RZ, 0xc0, !PT ;  /* 0x0000ffff2c2c7812 */ /* 0x000fe400078ec0ff */
[----:B------:R-:W-:Y:S01]  /*b290*/  PRMT R8, R64, 0x3340, R1 ;  /* 0x0000334040087816 */ /* 0x000fe20000000001 */
[----:B------:R1:W-:Y:S01]  /*b2a0*/  STS.128 [R9+0x800], R4 ;  /* 0x0008000409007388 */ /* 0x0003e20000000c00 */
[----:B------:R-:W-:Y:S02]  /*b2b0*/  PRMT R83, R60, 0x3340, R123 ;  /* 0x000033403c537816 */ /* 0x000fe4000000007b */
[----:B------:R-:W-:Y:S02]  /*b2c0*/  LOP3.LUT R107, R12, 0xffff, RZ, 0xc0, !PT ;  /* 0x0000ffff0c6b7812 */ /* 0x000fe400078ec0ff */
[----:B------:R-:W-:-:S02]  /*b2d0*/  LOP3.LUT R114, R16, 0xffff, RZ, 0xc0, !PT ;  /* 0x0000ffff10727812 */ /* 0x000fc400078ec0ff */
[----:B------:R-:W-:Y:S02]  /*b2e0*/  LOP3.LUT R121, R54, 0xffff, RZ, 0xc0, !PT ;  /* 0x0000ffff36797812 */ /* 0x000fe400078ec0ff */
[----:B------:R-:W-:Y:S02]  /*b2f0*/  PRMT R24, R69, 0x5410, R24 ;  /* 0x0000541045187816 */ /* 0x000fe40000000018 */
[----:B------:R-:W-:Y:S02]  /*b300*/  LOP3.LUT R54, R56, 0xffff, RZ, 0xc0, !PT ;  /* 0x0000ffff38367812 */ /* 0x000fe400078ec0ff */
[----:B------:R-:W-:Y:S02]  /*b310*/  PRMT R48, R19, 0x5410, R48 ;  /* 0x0000541013307816 */ /* 0x000fe40000000030 */
[----:B------:R-:W-:Y:S02]  /*b320*/  PRMT R56, R46, 0x3340, R1 ;  /* 0x000033402e387816 */ /* 0x000fe40000000001 */
[----:B------:R-:W-:-:S02]  /*b330*/  PRMT R69, R44, 0x3340, R117 ;  /* 0x000033402c457816 */ /* 0x000fc40000000075 */
[----:B------:R-:W-:Y:S02]  /*b340*/  PRMT R19, R83, 0x5410, R8 ;  /* 0x0000541053137816 */ /* 0x000fe40000000008 */
[----:B------:R-:W-:Y:S02]  /*b350*/  PRMT R12, R114, 0x3340, R1 ;  /* 0x00003340720c7816 */ /* 0x000fe40000000001 */
[----:B------:R-:W-:Y:S02]  /*b360*/  PRMT R71, R107, 0x3340, R112 ;  /* 0x000033406b477816 */ /* 0x000fe40000000070 */
[----:B------:R-:W-:Y:S02]  /*b370*/  SHF.R.U32.HI R8, RZ, 0x8, R104 ;  /* 0x00000008ff087819 */ /* 0x000fe40000011668 */
[----:B------:R-:W-:Y:S02]  /*b380*/  LOP3.LUT R52, R52, 0xffff, RZ, 0xc0, !PT ;  /* 0x0000ffff34347812 */ /* 0x000fe400078ec0ff */
[----:B-1----:R-:W-:-:S02]  /*b390*/  SHF.R.U32.HI R5, RZ, 0x8, R107 ;  /* 0x00000008ff057819 */ /* 0x002fc4000001166b */
[----:B------:R-:W-:Y:S02]  /*b3a0*/  SHF.R.U32.HI R6, RZ, 0x8, R112 ;  /* 0x00000008ff067819 */ /* 0x000fe40000011670 */
[----:B------:R-:W-:Y:S02]  /*b3b0*/  PRMT R56, R69, 0x5410, R56 ;  /* 0x0000541045387816 */ /* 0x000fe40000000038 */
[----:B------:R-:W-:Y:S02]  /*b3c0*/  PRMT R12, R71, 0x5410, R12 ;  /* 0x00005410470c7816 */ /* 0x000fe4000000000c */
[----:B------:R-:W-:Y:S02]  /*b3d0*/  LOP3.LUT R69, R8, 0xffff, RZ, 0xc0, !PT ;  /* 0x0000ffff08457812 */ /* 0x000fe400078ec0ff */
[----:B------:R-:W-:Y:S02]  /*b3e0*/  PRMT R40, R54, 0x3340, R1 ;  /* 0x0000334036287816 */ /* 0x000fe40000000001 */
[----:B------:R-:W-:-:S02]  /*b3f0*/  PRMT R71, R52, 0x3340, R121 ;  /* 0x0000334034477816 */ /* 0x000fc40000000079 */
[----:B------:R-:W-:Y:S02]  /*b400*/  LOP3.LUT R8, R5, 0xffff, RZ, 0xc0, !PT ;  /* 0x0000ffff05087812 */ /* 0x000fe400078ec0ff */
[----:B------:R-:W-:Y:S02]  /*b410*/  SHF.R.U32.HI R7, RZ, 0x8, R114 ;  /* 0x00000008ff077819 */ /* 0x000fe40000011672 */
[----:B------:R-:W-:Y:S02]  /*b420*/  LOP3.LUT R5, R6, 0xffff, RZ, 0xc0, !PT ;  /* 0x0000ffff06057812 */ /* 0x000fe400078ec0ff */
[----:B------:R-:W-:Y:S02]  /*b430*/  LOP3.LUT R113, R28, 0xffff, RZ, 0xc0, !PT ;  /* 0x0000ffff1c717812 */ /* 0x000fe400078ec0ff */
[----:B------:R-:W-:Y:S02]  /*b440*/  LOP3.LUT R30, R30, 0xffff, RZ, 0xc0, !PT ;  /* 0x0000ffff1e1e7812 */ /* 0x000fe400078ec0ff */
[----:B------:R-:W-:-:S02]  /*b450*/  SHF.R.U32.HI R20, RZ, 0x8, R105 ;  /* 0x00000008ff147819 */ /* 0x000fc40000011669 */
[----:B------:R-:W-:Y:S02]  /*b460*/  SHF.R.U32.HI R4, RZ, 0x8, R108 ;  /* 0x00000008ff047819 */ /* 0x000fe4000001166c */
[----:B------:R-:W-:Y:S02]  /*b470*/  PRMT R40, R71, 0x5410, R40 ;  /* 0x0000541047287816 */ /* 0x000fe40000000028 */
[----:B------:R-:W-:Y:S02]  /*b480*/  LOP3.LUT R6, R7, 0xffff, RZ, 0xc0, !PT ;  /* 0x0000ffff07067812 */ /* 0x000fe400078ec0ff */
[----:B------:R-:W-:Y:S02]  /*b490*/  PRMT R71, R8, 0x3340, R5 ;  /* 0x0000334008477816 */ /* 0x000fe40000000005 */
[----:B------:R-:W-:Y:S02]  /*b4a0*/  LOP3.LUT R20, R20, 0xffff, RZ, 0xc0, !PT ;  /* 0x0000ffff14147812 */ /* 0x000fe400078ec0ff */
[----:B------:R-:W-:-:S02]  /*b4b0*/  LOP3.LUT R4, R4, 0xffff, RZ, 0xc0, !PT ;  /* 0x0000ffff04047812 */ /* 0x000fc400078ec0ff */
[----:B------:R-:W-:Y:S02]  /*b4c0*/  SHF.R.U32.HI R7, RZ, 0x8, R113 ;  /* 0x00000008ff077819 */ /* 0x000fe40000011671 */
[----:B------:R-:W-:Y:S02]  /*b4d0*/  SHF.R.U32.HI R8, RZ, 0x8, R30 ;  /* 0x00000008ff087819 */ /* 0x000fe4000001161e */
[----:B------:R-:W-:Y:S02]  /*b4e0*/  LOP3.LUT R32, R32, 0xffff, RZ, 0xc0, !PT ;  /* 0x0000ffff20207812 */ /* 0x000fe400078ec0ff */
[----:B------:R-:W-:Y:S02]  /*b4f0*/  SHF.R.U32.HI R89, RZ, 0x8, R146 ;  /* 0x00000008ff597819 */ /* 0x000fe40000011692 */
[----:B------:R-:W-:Y:S02]  /*b500*/  PRMT R69, R69, 0x3340, R20 ;  /* 0x0000334045457816 */ /* 0x000fe40000000014 */
[----:B------:R-:W-:-:S02]  /*b510*/  PRMT R22, R4, 0x3340, R1 ;  /* 0x0000334004167816 */ /* 0x000fc40000000001 */
[----:B------:R-:W-:Y:S02]  /*b520*/  PRMT R28, R6, 0x3340, R1 ;  /* 0x00003340061c7816 */ /* 0x000fe40000000001 */
[----:B------:R-:W-:Y:S02]  /*b530*/  LOP3.LUT R7, R7, 0xffff, RZ, 0xc0, !PT ;  /* 0x0000ffff07077812 */ /* 0x000fe400078ec0ff */
[----:B------:R-:W-:Y:S02]  /*b540*/  LOP3.LUT R8, R8, 0xffff, RZ, 0xc0, !PT ;  /* 0x0000ffff08087812 */ /* 0x000fe400078ec0ff */
[----:B------:R-:W-:Y:S02]  /*b550*/  SHF.R.U32.HI R4, RZ, 0x8, R109 ;  /* 0x00000008ff047819 */ /* 0x000fe4000001166d */
[----:B------:R-:W-:Y:S02]  /*b560*/  SHF.R.U32.HI R5, RZ, 0x8, R116 ;  /* 0x00000008ff057819 */ /* 0x000fe40000011674 */
[----:B------:R-:W-:-:S02]  /*b570*/  SHF.R.U32.HI R6, RZ, 0x8, R120 ;  /* 0x00000008ff067819 */ /* 0x000fc40000011678 */
[----:B------:R-:W-:Y:S02]  /*b580*/  SHF.R.U32.HI R20, RZ, 0x8, R32 ;  /* 0x00000008ff147819 */ /* 0x000fe40000011620 */
[----:B------:R-:W-:Y:S02]  /*b590*/  LOP3.LUT R89, R89, 0xffff, RZ, 0xc0, !PT ;  /* 0x0000ffff59597812 */ /* 0x000fe400078ec0ff */
[----:B------:R-:W-:Y:S02]  /*b5a0*/  PRMT R90, R85, 0x5410, R90 ;  /* 0x00005410555a7816 */ /* 0x000fe4000000005a */
[----:B------:R-:W-:Y:S02]  /*b5b0*/  PRMT R85, R7, 0x3340, R8 ;  /* 0x0000334007557816 */ /* 0x000fe40000000008 */
[----:B------:R-:W-:Y:S02]  /*b5c0*/  LOP3.LUT R4, R4, 0xffff, RZ, 0xc0, !PT ;  /* 0x0000ffff04047812 */ /* 0x000fe400078ec0ff */
[----:B------:R-:W-:-:S02]  /*b5d0*/  LOP3.LUT R5, R5, 0xffff, RZ, 0xc0, !PT ;  /* 0x0000ffff05057812 */ /* 0x000fc400078ec0ff */
[----:B------:R-:W-:Y:S02]  /*b5e0*/  LOP3.LUT R6, R6, 0xffff, RZ, 0xc0, !PT ;  /* 0x0000ffff06067812 */ /* 0x000fe400078ec0ff */
[----:B------:R-:W-:Y:S02]  /*b5f0*/  LOP3.LUT R20, R20, 0xffff, RZ, 0xc0, !PT ;  /* 0x0000ffff14147812 */ /* 0x000fe400078ec0ff */
[----:B------:R-:W-:Y:S02]  /*b600*/  SHF.R.U32.HI R7, RZ, 0x8, R44 ;  /* 0x00000008ff077819 */ /* 0x000fe4000001162c */
[----:B------:R-:W-:Y:S02]  /*b610*/  SHF.R.U32.HI R8, RZ, 0x8, R117 ;  /* 0x00000008ff087819 */ /* 0x000fe40000011675 */
[----:B------:R-:W-:Y:S02]  /*b620*/  PRMT R106, R106, 0x3340, R89 ;  /* 0x000033406a6a7816 */ /* 0x000fe40000000059 */
[----:B------:R-:W-:-:S02]  /*b630*/  PRMT R16, R32, 0x3340, R1 ;  /* 0x0000334020107816 */ /* 0x000fc40000000001 */
[----:B------:R-:W-:Y:S02]  /*b640*/  PRMT R89, R113, 0x3340, R30 ;  /* 0x0000334071597816 */ /* 0x000fe4000000001e */
[----:B------:R-:W-:Y:S02]  /*b650*/  PRMT R80, R75, 0x5410, R82 ;  /* 0x000054104b507816 */ /* 0x000fe40000000052 */
[----:B------:R-:W-:Y:S02]  /*b660*/  PRMT R75, R4, 0x3340, R5 ;  /* 0x00003340044b7816 */ /* 0x000fe40000000005 */
[--C-:B------:R-:W-:Y:S02]  /*b670*/  PRMT R30, R6, 0x3340, R1.reuse ;  /* 0x00003340061e7816 */ /* 0x100fe40000000001 */
[----:B------:R-:W-:Y:S02]  /*b680*/  PRMT R32, R20, 0x3340, R1 ;  /* 0x0000334014207816 */ /* 0x000fe40000000001 */
[----:B------:R-:W-:-:S02]  /*b690*/  LOP3.LUT R7, R7, 0xffff, RZ, 0xc0, !PT ;  /* 0x0000ffff07077812 */ /* 0x000fc400078ec0ff */
[----:B------:R-:W-:Y:S02]  /*b6a0*/  LOP3.LUT R8, R8, 0xffff, RZ, 0xc0, !PT ;  /* 0x0000ffff08087812 */ /* 0x000fe400078ec0ff */
[----:B------:R-:W-:Y:S02]  /*b6b0*/  SHF.R.U32.HI R4, RZ, 0x8, R36 ;  /* 0x00000008ff047819 */ /* 0x000fe40000011624 */
[----:B------:R-:W-:Y:S02]  /*b6c0*/  SHF.R.U32.HI R5, RZ, 0x8, R115 ;  /* 0x00000008ff057819 */ /* 0x000fe40000011673 */
[----:B------:R-:W-:Y:S02]  /*b6d0*/  SHF.R.U32.HI R6, RZ, 0x8, R38 ;  /* 0x00000008ff067819 */ /* 0x000fe40000011626 */
[----:B------:R-:W-:Y:S02]  /*b6e0*/  SHF.R.U32.HI R20, RZ, 0x8, R46 ;  /* 0x00000008ff147819 */ /* 0x000fe4000001162e */
[----:B------:R-:W-:-:S02]  /*b6f0*/  PRMT R101, R88, 0x3340, R1 ;  /* 0x0000334058657816 */ /* 0x000fc40000000001 */
[----:B------:R-:W-:Y:S02]  /*b700*/  PRMT R88, R98, 0x5410, R97 ;  /* 0x0000541062587816 */ /* 0x000fe40000000061 */
[----:B------:R-:W-:Y:S02]  /*b710*/  PRMT R97, R7, 0x3340, R8 ;  /* 0x0000334007617816 */ /* 0x000fe40000000008 */
[----:B------:R-:W-:Y:S02]  /*b720*/  LOP3.LUT R4, R4, 0xffff, RZ, 0xc0, !PT ;  /* 0x0000ffff04047812 */ /* 0x000fe400078ec0ff */
[----:B------:R-:W-:Y:S02]  /*b730*/  LOP3.LUT R5, R5, 0xffff, RZ, 0xc0, !PT ;  /* 0x0000ffff05057812 */ /* 0x000fe400078ec0ff */
[----:B------:R-:W-:Y:S02]  /*b740*/  LOP3.LUT R6, R6, 0xffff, RZ, 0xc0, !PT ;  /* 0x0000ffff06067812 */ /* 0x000fe400078ec0ff */
[----:B------:R-:W-:-:S02]  /*b750*/  LOP3.LUT R20, R20, 0xffff, RZ, 0xc0, !PT ;  /* 0x0000ffff14147812 */ /* 0x000fc400078ec0ff */
[----:B------:R-:W-:Y:S02]  /*b760*/  SHF.R.U32.HI R7, RZ, 0x8, R60 ;  /* 0x00000008ff077819 */ /* 0x000fe4000001163c */
[----:B------:R-:W-:Y:S02]  /*b770*/  SHF.R.U32.HI R8, RZ, 0x8, R123 ;  /* 0x00000008ff087819 */ /* 0x000fe4000001167b */
[----:B------:R-:W-:Y:S02]  /*b780*/  PRMT R83, R96, 0x5410, R93 ;  /* 0x0000541060537816 */ /* 0x000fe4000000005d */
[----:B------:R-:W-:Y:S02]  /*b790*/  PRMT R93, R4, 0x3340, R5 ;  /* 0x00003340045d7816 */ /* 0x000fe40000000005 */
[--C-:B------:R-:W-:Y:S02]  /*b7a0*/  PRMT R36, R6, 0x3340, R1.reuse ;  /* 0x0000334006247816 */ /* 0x100fe40000000001 */
[----:B------:R-:W-:-:S02]  /*b7b0*/  PRMT R38, R20, 0x3340, R1 ;  /* 0x0000334014267816 */ /* 0x000fc40000000001 */
[----:B------:R-:W-:Y:S02]  /*b7c0*/  LOP3.LUT R8, R8, 0xffff, RZ, 0xc0, !PT ;  /* 0x0000ffff08087812 */ /* 0x000fe400078ec0ff */
[----:B------:R-:W-:Y:S02]  /*b7d0*/  LOP3.LUT R7, R7, 0xffff, RZ, 0xc0, !PT ;  /* 0x0000ffff07077812 */ /* 0x000fe400078ec0ff */
[----:B------:R-:W-:Y:S02]  /*b7e0*/  SHF.R.U32.HI R4, RZ, 0x8, R52 ;  /* 0x00000008ff047819 */ /* 0x000fe40000011634 */
[----:B------:R-:W-:Y:S02]  /*b7f0*/  SHF.R.U32.HI R5, RZ, 0x8, R121 ;  /* 0x00000008ff057819 */ /* 0x000fe40000011679 */
[----:B------:R-:W-:Y:S02]  /*b800*/  SHF.R.U32.HI R6, RZ, 0x8, R54 ;  /* 0x00000008ff067819 */ /* 0x000fe40000011636 */
[----:B------:R-:W-:-:S02]  /*b810*/  SHF.R.U32.HI R20, RZ, 0x8, R64 ;  /* 0x00000008ff147819 */ /* 0x000fc40000011640 */
[----:B------:R-:W-:Y:S01]  /*b820*/  PRMT R7, R7, 0x3340, R8 ;  /* 0x0000334007077816 */ /* 0x000fe20000000008 */
[----:B------:R-:W-:Y:S01]  /*b830*/  IMAD.SHL.U32 R8, R181, 0x10, RZ ;  /* 0x00000010b5087824 */ /* 0x000fe200078e00ff */
[----:B------:R-:W-:Y:S02]  /*b840*/  LOP3.LUT R6, R6, 0xffff, RZ, 0xc0, !PT ;  /* 0x0000ffff06067812 */ /* 0x000fe400078ec0ff */
[----:B------:R-:W-:Y:S02]  /*b850*/  LOP3.LUT R5, R5, 0xffff, RZ, 0xc0, !PT ;  /* 0x0000ffff05057812 */ /* 0x000fe400078ec0ff */
[----:B------:R-:W-:Y:S02]  /*b860*/  LOP3.LUT R4, R4, 0xffff, RZ, 0xc0, !PT ;  /* 0x0000ffff04047812 */ /* 0x000fe400078ec0ff */
[----:B------:R-:W-:Y:S02]  /*b870*/  LOP3.LUT R20, R20, 0xffff, RZ, 0xc0, !PT ;  /* 0x0000ffff14147812 */ /* 0x000fe400078ec0ff */
[----:B------:R-:W-:-:S02]  /*b880*/  F2FP.SATFINITE.E4M3.F32.PACK_AB_MERGE_C R158, R159, R158, RZ ;  /* 0x0000009e9f9e723e */ /* 0x000fc400048070ff */
[----:B------:R-:W-:Y:S02]  /*b890*/  PRMT R6, R6, 0x3340, R1 ;  /* 0x0000334006067816 */ /* 0x000fe40000000001 */
[----:B------:R-:W-:Y:S02]  /*b8a0*/  PRMT R5, R4, 0x3340, R5 ;  /* 0x0000334004057816 */ /* 0x000fe40000000005 */
[----:B------:R-:W-:Y:S02]  /*b8b0*/  PRMT R20, R20, 0x3340, R1 ;  /* 0x0000334014147816 */ /* 0x000fe40000000001 */
[----:B------:R-:W-:Y:S02]  /*b8c0*/  LOP3.LUT R142, R142, 0xffff, RZ, 0xc0, !PT ;  /* 0x0000ffff8e8e7812 */ /* 0x000fe400078ec0ff */
[----:B------:R-:W-:Y:S02]  /*b8d0*/  LOP3.LUT R158, R158, 0xffff, RZ, 0xc0, !PT ;  /* 0x0000ffff9e9e7812 */ /* 0x000fe400078ec0ff */
[----:B------:R-:W-:-:S02]  /*b8e0*/  LOP3.LUT R8, R8, 0xff0, RZ, 0xc0, !PT ;  /* 0x00000ff008087812 */ /* 0x000fc400078ec0ff */
[----:B------:R-:W-:Y:S02]  /*b8f0*/  PRMT R82, R92, 0x5410, R91 ;  /* 0x000054105c527816 */ /* 0x000fe4000000005b */
[----:B------:R-:W-:Y:S02]  /*b900*/  PRMT R91, R106, 0x5410, R101 ;  /* 0x000054106a5b7816 */ /* 0x000fe40000000065 */
[----:B------:R-:W-:Y:S02]  /*b910*/  PRMT R104, R93, 0x5410, R36 ;  /* 0x000054105d687816 */ /* 0x000fe40000000024 */
[----:B------:R-:W-:Y:S02]  /*b920*/  PRMT R106, R97, 0x5410, R38 ;  /* 0x00005410616a7816 */ /* 0x000fe40000000026 */
[----:B------:R-:W-:Y:S02]  /*b930*/  PRMT R92, R69, 0x5410, R22 ;  /* 0x00005410455c7816 */ /* 0x000fe40000000016 */
[----:B------:R-:W-:-:S02]  /*b940*/  PRMT R108, R5, 0x5410, R6 ;  /* 0x00005410056c7816 */ /* 0x000fc40000000006 */
[----:B------:R-:W-:Y:S01]  /*b950*/  PRMT R107, R7, 0x5410, R20 ;  /* 0x00005410076b7816 */ /* 0x000fe20000000014 */
[----:B------:R-:W-:Y:S01]  /*b960*/  BAR.SYNC.DEFER_BLOCKING 0x0 ;  /* 0x0000000000007b1d */ /* 0x000fe20000010000 */
[----:B------:R-:W-:Y:S02]  /*b970*/  PRMT R36, R23, 0x4210, R142 ;  /* 0x0000421017247816 */ /* 0x000fe4000000008e */
[----:B------:R-:W-:Y:S02]  /*b980*/  PRMT R38, R21, 0x4210, R158 ;  /* 0x0000421015267816 */ /* 0x000fe4000000009e */
[----:B------:R-:W-:Y:S02]  /*b990*/  F2FP.SATFINITE.E4M3.F32.PACK_AB_MERGE_C R150, R151, R150, RZ ;  /* 0x000000969796723e */ /* 0x000fe400048070ff */
[----:B------:R-:W-:Y:S02]  /*b9a0*/  F2FP.SATFINITE.E4M3.F32.PACK_AB_MERGE_C R166, R167, R166, RZ ;  /* 0x000000a6a7a6723e */ /* 0x000fe400048070ff */
[----:B------:R-:W-:-:S02]  /*b9b0*/  LOP3.LUT R150, R150, 0xffff, RZ, 0xc0, !PT ;  /* 0x0000ffff96967812 */ /* 0x000fc400078ec0ff */
[----:B------:R-:W-:Y:S02]  /*b9c0*/  LOP3.LUT R166, R166, 0xffff, RZ, 0xc0, !PT ;  /* 0x0000ffffa6a67812 */ /* 0x000fe400078ec0ff */
[----:B------:R-:W-:Y:S02]  /*b9d0*/  PRMT R96, R71, 0x5410, R28 ;  /* 0x0000541047607816 */ /* 0x000fe4000000001c */
[----:B------:R-:W-:Y:S02]  /*b9e0*/  PRMT R98, R75, 0x5410, R30 ;  /* 0x000054104b627816 */ /* 0x000fe4000000001e */
[----:B------:R-:W-:Y:S02]  /*b9f0*/  PRMT R28, R35, 0x5210, R142 ;  /* 0x00005210231c7816 */ /* 0x000fe4000000008e */
[--C-:B------:R-:W-:Y:S02]  /*ba00*/  PRMT R37, R37, 0x4210, R150.reuse ;  /* 0x0000421025257816 */ /* 0x100fe40000000096 */
[----:B------:R-:W-:-:S02]  /*ba10*/  PRMT R29, R29, 0x5210, R150 ;  /* 0x000052101d1d7816 */ /* 0x000fc40000000096 */
[----:B------:R-:W-:Y:S01]  /*ba20*/  PRMT R30, R33, 0x5210, R158 ;  /* 0x00005210211e7816 */ /* 0x000fe2000000009e */
[----:B------:R-:W1:Y:S01]  /*ba30*/  LDS.128 R4, [R8+UR11] ;  /* 0x0000000b08047984 */ /* 0x000e620008000c00 */
[--C-:B------:R-:W-:Y:S02]  /*ba40*/  PRMT R39, R39, 0x4210, R166.reuse ;  /* 0x0000421027277816 */ /* 0x100fe400000000a6 */
[----:B------:R-:W-:Y:S01]  /*ba50*/  PRMT R31, R31, 0x5210, R166 ;  /* 0x000052101f1f7816 */ /* 0x000fe200000000a6 */
[----:B------:R-:W-:Y:S01]  /*ba60*/  LDS.128 R20, [R8+UR11+0x1000] ;  /* 0x0010000b08147984 */ /* 0x000fe20008000c00 */
[----:B------:R-:W-:Y:S02]  /*ba70*/  PRMT R16, R89, 0x5410, R16 ;  /* 0x0000541059107816 */ /* 0x000fe40000000010 */
[----:B------:R-:W-:Y:S01]  /*ba80*/  PRMT R89, R100, 0x5410, R99 ;  /* 0x0000541064597816 */ /* 0x000fe20000000063 */
[----:B------:R-:W-:Y:S01]  /*ba90*/  BAR.SYNC.DEFER_BLOCKING 0x0 ;  /* 0x0000000000007b1d */ /* 0x000fe20000010000 */
[----:B------:R-:W-:-:S02]  /*baa0*/  PRMT R100, R85, 0x5410, R32 ;  /* 0x0000541055647816 */ /* 0x000fc40000000020 */
[----:B------:R-:W-:Y:S02]  /*bab0*/  LOP3.LUT R52, R127, 0xffff, RZ, 0xc0, !PT ;  /* 0x0000ffff7f347812 */ /* 0x000fe400078ec0ff */
[----:B------:R-:W-:Y:S02]  /*bac0*/  LOP3.LUT R32, R135, 0xffff, RZ, 0xc0, !PT ;  /* 0x0000ffff87207812 */ /* 0x000fe400078ec0ff */
[----:B------:R-:W-:Y:S02]  /*bad0*/  LOP3.LUT R78, R78, 0xffff, RZ, 0xc0, !PT ;  /* 0x0000ffff4e4e7812 */ /* 0x000fe400078ec0ff */
[----:B------:R-:W-:Y:S02]  /*bae0*/  LOP3.LUT R86, R86, 0xffff, RZ, 0xc0, !PT ;  /* 0x0000ffff56567812 */ /* 0x000fe400078ec0ff */
[--C-:B------:R-:W-:Y:S02]  /*baf0*/  PRMT R44, R27, 0x4210, R52.reuse ;  /* 0x000042101b2c7816 */ /* 0x100fe40000000034 */
[----:B------:R-:W-:-:S02]  /*bb00*/  PRMT R52, R73, 0x5210, R52 ;  /* 0x0000521049347816 */ /* 0x000fc40000000034 */
[--C-:B------:R-:W-:Y:S02]  /*bb10*/  PRMT R45, R45, 0x4210, R32.reuse ;  /* 0x000042102d2d7816 */ /* 0x100fe40000000020 */
[----:B------:R-:W-:Y:S02]  /*bb20*/  PRMT R53, R53, 0x5210, R32 ;  /* 0x0000521035357816 */ /* 0x000fe40000000020 */
[--C-:B------:R-:W-:Y:S02]  /*bb30*/  PRMT R46, R13, 0x4210, R78.reuse ;  /* 0x000042100d2e7816 */ /* 0x100fe4000000004e */
[----:B------:R-:W-:Y:S02]  /*bb40*/  PRMT R54, R68, 0x5210, R78 ;  /* 0x0000521044367816 */ /* 0x000fe4000000004e */
[--C-:B------:R-:W-:Y:S01]  /*bb50*/  PRMT R47, R47, 0x4210, R86.reuse ;  /* 0x000042102f2f7816 */ /* 0x100fe20000000056 */
[----:B------:R-:W-:Y:S01]  /*bb60*/  STS.128 [R9], R36 ;  /* 0x0000002409007388 */ /* 0x000fe20000000c00 */
[----:B------:R-:W-:-:S02]  /*bb70*/  PRMT R55, R55, 0x5210, R86 ;  /* 0x0000521037377816 */ /* 0x000fc40000000056 */
[----:B------:R-:W-:Y:S01]  /*bb80*/  LOP3.LUT R94, R94, 0xffff, RZ, 0xc0, !PT ;  /* 0x0000ffff5e5e7812 */ /* 0x000fe200078ec0ff */
[----:B------:R-:W-:Y:S01]  /*bb90*/  STS.128 [R9+0x800], R28 ;  /* 0x0008001c09007388 */ /* 0x000fe20000000c00 */
[----:B------:R-:W-:Y:S02]  /*bba0*/  LOP3.LUT R102, R102, 0xffff, RZ, 0xc0, !PT ;  /* 0x0000ffff66667812 */ /* 0x000fe400078ec0ff */
[----:B------:R-:W-:Y:S01]  /*bbb0*/  LOP3.LUT R110, R110, 0xffff, RZ, 0xc0, !PT ;  /* 0x0000ffff6e6e7812 */ /* 0x000fe200078ec0ff */
[----:B------:R-:W-:Y:S01]  /*bbc0*/  BAR.SYNC.DEFER_BLOCKING 0x0 ;  /* 0x0000000000007b1d */ /* 0x000fe20000010000 */
[----:B------:R-:W-:Y:S02]  /*bbd0*/  LOP3.LUT R118, R118, 0xffff, RZ, 0xc0, !PT ;  /* 0x0000ffff76767812 */ /* 0x000fe400078ec0ff */
[--C-:B------:R-:W-:Y:S02]  /*bbe0*/  PRMT R72, R72, 0x4210, R94.reuse ;  /* 0x0000421048487816 */ /* 0x100fe4000000005e */
[----:B------:R-:W-:-:S02]  /*bbf0*/  PRMT R60, R67, 0x5210, R94 ;  /* 0x00005210433c7816 */ /* 0x000fc4000000005e */
[--C-:B------:R-:W-:Y:S02]  /*bc00*/  PRMT R73, R25, 0x4210, R102.reuse ;  /* 0x0000421019497816 */ /* 0x100fe40000000066 */
[----:B------:R-:W-:Y:S02]  /*bc10*/  PRMT R61, R61, 0x5210, R102 ;  /* 0x000052103d3d7816 */ /* 0x000fe40000000066 */
[--C-:B------:R-:W-:Y:S02]  /*bc20*/  PRMT R74, R74, 0x4210, R110.reuse ;  /* 0x000042104a4a7816 */ /* 0x100fe4000000006e */
[----:B------:R-:W-:Y:S02]  /*bc30*/  PRMT R62, R65, 0x5210, R110 ;  /* 0x00005210413e7816 */ /* 0x000fe4000000006e */
[--C-:B------:R-:W-:Y:S02]  /*bc40*/  PRMT R75, R11, 0x4210, R118.reuse ;  /* 0x000042100b4b7816 */ /* 0x100fe40000000076 */
[----:B------:R-:W-:-:S02]  /*bc50*/  PRMT R63, R63, 0x5210, R118 ;  /* 0x000052103f3f7816 */ /* 0x000fc40000000076 */
[----:B------:R-:W-:Y:S02]  /*bc60*/  LOP3.LUT R84, R84, 0xffff, RZ, 0xc0, !PT ;  /* 0x0000ffff54547812 */ /* 0x000fe400078ec0ff */
[----:B------:R-:W-:Y:S02]  /*bc70*/  LOP3.LUT R79, R79, 0xffff, RZ, 0xc0, !PT ;  /* 0x0000ffff4f4f7812 */ /* 0x000fe400078ec0ff */
[----:B------:R-:W-:Y:S01]  /*bc80*/  PRMT R84, R84, 0x3340, R1 ;  /* 0x0000334054547816 */ /* 0x000fe20000000001 */
[----:B------:R-:W0:Y:S01]  /*bc90*/  LDS.128 R28, [R8+UR11] ;  /* 0x0000000b081c7984 */ /* 0x000e220008000c00 */
[----:B------:R-:W-:Y:S02]  /*bca0*/  LOP3.LUT R32, R87, 0xffff, RZ, 0xc0, !PT ;  /* 0x0000ffff57207812 */ /* 0x000fe400078ec0ff */
[----:B------:R-:W-:Y:S01]  /*bcb0*/  PRMT R81, R81, 0x5410, R84 ;  /* 0x0000541051517816 */ /* 0x000fe20000000054 */
[----:B------:R-:W-:Y:S01]  /*bcc0*/  LDS.128 R36, [R8+UR11+0x1000] ;  /* 0x0010000b08247984 */ /* 0x000fe20008000c00 */
[----:B------:R-:W-:-:S02]  /*bcd0*/  LOP3.LUT R95, R95, 0xffff, RZ, 0xc0, !PT ;  /* 0x0000ffff5f5f7812 */ /* 0x000fc400078ec0ff */
[----:B------:R-:W-:Y:S01]  /*bce0*/  LOP3.LUT R64, R103, 0xffff, RZ, 0xc0, !PT ;  /* 0x0000ffff67407812 */ /* 0x000fe200078ec0ff */
[----:B------:R-:W-:Y:S01]  /*bcf0*/  BAR.SYNC.DEFER_BLOCKING 0x0 ;  /* 0x0000000000007b1d */ /* 0x000fe20000010000 */
[--C-:B------:R-:W-:Y:S02]  /*bd00*/  PRMT R76, R76, 0x4210, R79.reuse ;  /* 0x000042104c4c7816 */ /* 0x100fe4000000004f */
[----:B------:R-:W-:Y:S02]  /*bd10*/  PRMT R80, R80, 0x5210, R79 ;  /* 0x0000521050507816 */ /* 0x000fe4000000004f */
[--C-:B------:R-:W-:Y:S02]  /*bd20*/  PRMT R77, R77, 0x4210, R32.reuse ;  /* 0x000042104d4d7816 */ /* 0x100fe40000000020 */
[----:B------:R-:W-:Y:S02]  /*bd30*/  PRMT R81, R81, 0x5210, R32 ;  /* 0x0000521051517816 */ /* 0x000fe40000000020 */
[----:B------:R-:W-:-:S02]  /*bd40*/  PRMT R78, R51, 0x4210, R95 ;  /* 0x00004210334e7816 */ /* 0x000fc4000000005f */
[----:B------:R-:W-:Y:S02]  /*bd50*/  PRMT R82, R82, 0x5210, R95 ;  /* 0x0000521052527816 */ /* 0x000fe4000000005f */
[--C-:B------:R-:W-:Y:S02]  /*bd60*/  PRMT R79, R43, 0x4210, R64.reuse ;  /* 0x000042102b4f7816 */ /* 0x100fe40000000040 */
[----:B------:R-:W-:Y:S02]  /*bd70*/  PRMT R83, R83, 0x5210, R64 ;  /* 0x0000521053537816 */ /* 0x000fe40000000040 */
[----:B------:R-:W-:Y:S02]  /*bd80*/  LOP3.LUT R70, R70, 0xffff, RZ, 0xc0, !PT ;  /* 0x0000ffff46467812 */ /* 0x000fe400078ec0ff */
[----:B------:R-:W-:Y:S02]  /*bd90*/  LOP3.LUT R111, R111, 0xffff, RZ, 0xc0, !PT ;  /* 0x0000ffff6f6f7812 */ /* 0x000fe400078ec0ff */
[----:B------:R-:W-:-:S02]  /*bda0*/  PRMT R87, R41, 0x4210, R70 ;  /* 0x0000421029577816 */ /* 0x000fc40000000046 */
[----:B------:R-:W-:Y:S01]  /*bdb0*/  PRMT R91, R91, 0x5210, R70 ;  /* 0x000052105b5b7816 */ /* 0x000fe20000000046 */
[----:B------:R-:W-:Y:S01]  /*bdc0*/  STS.128 [R9], R44 ;  /* 0x0000002c09007388 */ /* 0x000fe20000000c00 */
[----:B------:R-:W-:Y:S02]  /*bdd0*/  LOP3.LUT R32, R119, 0xffff, RZ, 0xc0, !PT ;  /* 0x0000ffff77207812 */ /* 0x000fe400078ec0ff */
[----:B------:R-:W-:Y:S01]  /*bde0*/  LOP3.LUT R143, R143, 0xffff, RZ, 0xc0, !PT ;  /* 0x0000ffff8f8f7812 */ /* 0x000fe200078ec0ff */
[----:B------:R-:W-:Y:S01]  /*bdf0*/  STS.128 [R9+0x800], R52 ;  /* 0x0008003409007388 */ /* 0x000fe20000000c00 */
[--C-:B------:R-:W-:Y:S02]  /*be00*/  PRMT R84, R59, 0x4210, R111.reuse ;  /* 0x000042103b547816 */ /* 0x100fe4000000006f */
[----:B------:R-:W-:Y:S01]  /*be10*/  PRMT R88, R88, 0x5210, R111 ;  /* 0x0000521058587816 */ /* 0x000fe2000000006f */
[----:B------:R-:W-:Y:S01]  /*be20*/  BAR.SYNC.DEFER_BLOCKING 0x0 ;  /* 0x0000000000007b1d */ /* 0x000fe20000010000 */
[----:B------:R-:W-:-:S02]  /*be30*/  PRMT R85, R57, 0x4210, R32 ;  /* 0x0000421039557816 */ /* 0x000fc40000000020 */
[----:B------:R-:W-:Y:S02]  /*be40*/  PRMT R89, R89, 0x5210, R32 ;  /* 0x0000521059597816 */ /* 0x000fe40000000020 */
[--C-:B------:R-:W-:Y:S02]  /*be50*/  PRMT R86, R49, 0x4210, R143.reuse ;  /* 0x0000421031567816 */ /* 0x100fe4000000008f */
        /* <DEDUP_REMOVED lines=8> */
[----:B------:R-:W-:Y:S01]  /*bee0*/  PRMT R93, R96, 0x5210, R13 ;  /* 0x00005210605d7816 */ /* 0x000fe2000000000d */
[----:B------:R-:W2:Y:S01]  /*bef0*/  LDS.128 R44, [R8+UR11] ;  /* 0x0000000b082c7984 */ /* 0x000ea20008000c00 */
[----:B------:R-:W-:-:S02]  /*bf00*/  LOP3.LUT R41, R50, 0xffff, RZ, 0xc0, !PT ;  /* 0x0000ffff32297812 */ /* 0x000fc400078ec0ff */
[----:B------:R-:W-:Y:S01]  /*bf10*/  LOP3.LUT R66, R66, 0xffff, RZ, 0xc0, !PT ;  /* 0x0000ffff42427812 */ /* 0x000fe200078ec0ff */
[----:B------:R-:W-:Y:S01]  /*bf20*/  LDS.128 R52, [R8+UR11+0x1000] ;  /* 0x0010000b08347984 */ /* 0x000fe20008000c00 */
[----:B------:R-:W-:Y:S02]  /*bf30*/  PRMT R105, R106, 0x5210, R41 ;  /* 0x000052106a697816 */ /* 0x000fe40000000029 */
[----:B------:R-:W-:Y:S01]  /*bf40*/  PRMT R107, R107, 0x5210, R66 ;  /* 0x000052106b6b7816 */ /* 0x000fe20000000042 */
[----:B------:R-:W-:Y:S01]  /*bf50*/  BAR.SYNC.DEFER_BLOCKING 0x0 ;  /* 0x0000000000007b1d */ /* 0x000fe20000010000 */
[C---:B------:R-:W-:Y:S02]  /*bf60*/  IADD3 R15, P3, PT, R17.reuse, UR12, RZ ;  /* 0x0000000c110f7c10 */ /* 0x040fe4000ff7e0ff */
[----:B0-----:R-:W-:Y:S02]  /*bf70*/  ISETP.LT.AND P6, PT, R0, UR4, !P0 ;  /* 0x0000000400007c0c */ /* 0x001fe4000c7c1270 */
[----:B------:R-:W-:Y:S01]  /*bf80*/  LEA.HI.X.SX32 R17, R17, UR13, 0x1, P3 ;  /* 0x0000000d11117c11 */ /* 0x000fe200098f0eff */
[----:B------:R-:W0:Y:S01]  /*bf90*/  LDCU UR4, c[0x0][0x39c] ;  /* 0x00007380ff0477ac */ /* 0x000e220008000800 */
[----:B-1----:R-:W-:-:S02]  /*bfa0*/  PRMT R59, R4, 0x7770, RZ ;  /* 0x00007770043b7816 */ /* 0x002fc400000000ff */
[----:B------:R-:W-:Y:S01]  /*bfb0*/  PRMT R57, R4, 0x7771, RZ ;  /* 0x0000777104397816 */ /* 0x000fe200000000ff */
[----:B------:R-:W-:Y:S04]  /*bfc0*/  STS.128 [R9], R72 ;  /* 0x0000004809007388 */ /* 0x000fe80000000c00 */
[----:B------:R-:W-:Y:S01]  /*bfd0*/  STS.128 [R9+0x800], R60 ;  /* 0x0008003c09007388 */ /* 0x000fe20000000c00 */
[----:B------:R-:W-:Y:S06]  /*bfe0*/  BAR.SYNC.DEFER_BLOCKING 0x0 ;  /* 0x0000000000007b1d */ /* 0x000fec0000010000 */
[----:B------:R-:W1:Y:S04]  /*bff0*/  LDS.128 R60, [R8+UR11] ;  /* 0x0000000b083c7984 */ /* 0x000e680008000c00 */
[----:B------:R-:W-:Y:S01]  /*c000*/  LDS.128 R72, [R8+UR11+0x1000] ;  /* 0x0010000b08487984 */ /* 0x000fe20008000c00 */
[----:B------:R-:W-:Y:S06]  /*c010*/  BAR.SYNC.DEFER_BLOCKING 0x0 ;  /* 0x0000000000007b1d */ /* 0x000fec0000010000 */
[----:B------:R-:W-:Y:S04]  /*c020*/  STS.128 [R9], R76 ;  /* 0x0000004c09007388 */ /* 0x000fe80000000c00 */
[----:B------:R0:W-:Y:S01]  /*c030*/  STS.128 [R9+0x800], R80 ;  /* 0x0008005009007388 */ /* 0x0001e20000000c00 */
[----:B------:R-:W-:Y:S01]  /*c040*/  BAR.SYNC.DEFER_BLOCKING 0x0 ;  /* 0x0000000000007b1d */ /* 0x000fe20000010000 */
[----:B0-----:R-:W-:-:S02]  /*c050*/  PRMT R80, R24, 0x4210, R11 ;  /* 0x0000421018507816 */ /* 0x001fc4000000000b */
[----:B------:R-:W-:-:S05]  /*c060*/  PRMT R82, R14, 0x4210, R25 ;  /* 0x000042100e527816 */ /* 0x000fca0000000019 */
[----:B------:R-:W0:Y:S01]  /*c070*/  LDC R11, c[0x0][0x3b8] ;  /* 0x0000ee00ff0b7b82 */ /* 0x000e220000000800 */
[----:B------:R-:W-:Y:S02]  /*c080*/  PRMT R83, R16, 0x4210, R27 ;  /* 0x0000421010537816 */ /* 0x000fe4000000001b */
[----:B------:R-:W-:Y:S02]  /*c090*/  PRMT R81, R12, 0x4210, R13 ;  /* 0x000042100c517816 */ /* 0x000fe4000000000d */
[----:B------:R-:W-:Y:S01]  /*c0a0*/  LOP3.LUT R13, R42, 0xffff, RZ, 0xc0, !PT ;  /* 0x0000ffff2a0d7812 */ /* 0x000fe200078ec0ff */
[----:B------:R-:W-:Y:S03]  /*c0b0*/  LDS.128 R76, [R8+UR11] ;  /* 0x0000000b084c7984 */ /* 0x000fe60008000c00 */
[----:B------:R-:W-:Y:S01]  /*c0c0*/  PRMT R104, R104, 0x5210, R13 ;  /* 0x0000521068687816 */ /* 0x000fe2000000000d */
[----:B------:R-:W-:Y:S01]  /*c0d0*/  LDS.128 R68, [R8+UR11+0x1000] ;  /* 0x0010000b08447984 */ /* 0x000fe20008000c00 */
[----:B------:R-:W-:Y:S01]  /*c0e0*/  BAR.SYNC.DEFER_BLOCKING 0x0 ;  /* 0x0000000000007b1d */ /* 0x000fe20000010000 */
[----:B0-----:R-:W-:-:S02]  /*c0f0*/  IMAD R10, R180, R11, RZ ;  /* 0x0000000bb40a7224 */ /* 0x001fc400078e02ff */
[-C--:B------:R-:W-:Y:S02]  /*c100*/  IMAD R0, R0, R11.reuse, RZ ;  /* 0x0000000b00007224 */ /* 0x080fe400078e02ff */
[----:B------:R-:W-:Y:S01]  /*c110*/  IMAD R14, R2, R11, RZ ;  /* 0x0000000b020e7224 */ /* 0x000fe200078e02ff */
[----:B------:R-:W-:Y:S01]  /*c120*/  IADD3 R12, P3, PT, R10, R15, RZ ;  /* 0x0000000f0a0c7210 */ /* 0x000fe20007f7e0ff */
[----:B------:R0:W-:Y:S04]  /*c130*/  STS.128 [R9], R84 ;  /* 0x0000005409007388 */ /* 0x0001e80000000c00 */
[----:B------:R-:W-:Y:S01]  /*c140*/  STS.128 [R9+0x800], R88 ;  /* 0x0008005809007388 */ /* 0x000fe20000000c00 */
[----:B------:R-:W-:Y:S01]  /*c150*/  BAR.SYNC.DEFER_BLOCKING 0x0 ;  /* 0x0000000000007b1d */ /* 0x000fe20000010000 */
[----:B0-----:R-:W-:-:S02]  /*c160*/  PRMT R84, R48, 0x4210, R13 ;  /* 0x0000421030547816 */ /* 0x001fc4000000000d */
[----:B------:R-:W-:Y:S02]  /*c170*/  LOP3.LUT R13, R58, 0xffff, RZ, 0xc0, !PT ;  /* 0x0000ffff3a0d7812 */ /* 0x000fe400078ec0ff */
[----:B------:R-:W-:Y:S02]  /*c180*/  PRMT R85, R56, 0x4210, R41 ;  /* 0x0000421038557816 */ /* 0x000fe40000000029 */
[--C-:B------:R-:W-:Y:S02]  /*c190*/  PRMT R86, R40, 0x4210, R13.reuse ;  /* 0x0000421028567816 */ /* 0x100fe4000000000d */
[----:B------:R-:W-:Y:S02]  /*c1a0*/  PRMT R106, R108, 0x5210, R13 ;  /* 0x000052106c6a7816 */ /* 0x000fe4000000000d */
[----:B------:R-:W-:Y:S02]  /*c1b0*/  PRMT R87, R19, 0x4210, R66 ;  /* 0x0000421013577816 */ /* 0x000fe40000000042 */
[----:B------:R-:W-:Y:S01]  /*c1c0*/  LEA.HI.X.SX32 R13, R10, R17, 0x1, P3 ;  /* 0x000000110a0d7211 */ /* 0x000fe200018f0eff */
[----:B------:R-:W-:Y:S01]  /*c1d0*/  IMAD R10, R11, 0x20, R10 ;  /* 0x000000200b0a7824 */ /* 0x000fe200078e020a */
[----:B--2---:R-:W-:Y:S01]  /*c1e0*/  ISETP.LT.AND P3, PT, R2, UR5, !P0 ;  /* 0x0000000502007c0c */ /* 0x004fe2000c761270 */
[----:B------:R-:W0:Y:S01]  /*c1f0*/  LDCU UR5, c[0x0][0x39c] ;  /* 0x00007380ff0577ac */ /* 0x000e220008000800 */
[----:B------:R-:W-:Y:S01]  /*c200*/  LDS.128 R32, [R8+UR11] ;  /* 0x0000000b08207984 */ /* 0x000fe20008000c00 */
[----:B------:R-:W-:-:S03]  /*c210*/  IADD3 R2, P4, PT, R14, R15, RZ ;  /* 0x0000000f0e027210 */ /* 0x000fc60007f9e0ff */
[----:B------:R-:W-:Y:S01]  /*c220*/  LDS.128 R24, [R8+UR11+0x1000] ;  /* 0x0010000b08187984 */ /* 0x000fe20008000c00 */
[----:B------:R-:W-:Y:S06]  /*c230*/  BAR.SYNC.DEFER_BLOCKING 0x0 ;  /* 0x0000000000007b1d */ /* 0x000fec0000010000 */
[----:B------:R-:W-:Y:S04]  /*c240*/  STS.128 [R9], R80 ;  /* 0x0000005009007388 */ /* 0x000fe80000000c00 */
[----:B------:R-:W-:Y:S01]  /*c250*/  STS.128 [R9+0x800], R92 ;  /* 0x0008005c09007388 */ /* 0x000fe20000000c00 */
[----:B------:R-:W-:Y:S06]  /*c260*/  BAR.SYNC.DEFER_BLOCKING 0x0 ;  /* 0x0000000000007b1d */ /* 0x000fec0000010000 */
[----:B------:R-:W2:Y:S04]  /*c270*/  LDS.128 R48, [R8+UR11] ;  /* 0x0000000b08307984 */ /* 0x000ea80008000c00 */
[----:B------:R-:W-:Y:S01]  /*c280*/  LDS.128 R40, [R8+UR11+0x1000] ;  /* 0x0010000b08287984 */ /* 0x000fe20008000c00 */
[----:B------:R-:W-:Y:S06]  /*c290*/  BAR.SYNC.DEFER_BLOCKING 0x0 ;  /* 0x0000000000007b1d */ /* 0x000fec0000010000 */
[----:B------:R-:W-:Y:S04]  /*c2a0*/  STS.128 [R9], R84 ;  /* 0x0000005409007388 */ /* 0x000fe80000000c00 */
[----:B------:R0:W-:Y:S01]  /*c2b0*/  STS.128 [R9+0x800], R104 ;  /* 0x0008006809007388 */ /* 0x0001e20000000c00 */
[----:B------:R-:W-:Y:S01]  /*c2c0*/  BAR.SYNC.DEFER_BLOCKING 0x0 ;  /* 0x0000000000007b1d */ /* 0x000fe20000010000 */
[----:B0-----:R-:W-:-:S05]  /*c2d0*/  PRMT R9, R4, 0x7773, RZ ;  /* 0x0000777304097816 */ /* 0x001fca00000000ff */
[----:B------:R0:W-:Y:S01]  /*c2e0*/  @P2 STG.E.U8 desc[UR24][R12.64], R59 ;  /* 0x0000003b0c002986 */ /* 0x0001e2000c101118 */
[----:B------:R-:W-:-:S04]  /*c2f0*/  IADD3 R18, P2, PT, R0, R15, RZ ;  /* 0x0000000f00127210 */ /* 0x000fc80007f5e0ff */
[----:B------:R-:W-:Y:S01]  /*c300*/  LEA.HI.X.SX32 R19, R0, R17, 0x1, P2 ;  /* 0x0000001100137211 */ /* 0x000fe200010f0eff */
[C---:B------:R-:W-:Y:S01]  /*c310*/  IMAD R0, R3.reuse, R11, RZ ;  /* 0x0000000b03007224 */ /* 0x040fe200078e02ff */
[----:B---3--:R-:W-:Y:S01]  /*c320*/  ISETP.LT.AND P2, PT, R3, UR6, !P0 ;  /* 0x0000000603007c0c */ /* 0x008fe2000c741270 */
[----:B------:R-:W3:Y:S01]  /*c330*/  LDCU UR6, c[0x0][0x39c] ;  /* 0x00007380ff0677ac */ /* 0x000ee20008000800 */
[----:B------:R-:W-:Y:S01]  /*c340*/  LEA.HI.X.SX32 R3, R14, R17, 0x1, P4 ;  /* 0x000000110e037211 */ /* 0x000fe200020f0eff */
[----:B------:R1:W-:Y:S01]  /*c350*/  @P6 STG.E.U8 desc[UR24][R18.64], R57 ;  /* 0x0000003912006986 */ /* 0x0003e2000c101118 */
[C---:B----4-:R-:W-:Y:S01]  /*c360*/  ISETP.LT.AND P4, PT, R168.reuse, UR7, !P0 ;  /* 0x00000007a8007c0c */ /* 0x050fe2000c781270 */
[----:B------:R-:W-:Y:S01]  /*c370*/  IMAD R168, R168, R11, RZ ;  /* 0x0000000ba8a87224 */ /* 0x000fe200078e02ff */
[----:B0-----:R-:W-:Y:S01]  /*c380*/  IADD3 R12, P6, PT, R0, R15, RZ ;  /* 0x0000000f000c7210 */ /* 0x001fe20007fde0ff */
[----:B------:R-:W0:Y:S01]  /*c390*/  LDCU UR7, c[0x0][0x39c] ;  /* 0x00007380ff0777ac */ /* 0x000e220008000800 */
[----:B------:R-:W-:-:S02]  /*c3a0*/  PRMT R59, R4, 0x7772, RZ ;  /* 0x00007772043b7816 */ /* 0x000fc400000000ff */
[----:B------:R-:W-:Y:S01]  /*c3b0*/  LEA.HI.X.SX32 R13, R0, R17, 0x1, P6 ;  /* 0x00000011000d7211 */ /* 0x000fe200030f0eff */
[C---:B------:R-:W-:Y:S01]  /*c3c0*/  IMAD R0, R169.reuse, R11, RZ ;  /* 0x0000000ba9007224 */ /* 0x040fe200078e02ff */
[----:B------:R-:W-:Y:S01]  /*c3d0*/  LOP3.LUT R14, R180, 0xde, RZ, 0xfc, !PT ;  /* 0x000000deb40e7812 */ /* 0x000fe200078efcff */
[----:B------:R4:W-:Y:S01]  /*c3e0*/  @P3 STG.E.U8 desc[UR24][R2.64], R59 ;  /* 0x0000003b02003986 */ /* 0x0009e2000c101118 */
[----:B------:R-:W-:Y:S01]  /*c3f0*/  ISETP.LT.AND P3, PT, R169, UR4, !P0 ;  /* 0x00000004a9007c0c */ /* 0x000fe2000c761270 */
[----:B------:R-:W0:Y:S01]  /*c400*/  LDCU UR4, c[0x0][0x39c] ;  /* 0x00007380ff0477ac */ /* 0x000e220008000800 */
[----:B-1----:R-:W-:Y:S01]  /*c410*/  PRMT R57, R5, 0x7770, RZ ;  /* 0x0000777005397816 */ /* 0x002fe200000000ff */
[----:B------:R1:W-:Y:S01]  /*c420*/  @P2 STG.E.U8 desc[UR24][R12.64], R9 ;  /* 0x000000090c002986 */ /* 0x0003e2000c101118 */
[----:B------:R-:W-:-:S04]  /*c430*/  IADD3 R18, P2, PT, R168, R15, RZ ;  /* 0x0000000fa8127210 */ /* 0x000fc80007f5e0ff */
[----:B------:R-:W-:Y:S02]  /*c440*/  LEA.HI.X.SX32 R19, R168, R17, 0x1, P2 ;  /* 0x00000011a8137211 */ /* 0x000fe400010f0eff */
[C---:B-----5:R-:W-:Y:S01]  /*c450*/  ISETP.LT.AND P2, PT, R170.reuse, UR8, !P0 ;  /* 0x00000008aa007c0c */ /* 0x060fe2000c741270 */
[----:B------:R-:W-:Y:S01]  /*c460*/  IMAD R170, R170, R11, RZ ;  /* 0x0000000baaaa7224 */ /* 0x000fe200078e02ff */
[-C--:B----4-:R-:W-:Y:S01]  /*c470*/  IADD3 R2, P6, PT, R0, R15.reuse, RZ ;  /* 0x0000000f00027210 */ /* 0x090fe20007fde0ff */
[----:B------:R4:W-:Y:S01]  /*c480*/  @P4 STG.E.U8 desc[UR24][R18.64], R57 ;  /* 0x0000003912004986 */ /* 0x0009e2000c101118 */
[----:B------:R-:W-:Y:S01]  /*c490*/  PRMT R59, R5, 0x7771, RZ ;  /* 0x00007771053b7816 */ /* 0x000fe200000000ff */
[----:B------:R-:W5:Y:S01]  /*c4a0*/  LDCU UR8, c[0x0][0x39c] ;  /* 0x00007380ff0877ac */ /* 0x000f620008000800 */
[----:B-1----:R-:W-:Y:S02]  /*c4b0*/  IADD3 R12, P4, PT, R170, R15, RZ ;  /* 0x0000000faa0c7210 */ /* 0x002fe40007f9e0ff */
[----:B------:R-:W-:Y:S01]  /*c4c0*/  LEA.HI.X.SX32 R3, R0, R17, 0x1, P6 ;  /* 0x0000001100037211 */ /* 0x000fe200030f0eff */
[----:B------:R-:W-:Y:S01]  /*c4d0*/  IMAD R0, R171, R11, RZ ;  /* 0x0000000bab007224 */ /* 0x000fe200078e02ff */
[----:B------:R-:W-:-:S02]  /*c4e0*/  LEA.HI.X.SX32 R13, R170, R17, 0x1, P4 ;  /* 0x00000011aa0d7211 */ /* 0x000fc400020f0eff */
[----:B------:R-:W-:Y:S01]  /*c4f0*/  PRMT R9, R5, 0x7772, RZ ;  /* 0x0000777205097816 */ /* 0x000fe200000000ff */
[----:B------:R1:W-:Y:S01]  /*c500*/  @P3 STG.E.U8 desc[UR24][R2.64], R59 ;  /* 0x0000003b02003986 */ /* 0x0003e2000c101118 */
[----:B------:R-:W-:Y:S01]  /*c510*/  ISETP.LT.AND P6, PT, R171, UR5, !P0 ;  /* 0x00000005ab007c0c */ /* 0x000fe2000c7c1270 */
[----:B------:R-:W2:Y:S01]  /*c520*/  LDCU UR5, c[0x0][0x39c] ;  /* 0x00007380ff0577ac */ /* 0x000ea20008000800 */
[----:B---3--:R-:W-:Y:S01]  /*c530*/  ISETP.LT.AND P3, PT, R172, UR6, !P0 ;  /* 0x00000006ac007c0c */ /* 0x008fe2000c761270 */
[----:B------:R3:W-:Y:S01]  /*c540*/  @P2 STG.E.U8 desc[UR24][R12.64], R9 ;  /* 0x000000090c002986 */ /* 0x0007e2000c101118 */
[----:B----4-:R-:W-:Y:S01]  /*c550*/  IADD3 R18, P2, PT, R0, R15, RZ ;  /* 0x0000000f00127210 */ /* 0x010fe20007f5e0ff */
[----:B------:R-:W-:Y:S01]  /*c560*/  IMAD R172, R172, R11, RZ ;  /* 0x0000000bacac7224 */ /* 0x000fe200078e02ff */
[----:B------:R-:W-:Y:S01]  /*c570*/  PRMT R57, R5, 0x7773, RZ ;  /* 0x0000777305397816 */ /* 0x000fe200000000ff */
[----:B------:R-:W4:Y:S01]  /*c580*/  LDCU UR6, c[0x0][0x39c] ;  /* 0x00007380ff0677ac */ /* 0x000f220008000800 */
[----:B------:R-:W-:Y:S01]  /*c590*/  LEA.HI.X.SX32 R19, R0, R17, 0x1, P2 ;  /* 0x0000001100137211 */ /* 0x000fe200010f0eff */
[C---:B------:R-:W-:Y:S01]  /*c5a0*/  IMAD R0, R173.reuse, R11, RZ ;  /* 0x0000000bad007224 */ /* 0x040fe200078e02ff */
[----:B0-----:R-:W-:Y:S01]  /*c5b0*/  ISETP.LT.AND P2, PT, R173, UR7, !P0 ;  /* 0x00000007ad007c0c */ /* 0x001fe2000c741270 */
[----:B------:R-:W0:Y:S01]  /*c5c0*/  LDCU UR7, c[0x0][0x39c] ;  /* 0x00007380ff0777ac */ /* 0x000e220008000800 */
[-C--:B-1----:R-:W-:Y:S01]  /*c5d0*/  IADD3 R2, P4, PT, R172, R15.reuse, RZ ;  /* 0x0000000fac027210 */ /* 0x082fe20007f9e0ff */
[----:B------:R1:W-:Y:S01]  /*c5e0*/  @P6 STG.E.U8 desc[UR24][R18.64], R57 ;  /* 0x0000003912006986 */ /* 0x0003e2000c101118 */
[----:B------:R-:W-:-:S02]  /*c5f0*/  IADD3 R4, P6, PT, R0, R15, RZ ;  /* 0x0000000f00047210 */ /* 0x000fc40007fde0ff */
[----:B------:R-:W-:Y:S02]  /*c600*/  LEA.HI.X.SX32 R3, R172, R17, 0x1, P4 ;  /* 0x00000011ac037211 */ /* 0x000fe400020f0eff */
[----:B------:R-:W-:Y:S02]  /*c610*/  PRMT R59, R6, 0x7770, RZ ;  /* 0x00007770063b7816 */ /* 0x000fe400000000ff */
[C---:B------:R-:W-:Y:S01]  /*c620*/  ISETP.LT.AND P4, PT, R174.reuse, UR4, !P0 ;  /* 0x00000004ae007c0c */ /* 0x040fe2000c781270 */
[----:B------:R-:W-:Y:S01]  /*c630*/  IMAD R174, R174, R11, RZ ;  /* 0x0000000baeae7224 */ /* 0x000fe200078e02ff */
[----:B------:R-:W-:Y:S01]  /*c640*/  LEA.HI.X.SX32 R5, R0, R17, 0x1, P6 ;  /* 0x0000001100057211 */ /* 0x000fe200030f0eff */
[----:B------:R0:W-:Y:S01]  /*c650*/  @P3 STG.E.U8 desc[UR24][R2.64], R59 ;  /* 0x0000003b02003986 */ /* 0x0001e2000c101118 */
[C---:B---3--:R-:W-:Y:S01]  /*c660*/  PRMT R9, R6.reuse, 0x7771, RZ ;  /* 0x0000777106097816 */ /* 0x048fe200000000ff */
[----:B------:R-:W3:Y:S01]  /*c670*/  LDCU UR4, c[0x0][0x39c] ;  /* 0x00007380ff0477ac */ /* 0x000ee20008000800 */
[----:B------:R-:W-:Y:S01]  /*c680*/  IMAD R0, R175, R11, RZ ;  /* 0x0000000baf007224 */ /* 0x000fe200078e02ff */
[----:B-1----:R-:W-:-:S02]  /*c690*/  PRMT R57, R6, 0x7772, RZ ;  /* 0x0000777206397816 */ /* 0x002fc400000000ff */
[----:B------:R1:W-:Y:S01]  /*c6a0*/  @P2 STG.E.U8 desc[UR24][R4.64], R9 ;  /* 0x0000000904002986 */ /* 0x0003e2000c101118 */
[C---:B------:R-:W-:Y:S02]  /*c6b0*/  IADD3 R12, P2, PT, R174.reuse, R15, RZ ;  /* 0x0000000fae0c7210 */ /* 0x040fe40007f5e0ff */
[----:B--2---:R-:W-:Y:S01]  /*c6c0*/  ISETP.LT.AND P3, PT, R175, UR5, !P0 ;  /* 0x00000005af007c0c */ /* 0x004fe2000c761270 */
[----:B------:R-:W2:Y:S01]  /*c6d0*/  LDCU UR5, c[0x0][0x39c] ;  /* 0x00007380ff0577ac */ /* 0x000ea20008000800 */
[----:B------:R-:W-:Y:S02]  /*c6e0*/  LEA.HI.X.SX32 R13, R174, R17, 0x1, P2 ;  /* 0x00000011ae0d7211 */ /* 0x000fe400010f0eff */
[C---:B-----5:R-:W-:Y:S01]  /*c6f0*/  ISETP.LT.AND P2, PT, R176.reuse, UR8, !P0 ;  /* 0x00000008b0007c0c */ /* 0x060fe2000c741270 */
[----:B------:R-:W-:Y:S01]  /*c700*/  IMAD R176, R176, R11, RZ ;  /* 0x0000000bb0b07224 */ /* 0x000fe200078e02ff */
[----:B0-----:R-:W-:Y:S01]  /*c710*/  IADD3 R2, P6, PT, R0, R15, RZ ;  /* 0x0000000f00027210 */ /* 0x001fe20007fde0ff */
[----:B------:R0:W-:Y:S01]  /*c720*/  @P4 STG.E.U8 desc[UR24][R12.64], R57 ;  /* 0x000000390c004986 */ /* 0x0001e2000c101118 */
[----:B------:R-:W-:-:S02]  /*c730*/  PRMT R19, R6, 0x7773, RZ ;  /* 0x0000777306137816 */ /* 0x000fc400000000ff */
[----:B-1----:R-:W-:Y:S02]  /*c740*/  IADD3 R4, P4, PT, R176, R15, RZ ;  /* 0x0000000fb0047210 */ /* 0x002fe40007f9e0ff */
[----:B------:R-:W-:Y:S01]  /*c750*/  LEA.HI.X.SX32 R3, R0, R17, 0x1, P6 ;  /* 0x0000001100037211 */ /* 0x000fe200030f0eff */
[----:B------:R-:W-:Y:S01]  /*c760*/  IMAD R0, R177, R11, RZ ;  /* 0x0000000bb1007224 */ /* 0x000fe200078e02ff */
[----:B------:R-:W-:Y:S02]  /*c770*/  LEA.HI.X.SX32 R5, R176, R17, 0x1, P4 ;  /* 0x00000011b0057211 */ /* 0x000fe400020f0eff */
[----:B------:R-:W-:Y:S01]  /*c780*/  PRMT R9, R7, 0x7770, RZ ;  /* 0x0000777007097816 */ /* 0x000fe200000000ff */
[----:B------:R1:W-:Y:S01]  /*c790*/  @P3 STG.E.U8 desc[UR24][R2.64], R19 ;  /* 0x0000001302003986 */ /* 0x0003e2000c101118 */
[----:B----4-:R-:W-:Y:S01]  /*c7a0*/  ISETP.LT.AND P6, PT, R177, UR6, !P0 ;  /* 0x00000006b1007c0c */ /* 0x010fe2000c7c1270 */
[----:B------:R-:W4:Y:S01]  /*c7b0*/  LDCU UR6, c[0x0][0x39c] ;  /* 0x00007380ff0677ac */ /* 0x000f220008000800 */
[----:B---3--:R-:W-:Y:S01]  /*c7c0*/  ISETP.LT.AND P3, PT, R178, UR4, !P0 ;  /* 0x00000004b2007c0c */ /* 0x008fe2000c761270 */
[----:B------:R3:W-:Y:S01]  /*c7d0*/  @P2 STG.E.U8 desc[UR24][R4.64], R9 ;  /* 0x0000000904002986 */ /* 0x0007e2000c101118 */
[----:B0-----:R-:W-:Y:S01]  /*c7e0*/  IADD3 R12, P2, PT, R0, R15, RZ ;  /* 0x0000000f000c7210 */ /* 0x001fe20007f5e0ff */
[----:B------:R-:W-:Y:S01]  /*c7f0*/  IMAD R178, R178, R11, RZ ;  /* 0x0000000bb2b27224 */ /* 0x000fe200078e02ff */
[----:B------:R-:W-:Y:S01]  /*c800*/  PRMT R57, R7, 0x7771, RZ ;  /* 0x0000777107397816 */ /* 0x000fe200000000ff */
[----:B------:R-:W0:Y:S01]  /*c810*/  LDCU UR4, c[0x0][0x39c] ;  /* 0x00007380ff0477ac */ /* 0x000e220008000800 */
[----:B------:R-:W-:Y:S01]  /*c820*/  LEA.HI.X.SX32 R13, R0, R17, 0x1, P2 ;  /* 0x00000011000d7211 */ /* 0x000fe200010f0eff */
[----:B------:R-:W-:Y:S01]  /*c830*/  IMAD R0, R179, R11, RZ ;  /* 0x0000000bb3007224 */ /* 0x000fe200078e02ff */
[----:B------:R-:W-:-:S02]  /*c840*/  LOP3.LUT R6, R180, 0x22, RZ, 0xfc, !PT ;  /* 0x00000022b4067812 */ /* 0x000fc400078efcff */
[----:B-1----:R-:W-:Y:S01]  /*c850*/  IADD3 R2, P4, PT, R178, R15, RZ ;  /* 0x0000000fb2027210 */ /* 0x002fe20007f9e0ff */
[----:B------:R1:W-:Y:S01]  /*c860*/  @P6 STG.E.U8 desc[UR24][R12.64], R57 ;  /* 0x000000390c006986 */ /* 0x0003e2000c101118 */
[----:B------:R-:W-:Y:S02]  /*c870*/  ISETP.LT.AND P2, PT, R179, UR7, !P0 ;  /* 0x00000007b3007c0c */ /* 0x000fe4000c741270 */
[----:B--2---:R-:W-:Y:S01]  /*c880*/  ISETP.LT.AND P6, PT, R6, UR5, !P0 ;  /* 0x0000000506007c0c */ /* 0x004fe2000c7c1270 */
[----:B------:R-:W2:Y:S01]  /*c890*/  LDCU UR5, c[0x0][0x39c] ;  /* 0x00007380ff0577ac */ /* 0x000ea20008000800 */
[----:B------:R-:W-:Y:S02]  /*c8a0*/  LEA.HI.X.SX32 R3, R178, R17, 0x1, P4 ;  /* 0x00000011b2037211 */ /* 0x000fe400020f0eff */
[----:B---3--:R-:W-:Y:S02]  /*c8b0*/  IADD3 R4, P4, PT, R0, R15, RZ ;  /* 0x0000000f00047210 */ /* 0x008fe40007f9e0ff */
[----:B------:R-:W-:-:S02]  /*c8c0*/  PRMT R19, R7, 0x7772, RZ ;  /* 0x0000777207137816 */ /* 0x000fc400000000ff */
[----:B------:R-:W-:Y:S02]  /*c8d0*/  LOP3.LUT R6, R180, 0x24, RZ, 0xfc, !PT ;  /* 0x00000024b4067812 */ /* 0x000fe400078efcff */
[----:B------:R-:W-:Y:S01]  /*c8e0*/  LEA.HI.X.SX32 R5, R0, R17, 0x1, P4 ;  /* 0x0000001100057211 */ /* 0x000fe200020f0eff */
[----:B------:R3:W-:Y:S01]  /*c8f0*/  @P3 STG.E.U8 desc[UR24][R2.64], R19 ;  /* 0x0000001302003986 */ /* 0x0007e2000c101118 */
[----:B----4-:R-:W-:Y:S01]  /*c900*/  ISETP.LT.AND P4, PT, R6, UR6, !P0 ;  /* 0x0000000606007c0c */ /* 0x010fe2000c781270 */
[----:B------:R-:W-:Y:S01]  /*c910*/  IMAD R0, R11, 0x2, R10 ;  /* 0x000000020b007824 */ /* 0x000fe200078e020a */
[----:B------:R-:W-:Y:S01]  /*c920*/  PRMT R9, R7, 0x7773, RZ ;  /* 0x0000777307097816 */ /* 0x000fe200000000ff */
[----:B------:R-:W4:Y:S01]  /*c930*/  LDCU UR6, c[0x0][0x39c] ;  /* 0x00007380ff0677ac */ /* 0x000f220008000800 */
[----:B------:R-:W-:Y:S02]  /*c940*/  IADD3 R6, P3, PT, R10, R15, RZ ;  /* 0x0000000f0a067210 */ /* 0x000fe40007f7e0ff */
[----:B-1----:R-:W-:Y:S01]  /*c950*/  LOP3.LUT R12, R180, 0x26, RZ, 0xfc, !PT ;  /* 0x00000026b40c7812 */ /* 0x002fe200078efcff */
[----:B------:R1:W-:Y:S01]  /*c960*/  @P2 STG.E.U8 desc[UR24][R4.64], R9 ;  /* 0x0000000904002986 */ /* 0x0003e2000c101118 */
[----:B------:R-:W-:Y:S01]  /*c970*/  LEA.HI.X.SX32 R7, R10, R17, 0x1, P3 ;  /* 0x000000110a077211 */ /* 0x000fe200018f0eff */
[----:B------:R-:W-:Y:S01]  /*c980*/  IMAD R10, R11, 0x2, R0 ;  /* 0x000000020b0a7824 */ /* 0x000fe200078e0200 */
[----:B0-----:R-:W-:Y:S01]  /*c990*/  ISETP.LT.AND P3, PT, R12, UR4, !P0 ;  /* 0x000000040c007c0c */ /* 0x001fe2000c761270 */
[----:B------:R-:W0:Y:S01]  /*c9a0*/  LDCU UR4, c[0x0][0x39c] ;  /* 0x00007380ff0477ac */ /* 0x000e220008000800 */
[----:B---3--:R-:W-:-:S02]  /*c9b0*/  IADD3 R2, P2, PT, R0, R15, RZ ;  /* 0x0000000f00027210 */ /* 0x008fc40007f5e0ff */
[----:B------:R-:W-:Y:S02]  /*c9c0*/  LOP3.LUT R12, R180, 0x28, RZ, 0xfc, !PT ;  /* 0x00000028b40c7812 */ /* 0x000fe400078efcff */
[----:B------:R-:W-:Y:S02]  /*c9d0*/  PRMT R57, R28, 0x7770, RZ ;  /* 0x000077701c397816 */ /* 0x000fe400000000ff */
[----:B------:R-:W-:Y:S01]  /*c9e0*/  LEA.HI.X.SX32 R3, R0, R17, 0x1, P2 ;  /* 0x0000001100037211 */ /* 0x000fe200010f0eff */
[----:B------:R-:W-:Y:S01]  /*c9f0*/  IMAD R0, R11, 0x2, R10 ;  /* 0x000000020b007824 */ /* 0x000fe200078e020a */
[----:B--2---:R-:W-:Y:S01]  /*ca00*/  ISETP.LT.AND P2, PT, R12, UR5, !P0 ;  /* 0x000000050c007c0c */ /* 0x004fe2000c741270 */
[----:B------:R-:W2:Y:S01]  /*ca10*/  LDCU UR5, c[0x0][0x39c] ;  /* 0x00007380ff0577ac */ /* 0x000ea20008000800 */
[----:B------:R3:W-:Y:S01]  /*ca20*/  @P5 STG.E.U8 desc[UR24][R6.64], R57 ;  /* 0x0000003906005986 */ /* 0x0007e2000c101118 */
[----:B------:R-:W-:Y:S02]  /*ca30*/  PRMT R13, R28, 0x7771, RZ ;  /* 0x000077711c0d7816 */ /* 0x000fe400000000ff */
[----:B-1----:R-:W-:-:S02]  /*ca40*/  IADD3 R4, P5, PT, R10, R15, RZ ;  /* 0x0000000f0a047210 */ /* 0x002fc40007fbe0ff */
[----:B------:R-:W-:Y:S01]  /*ca50*/  LOP3.LUT R12, R180, 0x2a, RZ, 0xfc, !PT ;  /* 0x0000002ab40c7812 */ /* 0x000fe200078efcff */
[----:B------:R1:W-:Y:S01]  /*ca60*/  @P6 STG.E.U8 desc[UR24][R2.64], R13 ;  /* 0x0000000d02006986 */ /* 0x0003e2000c101118 */
[----:B------:R-:W-:Y:S01]  /*ca70*/  LEA.HI.X.SX32 R5, R10, R17, 0x1, P5 ;  /* 0x000000110a057211 */ /* 0x000fe200028f0eff */
[----:B------:R-:W-:Y:S01]  /*ca80*/  IMAD R10, R11, 0x2, R0 ;  /* 0x000000020b0a7824 */ /* 0x000fe200078e0200 */
[----:B------:R-:W-:Y:S02]  /*ca90*/  PRMT R9, R28, 0x7772, RZ ;  /* 0x000077721c097816 */ /* 0x000fe400000000ff */
[----:B----4-:R-:W-:Y:S01]  /*caa0*/  ISETP.LT.AND P5, PT, R12, UR6, !P0 ;  /* 0x000000060c007c0c */ /* 0x010fe2000c7a1270 */
[----:B------:R-:W4:Y:S01]  /*cab0*/  LDCU UR6, c[0x0][0x39c] ;  /* 0x00007380ff0677ac */ /* 0x000f220008000800 */
[----:B---3--:R-:W-:Y:S01]  /*cac0*/  IADD3 R6, P6, PT, R0, R15, RZ ;  /* 0x0000000f00067210 */ /* 0x008fe20007fde0ff */
[----:B------:R3:W-:Y:S01]  /*cad0*/  @P4 STG.E.U8 desc[UR24][R4.64], R9 ;  /* 0x0000000904004986 */ /* 0x0007e2000c101118 */
[----:B------:R-:W-:-:S02]  /*cae0*/  LOP3.LUT R12, R180, 0x2c, RZ, 0xfc, !PT ;  /* 0x0000002cb40c7812 */ /* 0x000fc400078efcff */
[----:B------:R-:W-:Y:S01]  /*caf0*/  LEA.HI.X.SX32 R7, R0, R17, 0x1, P6 ;  /* 0x0000001100077211 */ /* 0x000fe200030f0eff */
[C---:B------:R-:W-:Y:S01]  /*cb00*/  IMAD R0, R11.reuse, 0x2, R10 ;  /* 0x000000020b007824 */ /* 0x040fe200078e020a */
[----:B-1----:R-:W-:Y:S02]  /*cb10*/  PRMT R13, R28, 0x7773, RZ ;  /* 0x000077731c0d7816 */ /* 0x002fe400000000ff */
[----:B0-----:R-:W-:Y:S01]  /*cb20*/  ISETP.LT.AND P4, PT, R12, UR4, !P0 ;  /* 0x000000040c007c0c */ /* 0x001fe2000c781270 */
[----:B------:R-:W0:Y:S01]  /*cb30*/  LDCU UR4, c[0x0][0x39c] ;  /* 0x00007380ff0477ac */ /* 0x000e220008000800 */
[----:B------:R-:W-:Y:S01]  /*cb40*/  IADD3 R2, P6, PT, R10, R15, RZ ;  /* 0x0000000f0a027210 */ /* 0x000fe20007fde0ff */
[----:B------:R1:W-:Y:S01]  /*cb50*/  @P3 STG.E.U8 desc[UR24][R6.64], R13 ;  /* 0x0000000d06003986 */ /* 0x0003e2000c101118 */
[----:B------:R-:W-:Y:S02]  /*cb60*/  LOP3.LUT R12, R180, 0x2e, RZ, 0xfc, !PT ;  /* 0x0000002eb40c7812 */ /* 0x000fe400078efcff */
[----:B------:R-:W-:Y:S01]  /*cb70*/  LEA.HI.X.SX32 R3, R10, R17, 0x1, P6 ;  /* 0x000000110a037211 */ /* 0x000fe200030f0eff */
[----:B------:R-:W-:Y:S01]  /*cb80*/  IMAD R10, R11, 0x2, R0 ;  /* 0x000000020b0a7824 */ /* 0x000fe200078e0200 */
[----:B--2---:R-:W-:Y:S01]  /*cb90*/  ISETP.LT.AND P3, PT, R12, UR5, !P0 ;  /* 0x000000050c007c0c */ /* 0x004fe2000c761270 */
[----:B------:R-:W2:Y:S01]  /*cba0*/  LDCU UR5, c[0x0][0x39c] ;  /* 0x00007380ff0577ac */ /* 0x000ea20008000800 */
[----:B---3--:R-:W-:-:S02]  /*cbb0*/  IADD3 R4, P6, PT, R0, R15, RZ ;  /* 0x0000000f00047210 */ /* 0x008fc40007fde0ff */
[----:B------:R-:W-:Y:S02]  /*cbc0*/  PRMT R9, R29, 0x7770, RZ ;  /* 0x000077701d097816 */ /* 0x000fe400000000ff */
[----:B------:R-:W-:Y:S02]  /*cbd0*/  LOP3.LUT R12, R180, 0x30, RZ, 0xfc, !PT ;  /* 0x00000030b40c7812 */ /* 0x000fe400078efcff */
[----:B------:R-:W-:Y:S01]  /*cbe0*/  LEA.HI.X.SX32 R5, R0, R17, 0x1, P6 ;  /* 0x0000001100057211 */ /* 0x000fe200030f0eff */
[----:B------:R-:W-:Y:S01]  /*cbf0*/  IMAD R0, R11, 0x2, R10 ;  /* 0x000000020b007824 */ /* 0x000fe200078e020a */
[----:B-1----:R-:W-:Y:S01]  /*cc00*/  IADD3 R6, P6, PT, R10, R15, RZ ;  /* 0x0000000f0a067210 */ /* 0x002fe20007fde0ff */
[----:B------:R1:W-:Y:S01]  /*cc10*/  @P2 STG.E.U8 desc[UR24][R2.64], R9 ;  /* 0x0000000902002986 */ /* 0x0003e2000c101118 */
[----:B------:R-:W-:Y:S02]  /*cc20*/  PRMT R13, R29, 0x7771, RZ ;  /* 0x000077711d0d7816 */ /* 0x000fe400000000ff */
[----:B----4-:R-:W-:Y:S01]  /*cc30*/  ISETP.LT.AND P2, PT, R12, UR6, !P0 ;  /* 0x000000060c007c0c */ /* 0x010fe2000c741270 */
[----:B------:R-:W3:Y:S01]  /*cc40*/  LDCU UR6, c[0x0][0x39c] ;  /* 0x00007380ff0677ac */ /* 0x000ee20008000800 */
[----:B------:R-:W-:Y:S01]  /*cc50*/  LOP3.LUT R12, R180, 0x32, RZ, 0xfc, !PT ;  /* 0x00000032b40c7812 */ /* 0x000fe200078efcff */
[----:B------:R4:W-:Y:S01]  /*cc60*/  @P5 STG.E.U8 desc[UR24][R4.64], R13 ;  /* 0x0000000d04005986 */ /* 0x0009e2000c101118 */
[----:B------:R-:W-:-:S02]  /*cc70*/  LEA.HI.X.SX32 R7, R10, R17, 0x1, P6 ;  /* 0x000000110a077211 */ /* 0x000fc400030f0eff */
[----:B0-----:R-:W-:Y:S01]  /*cc80*/  ISETP.LT.AND P5, PT, R12, UR4, !P0 ;  /* 0x000000040c007c0c */ /* 0x001fe2000c7a1270 */
[----:B------:R-:W0:Y:S01]  /*cc90*/  LDCU UR4, c[0x0][0x39c] ;  /* 0x00007380ff0477ac */ /* 0x000e220008000800 */
[----:B------:R-:W-:Y:S02]  /*cca0*/  LOP3.LUT R10, R180, 0x34, RZ, 0xfc, !PT ;  /* 0x00000034b40a7812 */ /* 0x000fe400078efcff */
[C---:B-1----:R-:W-:Y:S02]  /*ccb0*/  IADD3 R2, P6, PT, R0.reuse, R15, RZ ;  /* 0x0000000f00027210 */ /* 0x042fe40007fde0ff */
[----:B------:R-:W-:Y:S02]  /*ccc0*/  PRMT R9, R29, 0x7772, RZ ;  /* 0x000077721d097816 */ /* 0x000fe400000000ff */
[----:B------:R-:W-:Y:S01]  /*ccd0*/  LEA.HI.X.SX32 R3, R0, R17, 0x1, P6 ;  /* 0x0000001100037211 */ /* 0x000fe200030f0eff */
[----:B------:R-:W-:Y:S01]  /*cce0*/  IMAD R0, R11, 0x2, R0 ;  /* 0x000000020b007824 */ /* 0x000fe200078e0200 */
[----:B------:R-:W-:Y:S01]  /*ccf0*/  PRMT R29, R29, 0x7773, RZ ;  /* 0x000077731d1d7816 */ /* 0x000fe200000000ff */
[----:B------:R1:W-:Y:S01]  /*cd00*/  @P4 STG.E.U8 desc[UR24][R6.64], R9 ;  /* 0x0000000906004986 */ /* 0x0003e2000c101118 */
[----:B--2---:R-:W-:Y:S01]  /*cd10*/  ISETP.LT.AND P4, PT, R10, UR5, !P0 ;  /* 0x000000050a007c0c */ /* 0x004fe2000c781270 */
[----:B------:R-:W2:Y:S01]  /*cd20*/  LDCU UR5, c[0x0][0x39c] ;  /* 0x00007380ff0577ac */ /* 0x000ea20008000800 */
[----:B------:R-:W-:Y:S01]  /*cd30*/  IMAD R10, R11, 0x2, R0 ;  /* 0x000000020b0a7824 */ /* 0x000fe200078e0200 */
[----:B------:R5:W-:Y:S01]  /*cd40*/  @P3 STG.E.U8 desc[UR24][R2.64], R29 ;  /* 0x0000001d02003986 */ /* 0x000be2000c101118 */
[----:B----4-:R-:W-:-:S02]  /*cd50*/  IADD3 R4, P3, PT, R0, R15, RZ ;  /* 0x0000000f00047210 */ /* 0x010fc40007f7e0ff */
[----:B------:R-:W-:Y:S02]  /*cd60*/  LOP3.LUT R12, R180, 0x36, RZ, 0xfc, !PT ;  /* 0x00000036b40c7812 */ /* 0x000fe400078efcff */
[----:B------:R-:W-:Y:S02]  /*cd70*/  LEA.HI.X.SX32 R5, R0, R17, 0x1, P3 ;  /* 0x0000001100057211 */ /* 0x000fe400018f0eff */
[----:B------:R-:W-:Y:S02]  /*cd80*/  PRMT R13, R30, 0x7770, RZ ;  /* 0x000077701e0d7816 */ /* 0x000fe400000000ff */
[----:B-1----:R-:W-:Y:S02]  /*cd90*/  IADD3 R6, P6, PT, R10, R15, RZ ;  /* 0x0000000f0a067210 */ /* 0x002fe40007fde0ff */
[----:B------:R-:W-:Y:S01]  /*cda0*/  LOP3.LUT R0, R180, 0x38, RZ, 0xfc, !PT ;  /* 0x00000038b4007812 */ /* 0x000fe200078efcff */
[----:B------:R1:W-:Y:S01]  /*cdb0*/  @P2 STG.E.U8 desc[UR24][R4.64], R13 ;  /* 0x0000000d04002986 */ /* 0x0003e2000c101118 */
[----:B------:R-:W-:Y:S01]  /*cdc0*/  LEA.HI.X.SX32 R7, R10, R17, 0x1, P6 ;  /* 0x000000110a077211 */ /* 0x000fe200030f0eff */
[----:B------:R-:W-:Y:S01]  /*cdd0*/  IMAD R10, R11, 0x2, R10 ;  /* 0x000000020b0a7824 */ /* 0x000fe200078e020a */
[----:B0-----:R-:W-:Y:S01]  /*cde0*/  ISETP.LT.AND P3, PT, R12, UR4, !P0 ;  /* 0x000000040c007c0c */ /* 0x001fe2000c761270 */
[----:B------:R-:W0:Y:S01]  /*cdf0*/  LDCU UR4, c[0x0][0x39c] ;  /* 0x00007380ff0477ac */ /* 0x000e220008000800 */
[----:B------:R-:W-:-:S02]  /*ce00*/  PRMT R9, R30, 0x7771, RZ ;  /* 0x000077711e097816 */ /* 0x000fc400000000ff */
[----:B---3--:R-:W-:Y:S01]  /*ce10*/  ISETP.LT.AND P2, PT, R0, UR6, !P0 ;  /* 0x0000000600007c0c */ /* 0x008fe2000c741270 */
[----:B------:R-:W-:Y:S01]  /*ce20*/  IMAD R0, R11, 0x2, R10 ;  /* 0x000000020b007824 */ /* 0x000fe200078e020a */
[----:B-----5:R-:W-:Y:S01]  /*ce30*/  LOP3.LUT R3, R180, 0x3a, RZ, 0xfc, !PT ;  /* 0x0000003ab4037812 */ /* 0x020fe200078efcff */
[----:B------:R3:W-:Y:S01]  /*ce40*/  @P5 STG.E.U8 desc[UR24][R6.64], R9 ;  /* 0x0000000906005986 */ /* 0x0007e2000c101118 */
[C---:B------:R-:W-:Y:S01]  /*ce50*/  IADD3 R2, P6, PT, R10.reuse, R15, RZ ;  /* 0x0000000f0a027210 */ /* 0x040fe20007fde0ff */
[----:B------:R-:W4:Y:S01]  /*ce60*/  LDCU UR6, c[0x0][0x39c] ;  /* 0x00007380ff0677ac */ /* 0x000f220008000800 */
[----:B--2---:R-:W-:Y:S02]  /*ce70*/  ISETP.LT.AND P5, PT, R3, UR5, !P0 ;  /* 0x0000000503007c0c */ /* 0x004fe4000c7a1270 */
[----:B------:R-:W-:Y:S01]  /*ce80*/  LEA.HI.X.SX32 R3, R10, R17, 0x1, P6 ;  /* 0x000000110a037211 */ /* 0x000fe200030f0eff */
[----:B------:R-:W2:Y:S01]  /*ce90*/  LDCU UR5, c[0x0][0x39c] ;  /* 0x00007380ff0577ac */ /* 0x000ea20008000800 */
[----:B-1----:R-:W-:-:S02]  /*cea0*/  IADD3 R4, P6, PT, R0, R15, RZ ;  /* 0x0000000f00047210 */ /* 0x002fc40007fde0ff */
[----:B------:R-:W-:Y:S02]  /*ceb0*/  PRMT R19, R30, 0x7772, RZ ;  /* 0x000077721e137816 */ /* 0x000fe400000000ff */
[----:B------:R-:W-:Y:S01]  /*cec0*/  LEA.HI.X.SX32 R5, R0, R17, 0x1, P6 ;  /* 0x0000001100057211 */ /* 0x000fe200030f0eff */
[----:B------:R-:W-:Y:S01]  /*ced0*/  IMAD R0, R11, 0x2, R0 ;  /* 0x000000020b007824 */ /* 0x000fe200078e0200 */
[----:B------:R-:W-:Y:S01]  /*cee0*/  PRMT R13, R30, 0x7773, RZ ;  /* 0x000077731e0d7816 */ /* 0x000fe200000000ff */
[----:B------:R1:W-:Y:S01]  /*cef0*/  @P4 STG.E.U8 desc[UR24][R2.64], R19 ;  /* 0x0000001302004986 */ /* 0x0003e2000c101118 */
[----:B------:R-:W-:Y:S02]  /*cf00*/  LOP3.LUT R10, R180, 0x3c, RZ, 0xfc, !PT ;  /* 0x0000003cb40a7812 */ /* 0x000fe400078efcff */
[----:B---3--:R-:W-:Y:S01]  /*cf10*/  PRMT R9, R31, 0x7770, RZ ;  /* 0x000077701f097816 */ /* 0x008fe200000000ff */
[----:B------:R3:W-:Y:S01]  /*cf20*/  @P3 STG.E.U8 desc[UR24][R4.64], R13 ;  /* 0x0000000d04003986 */ /* 0x0007e2000c101118 */
[----:B------:R-:W-:-:S02]  /*cf30*/  IADD3 R6, P3, PT, R0, R15, RZ ;  /* 0x0000000f00067210 */ /* 0x000fc40007f7e0ff */
[----:B0-----:R-:W-:Y:S01]  /*cf40*/  ISETP.LT.AND P4, PT, R10, UR4, !P0 ;  /* 0x000000040a007c0c */ /* 0x001fe2000c781270 */
[----:B------:R-:W0:Y:S01]  /*cf50*/  LDCU UR4, c[0x0][0x39c] ;  /* 0x00007380ff0477ac */ /* 0x000e220008000800 */
[C---:B------:R-:W-:Y:S01]  /*cf60*/  IMAD R10, R11.reuse, 0x2, R0 ;  /* 0x000000020b0a7824 */ /* 0x040fe200078e0200 */
[----:B------:R-:W-:Y:S02]  /*cf70*/  LEA.HI.X.SX32 R7, R0, R17, 0x1, P3 ;  /* 0x0000001100077211 */ /* 0x000fe400018f0eff */
[----:B------:R-:W-:Y:S02]  /*cf80*/  LOP3.LUT R0, R180, 0x40, RZ, 0xfc, !PT ;  /* 0x00000040b4007812 */ /* 0x000fe400078efcff */
[----:B-1----:R-:W-:Y:S01]  /*cf90*/  IADD3 R2, P6, PT, R10, R15, RZ ;  /* 0x0000000f0a027210 */ /* 0x002fe20007fde0ff */
[----:B------:R1:W-:Y:S01]  /*cfa0*/  @P2 STG.E.U8 desc[UR24][R6.64], R9 ;  /* 0x0000000906002986 */ /* 0x0003e2000c101118 */
[----:B--2---:R-:W-:Y:S01]  /*cfb0*/  ISETP.LT.AND P2, PT, R0, UR5, !P0 ;  /* 0x0000000500007c0c */ /* 0x004fe2000c741270 */
[----:B------:R-:W2:Y:S01]  /*cfc0*/  LDCU UR5, c[0x0][0x39c] ;  /* 0x00007380ff0577ac */ /* 0x000ea20008000800 */
[----:B------:R-:W-:Y:S01]  /*cfd0*/  LEA.HI.X.SX32 R3, R10, R17, 0x1, P6 ;  /* 0x000000110a037211 */ /* 0x000fe200030f0eff */
[----:B------:R-:W-:Y:S01]  /*cfe0*/  IMAD R10, R11, 0x2, R10 ;  /* 0x000000020b0a7824 */ /* 0x000fe200078e020a */
[----:B---3--:R-:W-:-:S02]  /*cff0*/  PRMT R13, R31, 0x7771, RZ ;  /* 0x000077711f0d7816 */ /* 0x008fc400000000ff */
[----:B------:R-:W-:Y:S02]  /*d000*/  LOP3.LUT R0, R180, 0x42, RZ, 0xfc, !PT ;  /* 0x00000042b4007812 */ /* 0x000fe400078efcff */
[----:B------:R-:W-:Y:S01]  /*d010*/  IADD3 R4, P6, PT, R10, R15, RZ ;  /* 0x0000000f0a047210 */ /* 0x000fe20007fde0ff */
[----:B------:R3:W-:Y:S01]  /*d020*/  @P5 STG.E.U8 desc[UR24][R2.64], R13 ;  /* 0x0000000d02005986 */ /* 0x0007e2000c101118 */
[----:B------:R-:W-:Y:S02]  /*d030*/  LOP3.LUT R12, R180, 0x3e, RZ, 0xfc, !PT ;  /* 0x0000003eb40c7812 */ /* 0x000fe400078efcff */
[----:B0-----:R-:W-:Y:S01]  /*d040*/  ISETP.LT.AND P5, PT, R0, UR4, !P0 ;  /* 0x0000000400007c0c */ /* 0x001fe2000c7a1270 */
[----:B------:R-:W0:Y:S01]  /*d050*/  LDCU UR4, c[0x0][0x39c] ;  /* 0x00007380ff0477ac */ /* 0x000e220008000800 */
[----:B-1----:R-:W-:Y:S01]  /*d060*/  PRMT R9, R31, 0x7773, RZ ;  /* 0x000077731f097816 */ /* 0x002fe200000000ff */
[----:B------:R-:W-:Y:S01]  /*d070*/  IMAD R0, R11, 0x2, R10 ;  /* 0x000000020b007824 */ /* 0x000fe200078e020a */
[----:B------:R-:W-:-:S02]  /*d080*/  LEA.HI.X.SX32 R5, R10, R17, 0x1, P6 ;  /* 0x000000110a057211 */ /* 0x000fc400030f0eff */
[----:B------:R-:W-:Y:S01]  /*d090*/  PRMT R31, R31, 0x7772, RZ ;  /* 0x000077721f1f7816 */ /* 0x000fe200000000ff */
[C---:B------:R-:W-:Y:S01]  /*d0a0*/  IMAD R10, R11.reuse, 0x2, R0 ;  /* 0x000000020b0a7824 */ /* 0x040fe200078e0200 */
[----:B----4-:R-:W-:Y:S01]  /*d0b0*/  ISETP.LT.AND P3, PT, R12, UR6, !P0 ;  /* 0x000000060c007c0c */ /* 0x010fe2000c761270 */
[----:B------:R-:W1:Y:S01]  /*d0c0*/  LDCU UR6, c[0x0][0x39c] ;  /* 0x00007380ff0677ac */ /* 0x000e620008000800 */
[----:B------:R-:W-:Y:S01]  /*d0d0*/  LOP3.LUT R12, R180, 0x44, RZ, 0xfc, !PT ;  /* 0x00000044b40c7812 */ /* 0x000fe200078efcff */
[----:B------:R4:W-:Y:S01]  /*d0e0*/  @P4 STG.E.U8 desc[UR24][R4.64], R31 ;  /* 0x0000001f04004986 */ /* 0x0009e2000c101118 */
[----:B------:R-:W-:Y:S02]  /*d0f0*/  IADD3 R6, P6, PT, R0, R15, RZ ;  /* 0x0000000f00067210 */ /* 0x000fe40007fde0ff */
[----:B--2---:R-:W-:Y:S01]  /*d100*/  ISETP.LT.AND P4, PT, R12, UR5, !P0 ;  /* 0x000000050c007c0c */ /* 0x004fe2000c781270 */
[----:B------:R-:W2:Y:S01]  /*d110*/  LDCU UR5, c[0x0][0x39c] ;  /* 0x00007380ff0577ac */ /* 0x000ea20008000800 */
[----:B------:R-:W-:Y:S01]  /*d120*/  LEA.HI.X.SX32 R7, R0, R17, 0x1, P6 ;  /* 0x0000001100077211 */ /* 0x000fe200030f0eff */
[----:B------:R-:W-:Y:S01]  /*d130*/  IMAD R0, R11, 0x2, R10 ;  /* 0x000000020b007824 */ /* 0x000fe200078e020a */
[----:B------:R-:W-:-:S02]  /*d140*/  LOP3.LUT R12, R180, 0x46, RZ, 0xfc, !PT ;  /* 0x00000046b40c7812 */ /* 0x000fc400078efcff */
[----:B---3--:R-:W-:Y:S01]  /*d150*/  IADD3 R2, P6, PT, R10, R15, RZ ;  /* 0x0000000f0a027210 */ /* 0x008fe20007fde0ff */
[----:B------:R3:W-:Y:S01]  /*d160*/  @P3 STG.E.U8 desc[UR24][R6.64], R9 ;  /* 0x0000000906003986 */ /* 0x0007e2000c101118 */
[----:B0-----:R-:W-:Y:S01]  /*d170*/  ISETP.LT.AND P3, PT, R12, UR4, !P0 ;  /* 0x000000040c007c0c */ /* 0x001fe2000c761270 */
[----:B------:R-:W0:Y:S01]  /*d180*/  LDCU UR4, c[0x0][0x39c] ;  /* 0x00007380ff0477ac */ /* 0x000e220008000800 */
[----:B------:R-:W-:Y:S01]  /*d190*/  LEA.HI.X.SX32 R3, R10, R17, 0x1, P6 ;  /* 0x000000110a037211 */ /* 0x000fe200030f0eff */
[C---:B------:R-:W-:Y:S01]  /*d1a0*/  IMAD R10, R11.reuse, 0x2, R0 ;  /* 0x000000020b0a7824 */ /* 0x040fe200078e0200 */
[----:B------:R-:W-:Y:S02]  /*d1b0*/  PRMT R19, R44, 0x7770, RZ ;  /* 0x000077702c137816 */ /* 0x000fe400000000ff */
[----:B----4-:R-:W-:Y:S02]  /*d1c0*/  IADD3 R4, P6, PT, R0, R15, RZ ;  /* 0x0000000f00047210 */ /* 0x010fe40007fde0ff */
[----:B------:R-:W-:Y:S01]  /*d1d0*/  LOP3.LUT R12, R180, 0x48, RZ, 0xfc, !PT ;  /* 0x00000048b40c7812 */ /* 0x000fe200078efcff */
[----:B------:R4:W-:Y:S01]  /*d1e0*/  @P2 STG.E.U8 desc[UR24][R2.64], R19 ;  /* 0x0000001302002986 */ /* 0x0009e2000c101118 */
[----:B------:R-:W-:Y:S01]  /*d1f0*/  LEA.HI.X.SX32 R5, R0, R17, 0x1, P6 ;  /* 0x0000001100057211 */ /* 0x000fe200030f0eff */
[----:B------:R-:W-:Y:S01]  /*d200*/  IMAD R0, R11, 0x2, R10 ;  /* 0x000000020b007824 */ /* 0x000fe200078e020a */
[----:B------:R-:W-:-:S02]  /*d210*/  PRMT R13, R44, 0x7771, RZ ;  /* 0x000077712c0d7816 */ /* 0x000fc400000000ff */
[----:B--2---:R-:W-:Y:S01]  /*d220*/  ISETP.LT.AND P2, PT, R12, UR5, !P0 ;  /* 0x000000050c007c0c */ /* 0x004fe2000c741270 */
[----:B------:R-:W2:Y:S01]  /*d230*/  LDCU UR5, c[0x0][0x39c] ;  /* 0x00007380ff0577ac */ /* 0x000ea20008000800 */
[----:B---3--:R-:W-:Y:S01]  /*d240*/  IADD3 R6, P6, PT, R10, R15, RZ ;  /* 0x0000000f0a067210 */ /* 0x008fe20007fde0ff */
[----:B------:R3:W-:Y:S01]  /*d250*/  @P5 STG.E.U8 desc[UR24][R4.64], R13 ;  /* 0x0000000d04005986 */ /* 0x0007e2000c101118 */
[----:B------:R-:W-:Y:S02]  /*d260*/  LOP3.LUT R12, R180, 0x4a, RZ, 0xfc, !PT ;  /* 0x0000004ab40c7812 */ /* 0x000fe400078efcff */
[----:B------:R-:W-:Y:S01]  /*d270*/  LEA.HI.X.SX32 R7, R10, R17, 0x1, P6 ;  /* 0x000000110a077211 */ /* 0x000fe200030f0eff */
[----:B------:R-:W-:Y:S01]  /*d280*/  IMAD R10, R11, 0x2, R0 ;  /* 0x000000020b0a7824 */ /* 0x000fe200078e0200 */
[----:B------:R-:W-:Y:S02]  /*d290*/  PRMT R9, R44, 0x7772, RZ ;  /* 0x000077722c097816 */ /* 0x000fe400000000ff */
[----:B-1----:R-:W-:Y:S01]  /*d2a0*/  ISETP.LT.AND P5, PT, R12, UR6, !P0 ;  /* 0x000000060c007c0c */ /* 0x002fe2000c7a1270 */
[----:B------:R-:W1:Y:S01]  /*d2b0*/  LDCU UR6, c[0x0][0x39c] ;  /* 0x00007380ff0677ac */ /* 0x000e620008000800 */
[----:B------:R-:W-:Y:S01]  /*d2c0*/  LOP3.LUT R12, R180, 0x4c, RZ, 0xfc, !PT ;  /* 0x0000004cb40c7812 */ /* 0x000fe200078efcff */
[----:B------:R5:W-:Y:S01]  /*d2d0*/  @P4 STG.E.U8 desc[UR24][R6.64], R9 ;  /* 0x0000000906004986 */ /* 0x000be2000c101118 */
[----:B----4-:R-:W-:-:S02]  /*d2e0*/  IADD3 R2, P6, PT, R0, R15, RZ ;  /* 0x0000000f00027210 */ /* 0x010fc40007fde0ff */
[----:B0-----:R-:W-:Y:S01]  /*d2f0*/  ISETP.LT.AND P4, PT, R12, UR4, !P0 ;  /* 0x000000040c007c0c */ /* 0x001fe2000c781270 */
[----:B------:R-:W0:Y:S01]  /*d300*/  LDCU UR4, c[0x0][0x39c] ;  /* 0x00007380ff0477ac */ /* 0x000e220008000800 */
[----:B------:R-:W-:Y:S01]  /*d310*/  LEA.HI.X.SX32 R3, R0, R17, 0x1, P6 ;  /* 0x0000001100037211 */ /* 0x000fe200030f0eff */
[C---:B------:R-:W-:Y:S01]  /*d320*/  IMAD R0, R11.reuse, 0x2, R10 ;  /* 0x000000020b007824 */ /* 0x040fe200078e020a */
[----:B---3--:R-:W-:Y:S02]  /*d330*/  PRMT R13, R44, 0x7773, RZ ;  /* 0x000077732c0d7816 */ /* 0x008fe400000000ff */
[----:B------:R-:W-:Y:S02]  /*d340*/  IADD3 R4, P6, PT, R10, R15, RZ ;  /* 0x0000000f0a047210 */ /* 0x000fe40007fde0ff */
[----:B------:R-:W-:Y:S01]  /*d350*/  LOP3.LUT R12, R180, 0x4e, RZ, 0xfc, !PT ;  /* 0x0000004eb40c7812 */ /* 0x000fe200078efcff */
[----:B------:R3:W-:Y:S01]  /*d360*/  @P3 STG.E.U8 desc[UR24][R2.64], R13 ;  /* 0x0000000d02003986 */ /* 0x0007e2000c101118 */
[----:B------:R-:W-:Y:S01]  /*d370*/  LEA.HI.X.SX32 R5, R10, R17, 0x1, P6 ;  /* 0x000000110a057211 */ /* 0x000fe200030f0eff */
[----:B------:R-:W-:Y:S01]  /*d380*/  IMAD R10, R11, 0x2, R0 ;  /* 0x000000020b0a7824 */ /* 0x000fe200078e0200 */
[----:B-----5:R-:W-:-:S02]  /*d390*/  PRMT R9, R45, 0x7770, RZ ;  /* 0x000077702d097816 */ /* 0x020fc400000000ff */
[----:B--2---:R-:W-:Y:S01]  /*d3a0*/  ISETP.LT.AND P3, PT, R12, UR5, !P0 ;  /* 0x000000050c007c0c */ /* 0x004fe2000c761270 */
[----:B------:R-:W2:Y:S01]  /*d3b0*/  LDCU UR5, c[0x0][0x39c] ;  /* 0x00007380ff0577ac */ /* 0x000ea20008000800 */
[----:B------:R-:W-:Y:S01]  /*d3c0*/  IADD3 R6, P6, PT, R0, R15, RZ ;  /* 0x0000000f00067210 */ /* 0x000fe20007fde0ff */
[----:B------:R4:W-:Y:S01]  /*d3d0*/  @P2 STG.E.U8 desc[UR24][R4.64], R9 ;  /* 0x0000000904002986 */ /* 0x0009e2000c101118 */
[----:B------:R-:W-:Y:S02]  /*d3e0*/  LOP3.LUT R12, R180, 0x50, RZ, 0xfc, !PT ;  /* 0x00000050b40c7812 */ /* 0x000fe400078efcff */
[----:B------:R-:W-:Y:S01]  /*d3f0*/  LEA.HI.X.SX32 R7, R0, R17, 0x1, P6 ;  /* 0x0000001100077211 */ /* 0x000fe200030f0eff */
[----:B------:R-:W-:Y:S01]  /*d400*/  IMAD R0, R11, 0x2, R10 ;  /* 0x000000020b007824 */ /* 0x000fe200078e020a */
[----:B0-----:R-:W-:Y:S01]  /*d410*/  ISETP.LT.AND P2, PT, R12, UR4, !P0 ;  /* 0x000000040c007c0c */ /* 0x001fe2000c741270 */
[----:B------:R-:W0:Y:S01]  /*d420*/  LDCU UR4, c[0x0][0x39c] ;  /* 0x00007380ff0477ac */ /* 0x000e220008000800 */
[----:B---3--:R-:W-:-:S02]  /*d430*/  IADD3 R2, P6, PT, R10, R15, RZ ;  /* 0x0000000f0a027210 */ /* 0x008fc40007fde0ff */
[----:B------:R-:W-:Y:S02]  /*d440*/  PRMT R13, R45, 0x7771, RZ ;  /* 0x000077712d0d7816 */ /* 0x000fe400000000ff */
[----:B------:R-:W-:Y:S02]  /*d450*/  LOP3.LUT R12, R180, 0x52, RZ, 0xfc, !PT ;  /* 0x00000052b40c7812 */ /* 0x000fe400078efcff */
[----:B------:R-:W-:Y:S01]  /*d460*/  LEA.HI.X.SX32 R3, R10, R17, 0x1, P6 ;  /* 0x000000110a037211 */ /* 0x000fe200030f0eff */
[----:B------:R-:W-:Y:S01]  /*d470*/  IMAD R10, R11, 0x2, R0 ;  /* 0x000000020b0a7824 */ /* 0x000fe200078e0200 */
[----:B----4-:R-:W-:Y:S01]  /*d480*/  IADD3 R4, P6, PT, R0, R15, RZ ;  /* 0x0000000f00047210 */ /* 0x010fe20007fde0ff */
[----:B------:R3:W-:Y:S01]  /*d490*/  @P5 STG.E.U8 desc[UR24][R6.64], R13 ;  /* 0x0000000d06005986 */ /* 0x0007e2000c101118 */
[----:B------:R-:W-:Y:S02]  /*d4a0*/  PRMT R9, R45, 0x7772, RZ ;  /* 0x000077722d097816 */ /* 0x000fe400000000ff */
[----:B-1----:R-:W-:Y:S01]  /*d4b0*/  ISETP.LT.AND P5, PT, R12, UR6, !P0 ;  /* 0x000000060c007c0c */ /* 0x002fe2000c7a1270 */
[----:B------:R-:W1:Y:S01]  /*d4c0*/  LDCU UR6, c[0x0][0x39c] ;  /* 0x00007380ff0677ac */ /* 0x000e620008000800 */
[----:B------:R-:W-:Y:S01]  /*d4d0*/  LOP3.LUT R12, R180, 0x54, RZ, 0xfc, !PT ;  /* 0x00000054b40c7812 */ /* 0x000fe200078efcff */
[----:B------:R4:W-:Y:S01]  /*d4e0*/  @P4 STG.E.U8 desc[UR24][R2.64], R9 ;  /* 0x0000000902004986 */ /* 0x0009e2000c101118 */
[----:B------:R-:W-:-:S02]  /*d4f0*/  LEA.HI.X.SX32 R5, R0, R17, 0x1, P6 ;  /* 0x0000001100057211 */ /* 0x000fc400030f0eff */
[----:B------:R-:W-:Y:S02]  /*d500*/  PRMT R45, R45, 0x7773, RZ ;  /* 0x000077732d2d7816 */ /* 0x000fe400000000ff */
[----:B--2---:R-:W-:Y:S01]  /*d510*/  ISETP.LT.AND P4, PT, R12, UR5, !P0 ;  /* 0x000000050c007c0c */ /* 0x004fe2000c781270 */
[----:B------:R-:W2:Y:S01]  /*d520*/  LDCU UR5, c[0x0][0x39c] ;  /* 0x00007380ff0577ac */ /* 0x000ea20008000800 */
[----:B---3--:R-:W-:Y:S01]  /*d530*/  IADD3 R6, P6, PT, R10, R15, RZ ;  /* 0x0000000f0a067210 */ /* 0x008fe20007fde0ff */
[----:B------:R3:W-:Y:S01]  /*d540*/  @P3 STG.E.U8 desc[UR24][R4.64], R45 ;  /* 0x0000002d04003986 */ /* 0x0007e2000c101118 */
[----:B------:R-:W-:Y:S02]  /*d550*/  LOP3.LUT R0, R180, 0x56, RZ, 0xfc, !PT ;  /* 0x00000056b4007812 */ /* 0x000fe400078efcff */
[----:B------:R-:W-:Y:S01]  /*d560*/  LEA.HI.X.SX32 R7, R10, R17, 0x1, P6 ;  /* 0x000000110a077211 */ /* 0x000fe200030f0eff */
[----:B------:R-:W-:Y:S01]  /*d570*/  IMAD R10, R11, 0x2, R10 ;  /* 0x000000020b0a7824 */ /* 0x000fe200078e020a */
[----:B----4-:R-:W-:-:S02]  /*d580*/  PRMT R9, R46, 0x7770, RZ ;  /* 0x000077702e097816 */ /* 0x010fc400000000ff */
[----:B0-----:R-:W-:Y:S01]  /*d590*/  ISETP.LT.AND P3, PT, R0, UR4, !P0 ;  /* 0x0000000400007c0c */ /* 0x001fe2000c761270 */
[----:B------:R-:W0:Y:S01]  /*d5a0*/  LDCU UR4, c[0x0][0x39c] ;  /* 0x00007380ff0477ac */ /* 0x000e220008000800 */
[----:B------:R-:W-:Y:S01]  /*d5b0*/  IMAD R0, R11, 0x2, R10 ;  /* 0x000000020b007824 */ /* 0x000fe200078e020a */
[----:B------:R4:W-:Y:S01]  /*d5c0*/  @P2 STG.E.U8 desc[UR24][R6.64], R9 ;  /* 0x0000000906002986 */ /* 0x0009e2000c101118 */
[-C--:B------:R-:W-:Y:S02]  /*d5d0*/  IADD3 R2, P2, PT, R10, R15.reuse, RZ ;  /* 0x0000000f0a027210 */ /* 0x080fe40007f5e0ff */
[----:B------:R-:W-:Y:S02]  /*d5e0*/  LOP3.LUT R12, R180, 0x58, RZ, 0xfc, !PT ;  /* 0x00000058b40c7812 */ /* 0x000fe400078efcff */
[----:B---3--:R-:W-:Y:S02]  /*d5f0*/  IADD3 R4, P6, PT, R0, R15, RZ ;  /* 0x0000000f00047210 */ /* 0x008fe40007fde0ff */
[----:B------:R-:W-:-:S02]  /*d600*/  LEA.HI.X.SX32 R3, R10, R17, 0x1, P2 ;  /* 0x000000110a037211 */ /* 0x000fc400010f0eff */
[----:B------:R-:W-:Y:S02]  /*d610*/  PRMT R13, R46, 0x7771, RZ ;  /* 0x000077712e0d7816 */ /* 0x000fe400000000ff */
[----:B------:R-:W-:Y:S01]  /*d620*/  LEA.HI.X.SX32 R5, R0, R17, 0x1, P6 ;  /* 0x0000001100057211 */ /* 0x000fe200030f0eff */
[C---:B------:R-:W-:Y:S01]  /*d630*/  IMAD R0, R11.reuse, 0x2, R0 ;  /* 0x000000020b007824 */ /* 0x040fe200078e0200 */
[----:B----4-:R-:W-:Y:S01]  /*d640*/  PRMT R9, R46, 0x7772, RZ ;  /* 0x000077722e097816 */ /* 0x010fe200000000ff */
[----:B------:R3:W-:Y:S01]  /*d650*/  @P5 STG.E.U8 desc[UR24][R2.64], R13 ;  /* 0x0000000d02005986 */ /* 0x0007e2000c101118 */
[----:B------:R-:W-:Y:S02]  /*d660*/  LOP3.LUT R10, R180, 0x5a, RZ, 0xfc, !PT ;  /* 0x0000005ab40a7812 */ /* 0x000fe400078efcff */
[----:B--2---:R-:W-:Y:S01]  /*d670*/  ISETP.LT.AND P2, PT, R12, UR5, !P0 ;  /* 0x000000050c007c0c */ /* 0x004fe2000c741270 */
[----:B------:R-:W2:Y:S01]  /*d680*/  LDCU UR5, c[0x0][0x39c] ;  /* 0x00007380ff0577ac */ /* 0x000ea20008000800 */
[----:B-1----:R-:W-:Y:S01]  /*d690*/  ISETP.LT.AND P5, PT, R10, UR6, !P0 ;  /* 0x000000060a007c0c */ /* 0x002fe2000c7a1270 */
[----:B------:R1:W-:Y:S01]  /*d6a0*/  @P4 STG.E.U8 desc[UR24][R4.64], R9 ;  /* 0x0000000904004986 */ /* 0x0003e2000c101118 */
[----:B------:R-:W-:Y:S01]  /*d6b0*/  LOP3.LUT R7, R180, 0x5c, RZ, 0xfc, !PT ;  /* 0x0000005cb4077812 */ /* 0x000fe200078efcff */
[----:B------:R-:W-:Y:S01]  /*d6c0*/  IMAD R10, R11, 0x2, R0 ;  /* 0x000000020b0a7824 */ /* 0x000fe200078e0200 */
[----:B------:R-:W-:Y:S01]  /*d6d0*/  IADD3 R6, P4, PT, R0, R15, RZ ;  /* 0x0000000f00067210 */ /* 0x000fe20007f9e0ff */
[----:B------:R-:W4:Y:S01]  /*d6e0*/  LDCU UR6, c[0x0][0x39c] ;  /* 0x00007380ff0677ac */ /* 0x000f220008000800 */
[----:B0-----:R-:W-:-:S02]  /*d6f0*/  ISETP.LT.AND P6, PT, R7, UR4, !P0 ;  /* 0x0000000407007c0c */ /* 0x001fc4000c7c1270 */
[----:B------:R-:W-:Y:S01]  /*d700*/  LEA.HI.X.SX32 R7, R0, R17, 0x1, P4 ;  /* 0x0000001100077211 */ /* 0x000fe200020f0eff */
[----:B------:R-:W0:Y:S01]  /*d710*/  LDCU UR4, c[0x0][0x39c] ;  /* 0x00007380ff0477ac */ /* 0x000e220008000800 */
[----:B---3--:R-:W-:Y:S02]  /*d720*/  IADD3 R2, P4, PT, R10, R15, RZ ;  /* 0x0000000f0a027210 */ /* 0x008fe40007f9e0ff */
[----:B------:R-:W-:Y:S02]  /*d730*/  PRMT R19, R46, 0x7773, RZ ;  /* 0x000077732e137816 */ /* 0x000fe400000000ff */
[----:B-1----:R-:W-:Y:S02]  /*d740*/  PRMT R9, R47, 0x7770, RZ ;  /* 0x000077702f097816 */ /* 0x002fe400000000ff */
[----:B------:R-:W-:Y:S01]  /*d750*/  LEA.HI.X.SX32 R3, R10, R17, 0x1, P4 ;  /* 0x000000110a037211 */ /* 0x000fe200020f0eff */
[----:B------:R-:W-:Y:S01]  /*d760*/  IMAD R10, R11, 0x2, R10 ;  /* 0x000000020b0a7824 */ /* 0x000fe200078e020a */
[----:B------:R-:W-:Y:S01]  /*d770*/  LOP3.LUT R0, R180, 0x5e, RZ, 0xfc, !PT ;  /* 0x0000005eb4007812 */ /* 0x000fe200078efcff */
[----:B------:R-:W-:Y:S01]  /*d780*/  @P3 STG.E.U8 desc[UR24][R6.64], R19 ;  /* 0x0000001306003986 */ /* 0x000fe2000c101118 */
[----:B------:R-:W-:-:S02]  /*d790*/  PRMT R13, R47, 0x7771, RZ ;  /* 0x000077712f0d7816 */ /* 0x000fc400000000ff */
[----:B--2---:R-:W-:Y:S01]  /*d7a0*/  ISETP.LT.AND P3, PT, R0, UR5, !P0 ;  /* 0x0000000500007c0c */ /* 0x004fe2000c761270 */
[----:B------:R1:W-:Y:S01]  /*d7b0*/  @P2 STG.E.U8 desc[UR24][R2.64], R9 ;  /* 0x0000000902002986 */ /* 0x0003e2000c101118 */
[----:B------:R-:W-:Y:S01]  /*d7c0*/  IADD3 R4, P2, PT, R10, R15, RZ ;  /* 0x0000000f0a047210 */ /* 0x000fe20007f5e0ff */
[----:B------:R-:W2:Y:S01]  /*d7d0*/  LDCU UR5, c[0x0][0x39c] ;  /* 0x00007380ff0577ac */ /* 0x000ea20008000800 */
[----:B------:R-:W-:Y:S02]  /*d7e0*/  LOP3.LUT R0, R180, 0x62, RZ, 0xfc, !PT ;  /* 0x00000062b4007812 */ /* 0x000fe400078efcff */
[----:B------:R-:W-:Y:S01]  /*d7f0*/  LEA.HI.X.SX32 R5, R10, R17, 0x1, P2 ;  /* 0x000000110a057211 */ /* 0x000fe200010f0eff */
[C---:B------:R-:W-:Y:S01]  /*d800*/  IMAD R10, R11.reuse, 0x2, R10 ;  /* 0x000000020b0a7824 */ /* 0x040fe200078e020a */
[----:B0-----:R-:W-:Y:S01]  /*d810*/  ISETP.LT.AND P4, PT, R0, UR4, !P0 ;  /* 0x0000000400007c0c */ /* 0x001fe2000c781270 */
[----:B------:R-:W0:Y:S01]  /*d820*/  LDCU UR4, c[0x0][0x39c] ;  /* 0x00007380ff0477ac */ /* 0x000e220008000800 */
[----:B------:R-:W-:Y:S01]  /*d830*/  LOP3.LUT R12, R180, 0x60, RZ, 0xfc, !PT ;  /* 0x00000060b40c7812 */ /* 0x000fe200078efcff */
[----:B------:R3:W-:Y:S01]  /*d840*/  @P5 STG.E.U8 desc[UR24][R4.64], R13 ;  /* 0x0000000d04005986 */ /* 0x0007e2000c101118 */
[----:B------:R-:W-:Y:S01]  /*d850*/  IMAD R0, R11, 0x2, R10 ;  /* 0x000000020b007824 */ /* 0x000fe200078e020a */
[----:B-1----:R-:W-:-:S02]  /*d860*/  IADD3 R2, P5, PT, R10, R15, RZ ;  /* 0x0000000f0a027210 */ /* 0x002fc40007fbe0ff */
[----:B----4-:R-:W-:Y:S01]  /*d870*/  ISETP.LT.AND P2, PT, R12, UR6, !P0 ;  /* 0x000000060c007c0c */ /* 0x010fe2000c741270 */
[----:B------:R-:W1:Y:S01]  /*d880*/  LDCU UR6, c[0x0][0x39c] ;  /* 0x00007380ff0677ac */ /* 0x000e620008000800 */
[----:B------:R-:W-:Y:S01]  /*d890*/  LEA.HI.X.SX32 R3, R10, R17, 0x1, P5 ;  /* 0x000000110a037211 */ /* 0x000fe200028f0eff */
[C---:B------:R-:W-:Y:S01]  /*d8a0*/  IMAD R10, R11.reuse, 0x2, R0 ;  /* 0x000000020b0a7824 */ /* 0x040fe200078e0200 */
[----:B------:R-:W-:Y:S02]  /*d8b0*/  IADD3 R6, P5, PT, R0, R15, RZ ;  /* 0x0000000f00067210 */ /* 0x000fe40007fbe0ff */
[----:B------:R-:W-:Y:S02]  /*d8c0*/  LOP3.LUT R12, R180, 0x64, RZ, 0xfc, !PT ;  /* 0x00000064b40c7812 */ /* 0x000fe400078efcff */
[----:B------:R-:W-:Y:S01]  /*d8d0*/  LEA.HI.X.SX32 R7, R0, R17, 0x1, P5 ;  /* 0x0000001100077211 */ /* 0x000fe200028f0eff */
[----:B------:R-:W-:Y:S01]  /*d8e0*/  IMAD R0, R11, 0x2, R10 ;  /* 0x000000020b007824 */ /* 0x000fe200078e020a */
[----:B--2---:R-:W-:Y:S01]  /*d8f0*/  ISETP.LT.AND P5, PT, R12, UR5, !P0 ;  /* 0x000000050c007c0c */ /* 0x004fe2000c7a1270 */
[----:B------:R-:W2:Y:S01]  /*d900*/  LDCU UR5, c[0x0][0x39c] ;  /* 0x00007380ff0577ac */ /* 0x000ea20008000800 */
[----:B------:R-:W-:-:S02]  /*d910*/  PRMT R9, R47, 0x7773, RZ ;  /* 0x000077732f097816 */ /* 0x000fc400000000ff */
[----:B------:R-:W-:Y:S02]  /*d920*/  PRMT R47, R47, 0x7772, RZ ;  /* 0x000077722f2f7816 */ /* 0x000fe400000000ff */
[----:B------:R-:W-:Y:S02]  /*d930*/  LOP3.LUT R12, R180, 0x66, RZ, 0xfc, !PT ;  /* 0x00000066b40c7812 */ /* 0x000fe400078efcff */
[----:B------:R-:W-:Y:S01]  /*d940*/  PRMT R19, R60, 0x7770, RZ ;  /* 0x000077703c137816 */ /* 0x000fe200000000ff */
[----:B------:R4:W-:Y:S01]  /*d950*/  @P6 STG.E.U8 desc[UR24][R2.64], R47 ;  /* 0x0000002f02006986 */ /* 0x0009e2000c101118 */
[----:B---3--:R-:W-:Y:S02]  /*d960*/  IADD3 R4, P6, PT, R10, R15, RZ ;  /* 0x0000000f0a047210 */ /* 0x008fe40007fde0ff */
[----:B------:R-:W-:Y:S01]  /*d970*/  PRMT R13, R60, 0x7771, RZ ;  /* 0x000077713c0d7816 */ /* 0x000fe200000000ff */
[----:B------:R3:W-:Y:S01]  /*d980*/  @P3 STG.E.U8 desc[UR24][R6.64], R9 ;  /* 0x0000000906003986 */ /* 0x0007e2000c101118 */
[----:B0-----:R-:W-:Y:S01]  /*d990*/  ISETP.LT.AND P3, PT, R12, UR4, !P0 ;  /* 0x000000040c007c0c */ /* 0x001fe2000c761270 */
[----:B------:R-:W0:Y:S01]  /*d9a0*/  LDCU UR4, c[0x0][0x39c] ;  /* 0x00007380ff0477ac */ /* 0x000e220008000800 */
[----:B------:R-:W-:Y:S01]  /*d9b0*/  LEA.HI.X.SX32 R5, R10, R17, 0x1, P6 ;  /* 0x000000110a057211 */ /* 0x000fe200030f0eff */
[----:B------:R-:W-:Y:S01]  /*d9c0*/  IMAD R10, R11, 0x2, R0 ;  /* 0x000000020b0a7824 */ /* 0x000fe200078e0200 */
[----:B------:R-:W-:-:S02]  /*d9d0*/  LOP3.LUT R12, R180, 0x68, RZ, 0xfc, !PT ;  /* 0x00000068b40c7812 */ /* 0x000fc400078efcff */
[----:B------:R-:W-:Y:S01]  /*d9e0*/  PRMT R29, R50, 0x7772, RZ ;  /* 0x00007772321d7816 */ /* 0x000fe200000000ff */
[----:B------:R5:W-:Y:S01]  /*d9f0*/  @P2 STG.E.U8 desc[UR24][R4.64], R19 ;  /* 0x0000001304002986 */ /* 0x000be2000c101118 */
[----:B----4-:R-:W-:Y:S02]  /*da00*/  IADD3 R2, P6, PT, R0, R15, RZ ;  /* 0x0000000f00027210 */ /* 0x010fe40007fde0ff */
[----:B--2---:R-:W-:Y:S01]  /*da10*/  ISETP.LT.AND P2, PT, R12, UR5, !P0 ;  /* 0x000000050c007c0c */ /* 0x004fe2000c741270 */
[----:B------:R-:W2:Y:S01]  /*da20*/  LDCU UR5, c[0x0][0x39c] ;  /* 0x00007380ff0577ac */ /* 0x000ea20008000800 */
[----:B------:R-:W-:Y:S01]  /*da30*/  LEA.HI.X.SX32 R3, R0, R17, 0x1, P6 ;  /* 0x0000001100037211 */ /* 0x000fe200030f0eff */
[C---:B------:R-:W-:Y:S01]  /*da40*/  IMAD R0, R11.reuse, 0x2, R10 ;  /* 0x000000020b007824 */ /* 0x040fe200078e020a */
[----:B---3--:R-:W-:Y:S02]  /*da50*/  IADD3 R6, P6, PT, R10, R15, RZ ;  /* 0x0000000f0a067210 */ /* 0x008fe40007fde0ff */
[----:B------:R-:W-:Y:S01]  /*da60*/  LOP3.LUT R12, R180, 0x6a, RZ, 0xfc, !PT ;  /* 0x0000006ab40c7812 */ /* 0x000fe200078efcff */
[----:B------:R3:W-:Y:S01]  /*da70*/  @P4 STG.E.U8 desc[UR24][R2.64], R13 ;  /* 0x0000000d02004986 */ /* 0x0007e2000c101118 */
[----:B------:R-:W-:Y:S01]  /*da80*/  LEA.HI.X.SX32 R7, R10, R17, 0x1, P6 ;  /* 0x000000110a077211 */ /* 0x000fe200030f0eff */
[----:B------:R-:W-:Y:S01]  /*da90*/  IMAD R10, R11, 0x2, R0 ;  /* 0x000000020b0a7824 */ /* 0x000fe200078e0200 */
[----:B------:R-:W-:-:S02]  /*daa0*/  PRMT R9, R60, 0x7772, RZ ;  /* 0x000077723c097816 */ /* 0x000fc400000000ff */
[----:B-1----:R-:W-:Y:S01]  /*dab0*/  ISETP.LT.AND P4, PT, R12, UR6, !P0 ;  /* 0x000000060c007c0c */ /* 0x002fe2000c781270 */
[----:B------:R-:W1:Y:S01]  /*dac0*/  LDCU UR6, c[0x0][0x39c] ;  /* 0x00007380ff0677ac */ /* 0x000e620008000800 */
[----:B------:R-:W-:Y:S01]  /*dad0*/  LOP3.LUT R12, R180, 0x6c, RZ, 0xfc, !PT ;  /* 0x0000006cb40c7812 */ /* 0x000fe200078efcff */
[----:B------:R4:W-:Y:S01]  /*dae0*/  @P5 STG.E.U8 desc[UR24][R6.64], R9 ;  /* 0x0000000906005986 */ /* 0x0009e2000c101118 */
[----:B-----5:R-:W-:Y:S02]  /*daf0*/  IADD3 R4, P6, PT, R0, R15, RZ ;  /* 0x0000000f00047210 */ /* 0x020fe40007fde0ff */
[----:B0-----:R-:W-:Y:S01]  /*db00*/  ISETP.LT.AND P5, PT, R12, UR4, !P0 ;  /* 0x000000040c007c0c */ /* 0x001fe2000c7a1270 */
[----:B------:R-:W0:Y:S01]  /*db10*/  LDCU UR4, c[0x0][0x39c] ;  /* 0x00007380ff0477ac */ /* 0x000e220008000800 */
[----:B------:R-:W-:Y:S01]  /*db20*/  LEA.HI.X.SX32 R5, R0, R17, 0x1, P6 ;  /* 0x0000001100057211 */ /* 0x000fe200030f0eff */
[----:B------:R-:W-:Y:S01]  /*db30*/  IMAD R0, R11, 0x2, R10 ;  /* 0x000000020b007824 */ /* 0x000fe200078e020a */
[----:B---3--:R-:W-:-:S02]  /*db40*/  PRMT R13, R60, 0x7773, RZ ;  /* 0x000077733c0d7816 */ /* 0x008fc400000000ff */
[----:B------:R-:W-:Y:S02]  /*db50*/  IADD3 R2, P6, PT, R10, R15, RZ ;  /* 0x0000000f0a027210 */ /* 0x000fe40007fde0ff */
[----:B------:R-:W-:Y:S01]  /*db60*/  LOP3.LUT R12, R180, 0x6e, RZ, 0xfc, !PT ;  /* 0x0000006eb40c7812 */ /* 0x000fe200078efcff */
[----:B------:R3:W-:Y:S01]  /*db70*/  @P3 STG.E.U8 desc[UR24][R4.64], R13 ;  /* 0x0000000d04003986 */ /* 0x0007e2000c101118 */
[----:B------:R-:W-:Y:S01]  /*db80*/  LEA.HI.X.SX32 R3, R10, R17, 0x1, P6 ;  /* 0x000000110a037211 */ /* 0x000fe200030f0eff */
[----:B------:R-:W-:Y:S01]  /*db90*/  IMAD R10, R11, 0x2, R0 ;  /* 0x000000020b0a7824 */ /* 0x000fe200078e0200 */
[----:B----4-:R-:W-:Y:S02]  /*dba0*/  PRMT R9, R61, 0x7770, RZ ;  /* 0x000077703d097816 */ /* 0x010fe400000000ff */
[----:B--2---:R-:W-:Y:S01]  /*dbb0*/  ISETP.LT.AND P3, PT, R12, UR5, !P0 ;  /* 0x000000050c007c0c */ /* 0x004fe2000c761270 */
[----:B------:R-:W2:Y:S01]  /*dbc0*/  LDCU UR5, c[0x0][0x39c] ;  /* 0x00007380ff0577ac */ /* 0x000ea20008000800 */
[----:B------:R-:W-:Y:S01]  /*dbd0*/  IADD3 R6, P6, PT, R0, R15, RZ ;  /* 0x0000000f00067210 */ /* 0x000fe20007fde0ff */
[----:B------:R4:W-:Y:S01]  /*dbe0*/  @P2 STG.E.U8 desc[UR24][R2.64], R9 ;  /* 0x0000000902002986 */ /* 0x0009e2000c101118 */
[----:B------:R-:W-:-:S02]  /*dbf0*/  LOP3.LUT R12, R180, 0x70, RZ, 0xfc, !PT ;  /* 0x00000070b40c7812 */ /* 0x000fc400078efcff */
[----:B------:R-:W-:Y:S01]  /*dc00*/  LEA.HI.X.SX32 R7, R0, R17, 0x1, P6 ;  /* 0x0000001100077211 */ /* 0x000fe200030f0eff */
[----:B------:R-:W-:Y:S01]  /*dc10*/  IMAD R0, R11, 0x2, R10 ;  /* 0x000000020b007824 */ /* 0x000fe200078e020a */
[----:B0-----:R-:W-:Y:S01]  /*dc20*/  ISETP.LT.AND P2, PT, R12, UR4, !P0 ;  /* 0x000000040c007c0c */ /* 0x001fe2000c741270 */
[----:B------:R-:W0:Y:S01]  /*dc30*/  LDCU UR4, c[0x0][0x39c] ;  /* 0x00007380ff0477ac */ /* 0x000e220008000800 */
[----:B---3--:R-:W-:Y:S02]  /*dc40*/  IADD3 R4, P6, PT, R10, R15, RZ ;  /* 0x0000000f0a047210 */ /* 0x008fe40007fde0ff */
[----:B------:R-:W-:Y:S02]  /*dc50*/  PRMT R13, R61, 0x7771, RZ ;  /* 0x000077713d0d7816 */ /* 0x000fe400000000ff */
[----:B------:R-:W-:Y:S02]  /*dc60*/  LOP3.LUT R12, R180, 0x72, RZ, 0xfc, !PT ;  /* 0x00000072b40c7812 */ /* 0x000fe400078efcff */
[----:B------:R-:W-:Y:S01]  /*dc70*/  LEA.HI.X.SX32 R5, R10, R17, 0x1, P6 ;  /* 0x000000110a057211 */ /* 0x000fe200030f0eff */
[----:B------:R-:W-:Y:S01]  /*dc80*/  IMAD R10, R11, 0x2, R0 ;  /* 0x000000020b0a7824 */ /* 0x000fe200078e0200 */
[----:B----4-:R-:W-:Y:S01]  /*dc90*/  IADD3 R2, P6, PT, R0, R15, RZ ;  /* 0x0000000f00027210 */ /* 0x010fe20007fde0ff */
[----:B------:R3:W-:Y:S01]  /*dca0*/  @P4 STG.E.U8 desc[UR24][R6.64], R13 ;  /* 0x0000000d06004986 */ /* 0x0007e2000c101118 */
[----:B------:R-:W-:-:S02]  /*dcb0*/  PRMT R9, R61, 0x7772, RZ ;  /* 0x000077723d097816 */ /* 0x000fc400000000ff */
[----:B-1----:R-:W-:Y:S01]  /*dcc0*/  ISETP.LT.AND P4, PT, R12, UR6, !P0 ;  /* 0x000000060c007c0c */ /* 0x002fe2000c781270 */
[----:B------:R-:W1:Y:S01]  /*dcd0*/  LDCU UR6, c[0x0][0x39c] ;  /* 0x00007380ff0677ac */ /* 0x000e620008000800 */
[----:B------:R-:W-:Y:S01]  /*dce0*/  LOP3.LUT R12, R180, 0x74, RZ, 0xfc, !PT ;  /* 0x00000074b40c7812 */ /* 0x000fe200078efcff */
[----:B------:R4:W-:Y:S01]  /*dcf0*/  @P5 STG.E.U8 desc[UR24][R4.64], R9 ;  /* 0x0000000904005986 */ /* 0x0009e2000c101118 */
[----:B------:R-:W-:Y:S02]  /*dd00*/  LEA.HI.X.SX32 R3, R0, R17, 0x1, P6 ;  /* 0x0000001100037211 */ /* 0x000fe400030f0eff */
[----:B------:R-:W-:Y:S02]  /*dd10*/  PRMT R61, R61, 0x7773, RZ ;  /* 0x000077733d3d7816 */ /* 0x000fe400000000ff */
[----:B--2---:R-:W-:Y:S01]  /*dd20*/  ISETP.LT.AND P5, PT, R12, UR5, !P0 ;  /* 0x000000050c007c0c */ /* 0x004fe2000c7a1270 */
[----:B------:R-:W2:Y:S01]  /*dd30*/  LDCU UR5, c[0x0][0x39c] ;  /* 0x00007380ff0577ac */ /* 0x000ea20008000800 */
[----:B---3--:R-:W-:Y:S01]  /*dd40*/  IADD3 R6, P6, PT, R10, R15, RZ ;  /* 0x0000000f0a067210 */ /* 0x008fe20007fde0ff */
[----:B------:R3:W-:Y:S01]  /*dd50*/  @P3 STG.E.U8 desc[UR24][R2.64], R61 ;  /* 0x0000003d02003986 */ /* 0x0007e2000c101118 */
[----:B------:R-:W-:-:S02]  /*dd60*/  LOP3.LUT R0, R180, 0x76, RZ, 0xfc, !PT ;  /* 0x00000076b4007812 */ /* 0x000fc400078efcff */
[----:B------:R-:W-:Y:S01]  /*dd70*/  LEA.HI.X.SX32 R7, R10, R17, 0x1, P6 ;  /* 0x000000110a077211 */ /* 0x000fe200030f0eff */
[C---:B------:R-:W-:Y:S01]  /*dd80*/  IMAD R10, R11.reuse, 0x2, R10 ;  /* 0x000000020b0a7824 */ /* 0x040fe200078e020a */
[----:B----4-:R-:W-:Y:S02]  /*dd90*/  PRMT R9, R62, 0x7770, RZ ;  /* 0x000077703e097816 */ /* 0x010fe400000000ff */
[----:B0-----:R-:W-:Y:S01]  /*dda0*/  ISETP.LT.AND P3, PT, R0, UR4, !P0 ;  /* 0x0000000400007c0c */ /* 0x001fe2000c761270 */
[----:B------:R-:W0:Y:S01]  /*ddb0*/  LDCU UR4, c[0x0][0x39c] ;  /* 0x00007380ff0477ac */ /* 0x000e220008000800 */
[----:B------:R-:W-:Y:S01]  /*ddc0*/  IMAD R0, R11, 0x2, R10 ;  /* 0x000000020b007824 */ /* 0x000fe200078e020a */
[----:B------:R4:W-:Y:S01]  /*ddd0*/  @P2 STG.E.U8 desc[UR24][R6.64], R9 ;  /* 0x0000000906002986 */ /* 0x0009e2000c101118 */
[----:B------:R-:W-:Y:S02]  /*dde0*/  IADD3 R4, P2, PT, R10, R15, RZ ;  /* 0x0000000f0a047210 */ /* 0x000fe40007f5e0ff */
[----:B------:R-:W-:-:S02]  /*ddf0*/  LOP3.LUT R12, R180, 0x78, RZ, 0xfc, !PT ;  /* 0x00000078b40c7812 */ /* 0x000fc400078efcff */
[----:B---3--:R-:W-:Y:S02]  /*de00*/  IADD3 R2, P6, PT, R0, R15, RZ ;  /* 0x0000000f00027210 */ /* 0x008fe40007fde0ff */
[-C--:B------:R-:W-:Y:S02]  /*de10*/  LEA.HI.X.SX32 R5, R10, R17.reuse, 0x1, P2 ;  /* 0x000000110a057211 */ /* 0x080fe400010f0eff */
[----:B------:R-:W-:Y:S02]  /*de20*/  PRMT R13, R62, 0x7771, RZ ;  /* 0x000077713e0d7816 */ /* 0x000fe400000000ff */
[----:B------:R-:W-:Y:S01]  /*de30*/  LEA.HI.X.SX32 R3, R0, R17, 0x1, P6 ;  /* 0x0000001100037211 */ /* 0x000fe200030f0eff */
[----:B------:R-:W-:Y:S01]  /*de40*/  IMAD R0, R11, 0x2, R0 ;  /* 0x000000020b007824 */ /* 0x000fe200078e0200 */
[----:B----4-:R-:W-:Y:S01]  /*de50*/  PRMT R9, R62, 0x7772, RZ ;  /* 0x000077723e097816 */ /* 0x010fe200000000ff */
[----:B------:R3:W-:Y:S01]  /*de60*/  @P4 STG.E.U8 desc[UR24][R4.64], R13 ;  /* 0x0000000d04004986 */ /* 0x0007e2000c101118 */
[----:B------:R-:W-:-:S02]  /*de70*/  LOP3.LUT R10, R180, 0x7a, RZ, 0xfc, !PT ;  /* 0x0000007ab40a7812 */ /* 0x000fc400078efcff */
[----:B--2---:R-:W-:Y:S01]  /*de80*/  ISETP.LT.AND P2, PT, R12, UR5, !P0 ;  /* 0x000000050c007c0c */ /* 0x004fe2000c741270 */
[----:B------:R-:W2:Y:S01]  /*de90*/  LDCU UR5, c[0x0][0x39c] ;  /* 0x00007380ff0577ac */ /* 0x000ea20008000800 */
[----:B-1----:R-:W-:Y:S01]  /*dea0*/  ISETP.LT.AND P4, PT, R10, UR6, !P0 ;  /* 0x000000060a007c0c */ /* 0x002fe2000c781270 */
[----:B------:R1:W-:Y:S01]  /*deb0*/  @P5 STG.E.U8 desc[UR24][R2.64], R9 ;  /* 0x0000000902005986 */ /* 0x0003e2000c101118 */
[----:B------:R-:W-:Y:S01]  /*dec0*/  LOP3.LUT R7, R180, 0x7c, RZ, 0xfc, !PT ;  /* 0x0000007cb4077812 */ /* 0x000fe200078efcff */
[----:B------:R-:W-:Y:S01]  /*ded0*/  IMAD R10, R11, 0x2, R0 ;  /* 0x000000020b0a7824 */ /* 0x000fe200078e0200 */
[C---:B------:R-:W-:Y:S01]  /*dee0*/  IADD3 R6, P5, PT, R0.reuse, R15, RZ ;  /* 0x0000000f00067210 */ /* 0x040fe20007fbe0ff */
[----:B------:R-:W4:Y:S01]  /*def0*/  LDCU UR6, c[0x0][0x39c] ;  /* 0x00007380ff0677ac */ /* 0x000f220008000800 */
[----:B0-----:R-:W-:Y:S02]  /*df00*/  ISETP.LT.AND P6, PT, R7, UR4, !P0 ;  /* 0x0000000407007c0c */ /* 0x001fe4000c7c1270 */
[----:B------:R-:W-:Y:S01]  /*df10*/  LEA.HI.X.SX32 R7, R0, R17, 0x1, P5 ;  /* 0x0000001100077211 */ /* 0x000fe200028f0eff */
[----:B------:R-:W0:Y:S01]  /*df20*/  LDCU UR4, c[0x0][0x39c] ;  /* 0x00007380ff0477ac */ /* 0x000e220008000800 */
[----:B---3--:R-:W-:-:S02]  /*df30*/  IADD3 R4, P5, PT, R10, R15, RZ ;  /* 0x0000000f0a047210 */ /* 0x008fc40007fbe0ff */
[----:B------:R-:W-:Y:S02]  /*df40*/  PRMT R19, R62, 0x7773, RZ ;  /* 0x000077733e137816 */ /* 0x000fe400000000ff */
[----:B-1----:R-:W-:Y:S02]  /*df50*/  PRMT R9, R63, 0x7770, RZ ;  /* 0x000077703f097816 */ /* 0x002fe400000000ff */
[----:B------:R-:W-:Y:S01]  /*df60*/  LEA.HI.X.SX32 R5, R10, R17, 0x1, P5 ;  /* 0x000000110a057211 */ /* 0x000fe200028f0eff */
[----:B------:R-:W-:Y:S01]  /*df70*/  IMAD R10, R11, 0x2, R10 ;  /* 0x000000020b0a7824 */ /* 0x000fe200078e020a */
[----:B------:R-:W-:Y:S01]  /*df80*/  LOP3.LUT R0, R180, 0x7e, RZ, 0xfc, !PT ;  /* 0x0000007eb4007812 */ /* 0x000fe200078efcff */
[----:B------:R-:W-:Y:S01]  /*df90*/  @P3 STG.E.U8 desc[UR24][R6.64], R19 ;  /* 0x0000001306003986 */ /* 0x000fe2000c101118 */
[----:B------:R-:W-:Y:S02]  /*dfa0*/  PRMT R13, R63, 0x7771, RZ ;  /* 0x000077713f0d7816 */ /* 0x000fe400000000ff */
[----:B--2---:R-:W-:Y:S01]  /*dfb0*/  ISETP.LT.AND P3, PT, R0, UR5, !P0 ;  /* 0x0000000500007c0c */ /* 0x004fe2000c761270 */
[----:B------:R1:W-:Y:S01]  /*dfc0*/  @P2 STG.E.U8 desc[UR24][R4.64], R9 ;  /* 0x0000000904002986 */ /* 0x0003e2000c101118 */
[----:B------:R-:W-:Y:S01]  /*dfd0*/  IADD3 R2, P2, PT, R10, R15, RZ ;  /* 0x0000000f0a027210 */ /* 0x000fe20007f5e0ff */
[----:B------:R-:W2:Y:S01]  /*dfe0*/  LDCU UR5, c[0x0][0x39c] ;  /* 0x00007380ff0577ac */ /* 0x000ea20008000800 */
[----:B------:R-:W-:-:S02]  /*dff0*/  LOP3.LUT R0, R180, 0x82, RZ, 0xfc, !PT ;  /* 0x00000082b4007812 */ /* 0x000fc400078efcff */
[----:B------:R-:W-:Y:S01]  /*e000*/  LEA.HI.X.SX32 R3, R10, R17, 0x1, P2 ;  /* 0x000000110a037211 */ /* 0x000fe200010f0eff */
[C---:B------:R-:W-:Y:S01]  /*e010*/  IMAD R10, R11.reuse, 0x2, R10 ;  /* 0x000000020b0a7824 */ /* 0x040fe200078e020a */
[----:B0-----:R-:W-:Y:S01]  /*e020*/  ISETP.LT.AND P5, PT, R0, UR4, !P0 ;  /* 0x0000000400007c0c */ /* 0x001fe2000c7a1270 */
[----:B------:R-:W0:Y:S01]  /*e030*/  LDCU UR4, c[0x0][0x39c] ;  /* 0x00007380ff0477ac */ /* 0x000e220008000800 */
[----:B------:R-:W-:Y:S01]  /*e040*/  LOP3.LUT R12, R180, 0x80, RZ, 0xfc, !PT ;  /* 0x00000080b40c7812 */ /* 0x000fe200078efcff */
[----:B------:R3:W-:Y:S01]  /*e050*/  @P4 STG.E.U8 desc[UR24][R2.64], R13 ;  /* 0x0000000d02004986 */ /* 0x0007e2000c101118 */
[C---:B------:R-:W-:Y:S01]  /*e060*/  IMAD R0, R11.reuse, 0x2, R10 ;  /* 0x000000020b007824 */ /* 0x040fe200078e020a */
[----:B-1----:R-:W-:Y:S02]  /*e070*/  IADD3 R4, P4, PT, R10, R15, RZ ;  /* 0x0000000f0a047210 */ /* 0x002fe40007f9e0ff */
[----:B----4-:R-:W-:Y:S01]  /*e080*/  ISETP.LT.AND P2, PT, R12, UR6, !P0 ;  /* 0x000000060c007c0c */ /* 0x010fe2000c741270 */
[----:B------:R-:W1:Y:S01]  /*e090*/  LDCU UR6, c[0x0][0x39c] ;  /* 0x00007380ff0677ac */ /* 0x000e620008000800 */
[----:B------:R-:W-:Y:S01]  /*e0a0*/  LEA.HI.X.SX32 R5, R10, R17, 0x1, P4 ;  /* 0x000000110a057211 */ /* 0x000fe200020f0eff */
[----:B------:R-:W-:Y:S01]  /*e0b0*/  IMAD R10, R11, 0x2, R0 ;  /* 0x000000020b0a7824 */ /* 0x000fe200078e0200 */
[----:B------:R-:W-:-:S02]  /*e0c0*/  IADD3 R6, P4, PT, R0, R15, RZ ;  /* 0x0000000f00067210 */ /* 0x000fc40007f9e0ff */
[----:B------:R-:W-:Y:S02]  /*e0d0*/  LOP3.LUT R12, R180, 0x84, RZ, 0xfc, !PT ;  /* 0x00000084b40c7812 */ /* 0x000fe400078efcff */
[----:B------:R-:W-:Y:S01]  /*e0e0*/  LEA.HI.X.SX32 R7, R0, R17, 0x1, P4 ;  /* 0x0000001100077211 */ /* 0x000fe200020f0eff */
[----:B------:R-:W-:Y:S01]  /*e0f0*/  IMAD R0, R11, 0x2, R10 ;  /* 0x000000020b007824 */ /* 0x000fe200078e020a */
[----:B--2---:R-:W-:Y:S01]  /*e100*/  ISETP.LT.AND P4, PT, R12, UR5, !P0 ;  /* 0x000000050c007c0c */ /* 0x004fe2000c781270 */
[----:B------:R-:W2:Y:S01]  /*e110*/  LDCU UR5, c[0x0][0x39c] ;  /* 0x00007380ff0577ac */ /* 0x000ea20008000800 */
[C---:B------:R-:W-:Y:S02]  /*e120*/  PRMT R9, R63.reuse, 0x7773, RZ ;  /* 0x000077733f097816 */ /* 0x040fe400000000ff */
[----:B------:R-:W-:Y:S02]  /*e130*/  PRMT R63, R63, 0x7772, RZ ;  /* 0x000077723f3f7816 */ /* 0x000fe400000000ff */
[----:B------:R-:W-:-:S02]  /*e140*/  LOP3.LUT R12, R180, 0x86, RZ, 0xfc, !PT ;  /* 0x00000086b40c7812 */ /* 0x000fc400078efcff */
        /* <DEDUP_REMOVED lines=139> */
[----:B----4-:R-:W-:Y:S01]  /*ea00*/  IADD3 R2, P6, PT, R0, R15, RZ ;  /* 0x0000000f00027210 */ /* 0x010fe20007fde0ff */
[----:B------:R4:W-:Y:S01]  /*ea10*/  @P2 STG.E.U8 desc[UR24][R4.64], R19 ;  /* 0x0000001304002986 */ /* 0x0009e2000c101118 */
        /* <DEDUP_REMOVED lines=14> */
[----:B----4-:R-:W-:Y:S02]  /*eb00*/  IADD3 R4, P6, PT, R0, R15, RZ ;  /* 0x0000000f00047210 */ /* 0x010fe40007fde0ff */
        /* <DEDUP_REMOVED lines=10> */
[----:B-----5:R-:W-:Y:S02]  /*ebb0*/  PRMT R9, R33, 0x7770, RZ ;  /* 0x0000777021097816 */ /* 0x020fe400000000ff */
        /* <DEDUP_REMOVED lines=83> */
[----:B------:R-:W-:Y:S02]  /*f0f0*/  PRMT R9, R35, 0x7773, RZ ;  /* 0x0000777323097816 */ /* 0x000fe400000000ff */
[----:B------:R-:W-:Y:S01]  /*f100*/  LEA.HI.X.SX32 R7, R0, R17, 0x1, P3 ;  /* 0x0000001100077211 */ /* 0x000fe200018f0eff */
[----:B------:R-:W-:Y:S01]  /*f110*/  IMAD R0, R11, 0x2, R10 ;  /* 0x000000020b007824 */ /* 0x000fe200078e020a */
[----:B------:R-:W-:Y:S02]  /*f120*/  PRMT R35, R35, 0x7772, RZ ;  /* 0x0000777223237816 */ /* 0x000fe400000000ff */
[----:B--2---:R-:W-:Y:S01]  /*f130*/  ISETP.LT.AND P3, PT, R12, UR5, !P0 ;  /* 0x000000050c007c0c */ /* 0x004fe2000c761270 */
[----:B------:R-:W2:Y:S01]  /*f140*/  LDCU UR5, c[0x0][0x39c] ;  /* 0x00007380ff0577ac */ /* 0x000ea20008000800 */
[----:B------:R-:W-:Y:S01]  /*f150*/  LOP3.LUT R12, R180, 0xc6, RZ, 0xfc, !PT ;  /* 0x000000c6b40c7812 */ /* 0x000fe200078efcff */
[----:B------:R4:W-:Y:S01]  /*f160*/  @P6 STG.E.U8 desc[UR24][R4.64], R35 ;  /* 0x0000002304006986 */ /* 0x0009e2000c101118 */
[----:B---3--:R-:W-:-:S02]  /*f170*/  IADD3 R2, P6, PT, R10, R15, RZ ;  /* 0x0000000f0a027210 */ /* 0x008fc40007fde0ff */
[----:B------:R-:W-:Y:S01]  /*f180*/  PRMT R13, R48, 0x7770, RZ ;  /* 0x00007770300d7816 */ /* 0x000fe200000000ff */
[----:B------:R3:W-:Y:S01]  /*f190*/  @P4 STG.E.U8 desc[UR24][R6.64], R9 ;  /* 0x0000000906004986 */ /* 0x0007e2000c101118 */
[----:B0-----:R-:W-:Y:S01]  /*f1a0*/  ISETP.LT.AND P4, PT, R12, UR4, !P0 ;  /* 0x000000040c007c0c */ /* 0x001fe2000c781270 */
[----:B------:R-:W0:Y:S01]  /*f1b0*/  LDCU UR4, c[0x0][0x39c] ;  /* 0x00007380ff0477ac */ /* 0x000e220008000800 */
[----:B------:R-:W-:Y:S02]  /*f1c0*/  LEA.HI.X.SX32 R3, R10, R17, 0x1, P6 ;  /* 0x000000110a037211 */ /* 0x000fe400030f0eff */
[C---:B------:R-:W-:Y:S02]  /*f1d0*/  LOP3.LUT R10, R180.reuse, 0xc8, RZ, 0xfc, !PT ;  /* 0x000000c8b40a7812 */ /* 0x040fe400078efcff */
[----:B------:R-:W-:Y:S01]  /*f1e0*/  LOP3.LUT R12, R180, 0xca, RZ, 0xfc, !PT ;  /* 0x000000cab40c7812 */ /* 0x000fe200078efcff */
[----:B------:R5:W-:Y:S01]  /*f1f0*/  @P2 STG.E.U8 desc[UR24][R2.64], R13 ;  /* 0x0000000d02002986 */ /* 0x000be2000c101118 */
[----:B----4-:R-:W-:-:S02]  /*f200*/  IADD3 R4, P6, PT, R0, R15, RZ ;  /* 0x0000000f00047210 */ /* 0x010fc40007fde0ff */
[----:B------:R-:W-:Y:S02]  /*f210*/  PRMT R19, R49, 0x7770, RZ ;  /* 0x0000777031137816 */ /* 0x000fe400000000ff */
[----:B------:R-:W-:Y:S01]  /*f220*/  LEA.HI.X.SX32 R5, R0, R17, 0x1, P6 ;  /* 0x0000001100057211 */ /* 0x000fe200030f0eff */
[C---:B------:R-:W-:Y:S01]  /*f230*/  IMAD R0, R11.reuse, 0x2, R0 ;  /* 0x000000020b007824 */ /* 0x040fe200078e0200 */
[----:B---3--:R-:W-:Y:S02]  /*f240*/  PRMT R9, R48, 0x7771, RZ ;  /* 0x0000777130097816 */ /* 0x008fe400000000ff */
[----:B--2---:R-:W-:Y:S01]  /*f250*/  ISETP.LT.AND P2, PT, R10, UR5, !P0 ;  /* 0x000000050a007c0c */ /* 0x004fe2000c741270 */
[----:B------:R-:W2:Y:S01]  /*f260*/  LDCU UR5, c[0x0][0x39c] ;  /* 0x00007380ff0577ac */ /* 0x000ea20008000800 */
[----:B------:R-:W-:Y:S01]  /*f270*/  IMAD R10, R11, 0x2, R0 ;  /* 0x000000020b0a7824 */ /* 0x000fe200078e0200 */
[----:B------:R3:W-:Y:S01]  /*f280*/  @P5 STG.E.U8 desc[UR24][R4.64], R9 ;  /* 0x0000000904005986 */ /* 0x0007e2000c101118 */
[----:B------:R-:W-:-:S02]  /*f290*/  IADD3 R6, P5, PT, R0, R15, RZ ;  /* 0x0000000f00067210 */ /* 0x000fc40007fbe0ff */
[----:B-----5:R-:W-:Y:S02]  /*f2a0*/  PRMT R13, R48, 0x7772, RZ ;  /* 0x00007772300d7816 */ /* 0x020fe400000000ff */
[----:B------:R-:W-:Y:S02]  /*f2b0*/  IADD3 R2, P6, PT, R10, R15, RZ ;  /* 0x0000000f0a027210 */ /* 0x000fe40007fde0ff */
[-C--:B------:R-:W-:Y:S02]  /*f2c0*/  LEA.HI.X.SX32 R7, R0, R17.reuse, 0x1, P5 ;  /* 0x0000001100077211 */ /* 0x080fe400028f0eff */
[----:B0-----:R-:W-:Y:S01]  /*f2d0*/  ISETP.LT.AND P5, PT, R12, UR4, !P0 ;  /* 0x000000040c007c0c */ /* 0x001fe2000c7a1270 */
[----:B------:R-:W0:Y:S01]  /*f2e0*/  LDCU UR4, c[0x0][0x39c] ;  /* 0x00007380ff0477ac */ /* 0x000e220008000800 */
[----:B------:R-:W-:Y:S01]  /*f2f0*/  LEA.HI.X.SX32 R3, R10, R17, 0x1, P6 ;  /* 0x000000110a037211 */ /* 0x000fe200030f0eff */
[----:B------:R-:W-:Y:S01]  /*f300*/  IMAD R10, R11, 0x2, R10 ;  /* 0x000000020b0a7824 */ /* 0x000fe200078e020a */
[----:B------:R-:W-:Y:S01]  /*f310*/  LOP3.LUT R0, R180, 0xcc, RZ, 0xfc, !PT ;  /* 0x000000ccb4007812 */ /* 0x000fe200078efcff */
[----:B------:R4:W-:Y:S01]  /*f320*/  @P3 STG.E.U8 desc[UR24][R6.64], R13 ;  /* 0x0000000d06003986 */ /* 0x0009e2000c101118 */
[----:B---3--:R-:W-:-:S02]  /*f330*/  PRMT R9, R48, 0x7773, RZ ;  /* 0x0000777330097816 */ /* 0x008fc400000000ff */
[----:B-1----:R-:W-:Y:S01]  /*f340*/  ISETP.LT.AND P3, PT, R0, UR6, !P0 ;  /* 0x0000000600007c0c */ /* 0x002fe2000c761270 */
[----:B------:R-:W-:Y:S01]  /*f350*/  IMAD R0, R11, 0x2, R10 ;  /* 0x000000020b007824 */ /* 0x000fe200078e020a */
[----:B------:R-:W-:Y:S01]  /*f360*/  LOP3.LUT R5, R180, 0xce, RZ, 0xfc, !PT ;  /* 0x000000ceb4057812 */ /* 0x000fe200078efcff */
[----:B------:R1:W-:Y:S01]  /*f370*/  @P4 STG.E.U8 desc[UR24][R2.64], R9 ;  /* 0x0000000902004986 */ /* 0x0003e2000c101118 */
[C---:B------:R-:W-:Y:S01]  /*f380*/  IADD3 R4, P6, PT, R10.reuse, R15, RZ ;  /* 0x0000000f0a047210 */ /* 0x040fe20007fde0ff */
[----:B------:R-:W3:Y:S01]  /*f390*/  LDCU UR6, c[0x0][0x39c] ;  /* 0x00007380ff0677ac */ /* 0x000ee20008000800 */
[----:B--2---:R-:W-:Y:S02]  /*f3a0*/  ISETP.LT.AND P4, PT, R5, UR5, !P0 ;  /* 0x0000000505007c0c */ /* 0x004fe4000c781270 */
[----:B------:R-:W-:Y:S01]  /*f3b0*/  LEA.HI.X.SX32 R5, R10, R17, 0x1, P6 ;  /* 0x000000110a057211 */ /* 0x000fe200030f0eff */
[----:B------:R-:W2:Y:S01]  /*f3c0*/  LDCU UR5, c[0x0][0x39c] ;  /* 0x00007380ff0577ac */ /* 0x000ea20008000800 */
[----:B----4-:R-:W-:-:S02]  /*f3d0*/  IADD3 R6, P6, PT, R0, R15, RZ ;  /* 0x0000000f00067210 */ /* 0x010fc40007fde0ff */
[----:B------:R-:W-:Y:S01]  /*f3e0*/  LOP3.LUT R10, R180, 0xd0, RZ, 0xfc, !PT ;  /* 0x000000d0b40a7812 */ /* 0x000fe200078efcff */
[----:B------:R4:W-:Y:S01]  /*f3f0*/  @P2 STG.E.U8 desc[UR24][R4.64], R19 ;  /* 0x0000001304002986 */ /* 0x0009e2000c101118 */
[----:B------:R-:W-:Y:S02]  /*f400*/  PRMT R13, R49, 0x7771, RZ ;  /* 0x00007771310d7816 */ /* 0x000fe400000000ff */
[----:B------:R-:W-:Y:S01]  /*f410*/  LEA.HI.X.SX32 R7, R0, R17, 0x1, P6 ;  /* 0x0000001100077211 */ /* 0x000fe200030f0eff */
[----:B------:R-:W-:Y:S01]  /*f420*/  IMAD R0, R11, 0x2, R0 ;  /* 0x000000020b007824 */ /* 0x000fe200078e0200 */
[----:B0-----:R-:W-:Y:S01]  /*f430*/  ISETP.LT.AND P2, PT, R10, UR4, !P0 ;  /* 0x000000040a007c0c */ /* 0x001fe2000c741270 */
[----:B------:R-:W0:Y:S01]  /*f440*/  LDCU UR4, c[0x0][0x39c] ;  /* 0x00007380ff0477ac */ /* 0x000e220008000800 */
[----:B-1----:R-:W-:Y:S01]  /*f450*/  PRMT R9, R49, 0x7772, RZ ;  /* 0x0000777231097816 */ /* 0x002fe200000000ff */
[----:B------:R1:W-:Y:S01]  /*f460*/  @P5 STG.E.U8 desc[UR24][R6.64], R13 ;  /* 0x0000000d06005986 */ /* 0x0003e2000c101118 */
[----:B------:R-:W-:Y:S01]  /*f470*/  IADD3 R2, P5, PT, R0, R15, RZ ;  /* 0x0000000f00027210 */ /* 0x000fe20007fbe0ff */
[----:B------:R-:W-:Y:S01]  /*f480*/  IMAD R10, R11, 0x2, R0 ;  /* 0x000000020b0a7824 */ /* 0x000fe200078e0200 */
[----:B------:R-:W-:-:S02]  /*f490*/  PRMT R49, R49, 0x7773, RZ ;  /* 0x0000777331317816 */ /* 0x000fc400000000ff */
[----:B------:R-:W-:Y:S02]  /*f4a0*/  LEA.HI.X.SX32 R3, R0, R17, 0x1, P5 ;  /* 0x0000001100037211 */ /* 0x000fe400028f0eff */
[----:B----4-:R-:W-:Y:S02]  /*f4b0*/  IADD3 R4, P6, PT, R10, R15, RZ ;  /* 0x0000000f0a047210 */ /* 0x010fe40007fde0ff */
[----:B------:R-:W-:Y:S01]  /*f4c0*/  LOP3.LUT R0, R180, 0xd4, RZ, 0xfc, !PT ;  /* 0x000000d4b4007812 */ /* 0x000fe200078efcff */
[----:B------:R4:W-:Y:S01]  /*f4d0*/  @P3 STG.E.U8 desc[UR24][R2.64], R9 ;  /* 0x0000000902003986 */ /* 0x0009e2000c101118 */
[----:B------:R-:W-:Y:S01]  /*f4e0*/  LEA.HI.X.SX32 R5, R10, R17, 0x1, P6 ;  /* 0x000000110a057211 */ /* 0x000fe200030f0eff */
[----:B------:R-:W-:Y:S01]  /*f4f0*/  IMAD R10, R11, 0x2, R10 ;  /* 0x000000020b0a7824 */ /* 0x000fe200078e020a */
[----:B--2---:R-:W-:Y:S01]  /*f500*/  ISETP.LT.AND P3, PT, R0, UR5, !P0 ;  /* 0x0000000500007c0c */ /* 0x004fe2000c761270 */
[----:B------:R-:W2:Y:S01]  /*f510*/  LDCU UR5, c[0x0][0x39c] ;  /* 0x00007380ff0577ac */ /* 0x000ea20008000800 */
[----:B------:R-:W-:Y:S01]  /*f520*/  LOP3.LUT R0, R180, 0xd6, RZ, 0xfc, !PT ;  /* 0x000000d6b4007812 */ /* 0x000fe200078efcff */
[----:B------:R5:W-:Y:S01]  /*f530*/  @P4 STG.E.U8 desc[UR24][R4.64], R49 ;  /* 0x0000003104004986 */ /* 0x000be2000c101118 */
[----:B-1----:R-:W-:-:S02]  /*f540*/  IADD3 R6, P6, PT, R10, R15, RZ ;  /* 0x0000000f0a067210 */ /* 0x002fc40007fde0ff */
[----:B0-----:R-:W-:Y:S01]  /*f550*/  ISETP.LT.AND P4, PT, R0, UR4, !P0 ;  /* 0x0000000400007c0c */ /* 0x001fe2000c781270 */
[C---:B------:R-:W-:Y:S01]  /*f560*/  IMAD R0, R11.reuse, 0x2, R10 ;  /* 0x000000020b007824 */ /* 0x040fe200078e020a */
[----:B------:R-:W-:Y:S01]  /*f570*/  LOP3.LUT R12, R180, 0xd2, RZ, 0xfc, !PT ;  /* 0x000000d2b40c7812 */ /* 0x000fe200078efcff */
[----:B------:R-:W0:Y:S01]  /*f580*/  LDCU UR4, c[0x0][0x39c] ;  /* 0x00007380ff0477ac */ /* 0x000e220008000800 */
[----:B------:R-:W-:Y:S02]  /*f590*/  LEA.HI.X.SX32 R7, R10, R17, 0x1, P6 ;  /* 0x000000110a077211 */ /* 0x000fe400030f0eff */
[----:B----4-:R-:W-:Y:S02]  /*f5a0*/  IADD3 R2, P6, PT, R0, R15, RZ ;  /* 0x0000000f00027210 */ /* 0x010fe40007fde0ff */
[----:B---3--:R-:W-:Y:S01]  /*f5b0*/  ISETP.LT.AND P5, PT, R12, UR6, !P0 ;  /* 0x000000060c007c0c */ /* 0x008fe2000c7a1270 */
[----:B------:R-:W1:Y:S01]  /*f5c0*/  LDCU UR6, c[0x0][0x39c] ;  /* 0x00007380ff0677ac */ /* 0x000e620008000800 */
[----:B------:R-:W-:Y:S01]  /*f5d0*/  LEA.HI.X.SX32 R3, R0, R17, 0x1, P6 ;  /* 0x0000001100037211 */ /* 0x000fe200030f0eff */
[----:B------:R-:W-:Y:S01]  /*f5e0*/  IMAD R0, R11, 0x2, R0 ;  /* 0x000000020b007824 */ /* 0x000fe200078e0200 */
[----:B------:R-:W-:-:S02]  /*f5f0*/  PRMT R9, R50, 0x7770, RZ ;  /* 0x0000777032097816 */ /* 0x000fc400000000ff */
[----:B------:R-:W-:Y:S02]  /*f600*/  LOP3.LUT R10, R180, 0xd8, RZ, 0xfc, !PT ;  /* 0x000000d8b40a7812 */ /* 0x000fe400078efcff */
[----:B------:R-:W-:Y:S01]  /*f610*/  IADD3 R12, P6, PT, R0, R15, RZ ;  /* 0x0000000f000c7210 */ /* 0x000fe20007fde0ff */
[----:B------:R3:W-:Y:S01]  /*f620*/  @P2 STG.E.U8 desc[UR24][R6.64], R9 ;  /* 0x0000000906002986 */ /* 0x0007e2000c101118 */
[----:B-----5:R-:W-:Y:S02]  /*f630*/  PRMT R5, R50, 0x7771, RZ ;  /* 0x0000777132057816 */ /* 0x020fe400000000ff */
[----:B------:R-:W-:Y:S01]  /*f640*/  LEA.HI.X.SX32 R13, R0, R17, 0x1, P6 ;  /* 0x00000011000d7211 */ /* 0x000fe200030f0eff */
[C---:B------:R-:W-:Y:S01]  /*f650*/  IMAD R0, R11.reuse, 0x2, R0 ;  /* 0x000000020b007824 */ /* 0x040fe200078e0200 */
[----:B--2---:R-:W-:Y:S01]  /*f660*/  ISETP.LT.AND P2, PT, R10, UR5, !P0 ;  /* 0x000000050a007c0c */ /* 0x004fe2000c741270 */
[----:B------:R2:W-:Y:S01]  /*f670*/  @P5 STG.E.U8 desc[UR24][R2.64], R5 ;  /* 0x0000000502005986 */ /* 0x0005e2000c101118 */
[----:B------:R-:W-:Y:S01]  /*f680*/  LOP3.LUT R4, R180, 0xda, RZ, 0xfc, !PT ;  /* 0x000000dab4047812 */ /* 0x000fe200078efcff */
[----:B------:R-:W4:Y:S01]  /*f690*/  LDCU UR5, c[0x0][0x39c] ;  /* 0x00007380ff0577ac */ /* 0x000f220008000800 */
[----:B------:R-:W-:Y:S01]  /*f6a0*/  IMAD R10, R11, 0x2, R0 ;  /* 0x000000020b0a7824 */ /* 0x000fe200078e0200 */
[----:B------:R5:W-:Y:S01]  /*f6b0*/  @P3 STG.E.U8 desc[UR24][R12.64], R29 ;  /* 0x0000001d0c003986 */ /* 0x000be2000c101118 */
[----:B-1----:R-:W-:Y:S01]  /*f6c0*/  ISETP.LT.AND P5, PT, R4, UR6, !P0 ;  /* 0x0000000604007c0c */ /* 0x002fe2000c7a1270 */
[----:B------:R-:W1:Y:S01]  /*f6d0*/  LDCU UR6, c[0x0][0x39c] ;  /* 0x00007380ff0677ac */ /* 0x000e620008000800 */
[----:B------:R-:W-:-:S02]  /*f6e0*/  LOP3.LUT R4, R180, 0xdc, RZ, 0xfc, !PT ;  /* 0x000000dcb4047812 */ /* 0x000fc400078efcff */
[C---:B---3--:R-:W-:Y:S02]  /*f6f0*/  PRMT R9, R51.reuse, 0x7770, RZ ;  /* 0x0000777033097816 */ /* 0x048fe400000000ff */
[----:B0-----:R-:W-:Y:S01]  /*f700*/  ISETP.LT.AND P6, PT, R4, UR4, !P0 ;  /* 0x0000000404007c0c */ /* 0x001fe2000c7c1270 */
[----:B------:R-:W0:Y:S01]  /*f710*/  LDCU UR4, c[0x0][0x39c] ;  /* 0x00007380ff0477ac */ /* 0x000e220008000800 */
[C---:B--2---:R-:W-:Y:S01]  /*f720*/  IADD3 R2, P3, PT, R0.reuse, R15, RZ ;  /* 0x0000000f00027210 */ /* 0x044fe20007f7e0ff */
[----:B------:R-:W2:Y:S01]  /*f730*/  LDS.128 R4, [R8+UR11] ;  /* 0x0000000b08047984 */ /* 0x000ea20008000c00 */
[----:B-----5:R-:W-:Y:S02]  /*f740*/  PRMT R29, R51, 0x7771, RZ ;  /* 0x00007771331d7816 */ /* 0x020fe400000000ff */
[----:B------:R-:W-:Y:S02]  /*f750*/  LEA.HI.X.SX32 R3, R0, R17, 0x1, P3 ;  /* 0x0000001100037211 */ /* 0x000fe400018f0eff */
[----:B------:R-:W-:-:S02]  /*f760*/  IADD3 R18, P3, PT, R10, R15, RZ ;  /* 0x0000000f0a127210 */ /* 0x000fc40007f7e0ff */
[----:B------:R-:W-:Y:S01]  /*f770*/  LOP3.LUT R0, R180, 0xe2, RZ, 0xfc, !PT ;  /* 0x000000e2b4007812 */ /* 0x000fe200078efcff */
[----:B------:R3:W-:Y:S01]  /*f780*/  @P4 STG.E.U8 desc[UR24][R2.64], R31 ;  /* 0x0000001f02004986 */ /* 0x0007e2000c101118 */
[----:B------:R-:W-:Y:S01]  /*f790*/  LEA.HI.X.SX32 R19, R10, R17, 0x1, P3 ;  /* 0x000000110a137211 */ /* 0x000fe200018f0eff */
[C---:B------:R-:W-:Y:S01]  /*f7a0*/  IMAD R10, R11.reuse, 0x2, R10 ;  /* 0x000000020b0a7824 */ /* 0x040fe200078e020a */
[----:B----4-:R-:W-:Y:S01]  /*f7b0*/  ISETP.LT.AND P3, PT, R14, UR5, !P0 ;  /* 0x000000050e007c0c */ /* 0x010fe2000c761270 */
[----:B------:R-:W4:Y:S01]  /*f7c0*/  LDCU UR5, c[0x0][0x39c] ;  /* 0x00007380ff0577ac */ /* 0x000f220008000800 */
[----:B------:R-:W-:Y:S01]  /*f7d0*/  LOP3.LUT R14, R180, 0xe0, RZ, 0xfc, !PT ;  /* 0x000000e0b40e7812 */ /* 0x000fe200078efcff */
[----:B------:R5:W-:Y:S01]  /*f7e0*/  @P2 STG.E.U8 desc[UR24][R18.64], R9 ;  /* 0x0000000912002986 */ /* 0x000be2000c101118 */
[----:B------:R-:W-:Y:S02]  /*f7f0*/  IADD3 R12, P2, PT, R10, R15, RZ ;  /* 0x0000000f0a0c7210 */ /* 0x000fe40007f5e0ff */
[----:B-1----:R-:W-:Y:S01]  /*f800*/  ISETP.LT.AND P4, PT, R0, UR6, !P0 ;  /* 0x0000000600007c0c */ /* 0x002fe2000c781270 */
[----:B------:R-:W1:Y:S01]  /*f810*/  LDCU UR6, c[0x0][0x39c] ;  /* 0x00007380ff0677ac */ /* 0x000e620008000800 */
[----:B------:R-:W-:Y:S01]  /*f820*/  LEA.HI.X.SX32 R13, R10, R17, 0x1, P2 ;  /* 0x000000110a0d7211 */ /* 0x000fe200010f0eff */
[C---:B------:R-:W-:Y:S01]  /*f830*/  IMAD R10, R11.reuse, 0x2, R10 ;  /* 0x000000020b0a7824 */ /* 0x040fe200078e020a */
[----:B0-----:R-:W-:Y:S01]  /*f840*/  ISETP.LT.AND P2, PT, R14, UR4, !P0 ;  /* 0x000000040e007c0c */ /* 0x001fe2000c741270 */
[----:B------:R-:W0:Y:S01]  /*f850*/  LDCU UR4, c[0x0][0x39c] ;  /* 0x00007380ff0477ac */ /* 0x000e220008000800 */
[----:B------:R-:W-:Y:S01]  /*f860*/  LOP3.LUT R14, R180, 0xe4, RZ, 0xfc, !PT ;  /* 0x000000e4b40e7812 */ /* 0x000fe200078efcff */
[----:B------:R0:W-:Y:S01]  /*f870*/  @P5 STG.E.U8 desc[UR24][R12.64], R29 ;  /* 0x0000001d0c005986 */ /* 0x0001e2000c101118 */
[----:B---3--:R-:W-:Y:S01]  /*f880*/  IADD3 R2, P5, PT, R10, R15, RZ ;  /* 0x0000000f0a027210 */ /* 0x008fe20007fbe0ff */
[----:B------:R-:W-:Y:S01]  /*f890*/  IMAD R0, R11, 0x2, R10 ;  /* 0x000000020b007824 */ /* 0x000fe200078e020a */
[----:B-----5:R-:W-:-:S02]  /*f8a0*/  PRMT R9, R51, 0x7773, RZ ;  /* 0x0000777333097816 */ /* 0x020fc400000000ff */
[----:B------:R-:W-:Y:S01]  /*f8b0*/  LEA.HI.X.SX32 R3, R10, R17, 0x1, P5 ;  /* 0x000000110a037211 */ /* 0x000fe200028f0eff */
[----:B------:R-:W-:Y:S01]  /*f8c0*/  IMAD R10, R11, 0x2, R0 ;  /* 0x000000020b0a7824 */ /* 0x000fe200078e0200 */
[C---:B------:R-:W-:Y:S02]  /*f8d0*/  IADD3 R18, P5, PT, R0.reuse, R15, RZ ;  /* 0x0000000f00127210 */ /* 0x040fe40007fbe0ff */
[----:B------:R-:W-:Y:S02]  /*f8e0*/  PRMT R51, R51, 0x7772, RZ ;  /* 0x0000777233337816 */ /* 0x000fe400000000ff */
[----:B------:R-:W-:Y:S01]  /*f8f0*/  LEA.HI.X.SX32 R19, R0, R17, 0x1, P5 ;  /* 0x0000001100137211 */ /* 0x000fe200028f0eff */
[----:B------:R-:W-:Y:S01]  /*f900*/  IMAD R0, R11, 0x2, R10 ;  /* 0x000000020b007824 */ /* 0x000fe200078e020a */
[----:B----4-:R-:W-:Y:S01]  /*f910*/  ISETP.LT.AND P5, PT, R14, UR5, !P0 ;  /* 0x000000050e007c0c */ /* 0x010fe2000c7a1270 */
[----:B------:R-:W3:Y:S01]  /*f920*/  LDCU UR5, c[0x0][0x39c] ;  /* 0x00007380ff0577ac */ /* 0x000ee20008000800 */
[----:B------:R-:W-:Y:S01]  /*f930*/  LOP3.LUT R14, R180, 0xe6, RZ, 0xfc, !PT ;  /* 0x000000e6b40e7812 */ /* 0x000fe200078efcff */
[----:B------:R4:W-:Y:S01]  /*f940*/  @P6 STG.E.U8 desc[UR24][R2.64], R51 ;  /* 0x0000003302006986 */ /* 0x0009e2000c101118 */
[----:B0-----:R-:W-:-:S02]  /*f950*/  IADD3 R12, P6, PT, R10, R15, RZ ;  /* 0x0000000f0a0c7210 */ /* 0x001fc40007fde0ff */
[----:B--2---:R-:W-:Y:S01]  /*f960*/  PRMT R31, R4, 0x7770, RZ ;  /* 0x00007770041f7816 */ /* 0x004fe200000000ff */
[----:B------:R0:W-:Y:S01]  /*f970*/  @P3 STG.E.U8 desc[UR24][R18.64], R9 ;  /* 0x0000000912003986 */ /* 0x0001e2000c101118 */
[----:B------:R-:W-:Y:S01]  /*f980*/  ISETP.LT.AND P3, PT, R14, UR4, !P0 ;  /* 0x000000040e007c0c */ /* 0x000fe2000c761270 */
[----:B------:R-:W2:Y:S01]  /*f990*/  LDCU UR4, c[0x0][0x39c] ;  /* 0x00007380ff0477ac */ /* 0x000ea20008000800 */
[----:B------:R-:W-:Y:S01]  /*f9a0*/  LEA.HI.X.SX32 R13, R10, R17, 0x1, P6 ;  /* 0x000000110a0d7211 */ /* 0x000fe200030f0eff */
[----:B------:R-:W-:Y:S01]  /*f9b0*/  IMAD R10, R11, 0x2, R0 ;  /* 0x000000020b0a7824 */ /* 0x000fe200078e0200 */
[----:B------:R-:W-:Y:S02]  /*f9c0*/  LOP3.LUT R14, R180, 0xe8, RZ, 0xfc, !PT ;  /* 0x000000e8b40e7812 */ /* 0x000fe400078efcff */
[----:B------:R-:W-:Y:S01]  /*f9d0*/  PRMT R29, R4, 0x7771, RZ ;  /* 0x00007771041d7816 */ /* 0x000fe200000000ff */
[----:B------:R5:W-:Y:S01]  /*f9e0*/  @P2 STG.E.U8 desc[UR24][R12.64], R31 ;  /* 0x0000001f0c002986 */ /* 0x000be2000c101118 */
[----:B----4-:R-:W-:-:S02]  /*f9f0*/  IADD3 R2, P6, PT, R0, R15, RZ ;  /* 0x0000000f00027210 */ /* 0x010fc40007fde0ff */
[----:B---3--:R-:W-:Y:S01]  /*fa00*/  ISETP.LT.AND P2, PT, R14, UR5, !P0 ;  /* 0x000000050e007c0c */ /* 0x008fe2000c741270 */
[----:B------:R-:W3:Y:S01]  /*fa10*/  LDCU UR5, c[0x0][0x39c] ;  /* 0x00007380ff0577ac */ /* 0x000ee20008000800 */
[----:B------:R-:W-:Y:S01]  /*fa20*/  LEA.HI.X.SX32 R3, R0, R17, 0x1, P6 ;  /* 0x0000001100037211 */ /* 0x000fe200030f0eff */
[C---:B------:R-:W-:Y:S01]  /*fa30*/  IMAD R0, R11.reuse, 0x2, R10 ;  /* 0x000000020b007824 */ /* 0x040fe200078e020a */
[----:B0-----:R-:W-:Y:S02]  /*fa40*/  IADD3 R18, P6, PT, R10, R15, RZ ;  /* 0x0000000f0a127210 */ /* 0x001fe40007fde0ff */
        /* <DEDUP_REMOVED lines=10> */
[----:B--2---:R-:W-:Y:S01]  /*faf0*/  ISETP.LT.AND P5, PT, R14, UR4, !P0 ;  /* 0x000000040e007c0c */ /* 0x004fe2000c7a1270 */
[----:B------:R-:W2:Y:S01]  /*fb00*/  LDCU UR4, c[0x0][0x39c] ;  /* 0x00007380ff0477ac */ /* 0x000ea20008000800 */
[----:B------:R-:W-:Y:S01]  /*fb10*/  LEA.HI.X.SX32 R13, R0, R17, 0x1, P6 ;  /* 0x00000011000d7211 */ /* 0x000fe200030f0eff */
[----:B------:R-:W-:Y:S01]  /*fb20*/  IMAD R0, R11, 0x2, R10 ;  /* 0x000000020b007824 */ /* 0x000fe200078e020a */
[----:B0-----:R-:W-:-:S02]  /*fb30*/  PRMT R29, R4, 0x7773, RZ ;  /* 0x00007773041d7816 */ /* 0x001fc400000000ff */
[----:B------:R-:W-:Y:S02]  /*fb40*/  LOP3.LUT R4, R180, 0xee, RZ, 0xfc, !PT ;  /* 0x000000eeb4047812 */ /* 0x000fe400078efcff */
[----:B------:R-:W-:Y:S01]  /*fb50*/  IADD3 R2, P6, PT, R10, R15, RZ ;  /* 0x0000000f0a027210 */ /* 0x000fe20007fde0ff */
[----:B------:R0:W-:Y:S01]  /*fb60*/  @P3 STG.E.U8 desc[UR24][R12.64], R29 ;  /* 0x0000001d0c003986 */ /* 0x0001e2000c101118 */
[----:B---3--:R-:W-:Y:S01]  /*fb70*/  ISETP.LT.AND P3, PT, R4, UR5, !P0 ;  /* 0x0000000504007c0c */ /* 0x008fe2000c761270 */
[----:B------:R-:W3:Y:S01]  /*fb80*/  LDCU UR5, c[0x0][0x39c] ;  /* 0x00007380ff0577ac */ /* 0x000ee20008000800 */
[----:B------:R-:W-:Y:S01]  /*fb90*/  LEA.HI.X.SX32 R3, R10, R17, 0x1, P6 ;  /* 0x000000110a037211 */ /* 0x000fe200030f0eff */
[----:B------:R-:W-:Y:S01]  /*fba0*/  IMAD R4, R11, 0x2, R0 ;  /* 0x000000020b047824 */ /* 0x000fe200078e0200 */
[----:B----4-:R-:W-:Y:S02]  /*fbb0*/  PRMT R9, R5, 0x7770, RZ ;  /* 0x0000777005097816 */ /* 0x010fe400000000ff */
[----:B------:R-:W-:-:S02]  /*fbc0*/  IADD3 R18, P6, PT, R0, R15, RZ ;  /* 0x0000000f00127210 */ /* 0x000fc40007fde0ff */
[----:B------:R-:W-:Y:S01]  /*fbd0*/  LOP3.LUT R10, R180, 0xf0, RZ, 0xfc, !PT ;  /* 0x000000f0b40a7812 */ /* 0x000fe200078efcff */
[----:B------:R4:W-:Y:S01]  /*fbe0*/  @P2 STG.E.U8 desc[UR24][R2.64], R9 ;  /* 0x0000000902002986 */ /* 0x0009e2000c101118 */
[----:B------:R-:W-:Y:S01]  /*fbf0*/  LEA.HI.X.SX32 R19, R0, R17, 0x1, P6 ;  /* 0x0000001100137211 */ /* 0x000fe200030f0eff */
[----:B------:R-:W-:Y:S01]  /*fc00*/  IMAD R0, R11, 0x2, R4 ;  /* 0x000000020b007824 */ /* 0x000fe200078e0204 */
[----:B0-----:R-:W-:Y:S02]  /*fc10*/  PRMT R29, R5, 0x7771, RZ ;  /* 0x00007771051d7816 */ /* 0x001fe400000000ff */
[----:B--2---:R-:W-:Y:S01]  /*fc20*/  ISETP.LT.AND P2, PT, R10, UR4, !P0 ;  /* 0x000000040a007c0c */ /* 0x004fe2000c741270 */
[----:B------:R-:W0:Y:S01]  /*fc30*/  LDCU UR4, c[0x0][0x39c] ;  /* 0x00007380ff0477ac */ /* 0x000e220008000800 */
[----:B------:R-:W-:Y:S01]  /*fc40*/  IADD3 R12, P6, PT, R4, R15, RZ ;  /* 0x0000000f040c7210 */ /* 0x000fe20007fde0ff */
[----:B------:R2:W-:Y:S01]  /*fc50*/  @P4 STG.E.U8 desc[UR24][R18.64], R29 ;  /* 0x0000001d12004986 */ /* 0x0005e2000c101118 */
[----:B------:R-:W-:-:S02]  /*fc60*/  LOP3.LUT R10, R180, 0xf2, RZ, 0xfc, !PT ;  /* 0x000000f2b40a7812 */ /* 0x000fc400078efcff */
[----:B------:R-:W-:Y:S02]  /*fc70*/  LEA.HI.X.SX32 R13, R4, R17, 0x1, P6 ;  /* 0x00000011040d7211 */ /* 0x000fe400030f0eff */
[----:B----4-:R-:W-:Y:S02]  /*fc80*/  PRMT R9, R5, 0x7772, RZ ;  /* 0x0000777205097816 */ /* 0x010fe400000000ff */
[----:B-1----:R-:W-:Y:S01]  /*fc90*/  ISETP.LT.AND P4, PT, R10, UR6, !P0 ;  /* 0x000000060a007c0c */ /* 0x002fe2000c781270 */
[----:B------:R-:W-:Y:S01]  /*fca0*/  IMAD R10, R11, 0x2, R0 ;  /* 0x000000020b0a7824 */ /* 0x000fe200078e0200 */
[----:B------:R-:W-:Y:S01]  /*fcb0*/  IADD3 R2, P6, PT, R0, R15, RZ ;  /* 0x0000000f00027210 */ /* 0x000fe20007fde0ff */
[----:B------:R1:W-:Y:S01]  /*fcc0*/  @P5 STG.E.U8 desc[UR24][R12.64], R9 ;  /* 0x000000090c005986 */ /* 0x0003e2000c101118 */
[----:B------:R-:W-:Y:S01]  /*fcd0*/  LOP3.LUT R4, R180, 0xf4, RZ, 0xfc, !PT ;  /* 0x000000f4b4047812 */ /* 0x000fe200078efcff */
[----:B------:R-:W4:Y:S01]  /*fce0*/  LDCU UR6, c[0x0][0x39c] ;  /* 0x00007380ff0677ac */ /* 0x000f220008000800 */
[----:B------:R-:W-:-:S02]  /*fcf0*/  LEA.HI.X.SX32 R3, R0, R17, 0x1, P6 ;  /* 0x0000001100037211 */ /* 0x000fc400030f0eff */
[----:B---3--:R-:W-:Y:S01]  /*fd00*/  ISETP.LT.AND P5, PT, R4, UR5, !P0 ;  /* 0x0000000504007c0c */ /* 0x008fe2000c7a1270 */
[----:B------:R-:W3:Y:S01]  /*fd10*/  LDCU UR5, c[0x0][0x39c] ;  /* 0x00007380ff0577ac */ /* 0x000ee20008000800 */
[----:B------:R-:W-:Y:S02]  /*fd20*/  IADD3 R4, P6, PT, R10, R15, RZ ;  /* 0x0000000f0a047210 */ /* 0x000fe40007fde0ff */
[----:B--2---:R-:W-:Y:S02]  /*fd30*/  PRMT R19, R5, 0x7773, RZ ;  /* 0x0000777305137816 */ /* 0x004fe400000000ff */
[----:B------:R-:W-:Y:S02]  /*fd40*/  LOP3.LUT R0, R180, 0xf6, RZ, 0xfc, !PT ;  /* 0x000000f6b4007812 */ /* 0x000fe400078efcff */
[----:B------:R-:W-:Y:S01]  /*fd50*/  LEA.HI.X.SX32 R5, R10, R17, 0x1, P6 ;  /* 0x000000110a057211 */ /* 0x000fe200030f0eff */
[----:B------:R-:W-:Y:S01]  /*fd60*/  IMAD R10, R11, 0x2, R10 ;  /* 0x000000020b0a7824 */ /* 0x000fe200078e020a */
[----:B------:R2:W-:Y:S01]  /*fd70*/  @P3 STG.E.U8 desc[UR24][R2.64], R19 ;  /* 0x0000001302003986 */ /* 0x0005e2000c101118 */
[----:B-1----:R-:W-:-:S02]  /*fd80*/  PRMT R9, R6, 0x7770, RZ ;  /* 0x0000777006097816 */ /* 0x002fc400000000ff */
[----:B0-----:R-:W-:Y:S01]  /*fd90*/  ISETP.LT.AND P3, PT, R0, UR4, !P0 ;  /* 0x0000000400007c0c */ /* 0x001fe2000c761270 */
[----:B------:R-:W0:Y:S01]  /*fda0*/  LDCU UR4, c[0x0][0x39c] ;  /* 0x00007380ff0477ac */ /* 0x000e220008000800 */
[----:B------:R-:W-:Y:S01]  /*fdb0*/  IMAD R0, R11, 0x2, R10 ;  /* 0x000000020b007824 */ /* 0x000fe200078e020a */
[----:B------:R1:W-:Y:S01]  /*fdc0*/  @P2 STG.E.U8 desc[UR24][R4.64], R9 ;  /* 0x0000000904002986 */ /* 0x0003e2000c101118 */
[----:B------:R-:W-:Y:S02]  /*fdd0*/  IADD3 R12, P2, PT, R10, R15, RZ ;  /* 0x0000000f0a0c7210 */ /* 0x000fe40007f5e0ff */
[----:B------:R-:W-:Y:S02]  /*fde0*/  LOP3.LUT R14, R180, 0xf8, RZ, 0xfc, !PT ;  /* 0x000000f8b40e7812 */ /* 0x000fe400078efcff */
[----:B------:R-:W-:Y:S02]  /*fdf0*/  LEA.HI.X.SX32 R13, R10, R17, 0x1, P2 ;  /* 0x000000110a0d7211 */ /* 0x000fe400010f0eff */
[----:B--2---:R-:W-:-:S02]  /*fe00*/  IADD3 R2, P6, PT, R0, R15, RZ ;  /* 0x0000000f00027210 */ /* 0x004fc40007fde0ff */
[----:B------:R-:W-:Y:S02]  /*fe10*/  PRMT R19, R6, 0x7771, RZ ;  /* 0x0000777106137816 */ /* 0x000fe400000000ff */
[----:B------:R-:W-:Y:S01]  /*fe20*/  LEA.HI.X.SX32 R3, R0, R17, 0x1, P6 ;  /* 0x0000001100037211 */ /* 0x000fe200030f0eff */
[C---:B------:R-:W-:Y:S01]  /*fe30*/  IMAD R0, R11.reuse, 0x2, R0 ;  /* 0x000000020b007824 */ /* 0x040fe200078e0200 */
[----:B-1----:R-:W-:Y:S01]  /*fe40*/  PRMT R9, R6, 0x7772, RZ ;  /* 0x0000777206097816 */ /* 0x002fe200000000ff */
[----:B------:R1:W-:Y:S01]  /*fe50*/  @P4 STG.E.U8 desc[UR24][R12.64], R19 ;  /* 0x000000130c004986 */ /* 0x0003e2000c101118 */
[----:B------:R-:W-:Y:S02]  /*fe60*/  LOP3.LUT R10, R180, 0xfa, RZ, 0xfc, !PT ;  /* 0x000000fab40a7812 */ /* 0x000fe400078efcff */
[----:B---3--:R-:W-:Y:S01]  /*fe70*/  ISETP.LT.AND P2, PT, R14, UR5, !P0 ;  /* 0x000000050e007c0c */ /* 0x008fe2000c741270 */
[----:B------:R-:W2:Y:S01]  /*fe80*/  LDCU UR5, c[0x0][0x39c] ;  /* 0x00007380ff0577ac */ /* 0x000ea20008000800 */
[----:B----4-:R-:W-:Y:S01]  /*fe90*/  ISETP.LT.AND P4, PT, R10, UR6, !P0 ;  /* 0x000000060a007c0c */ /* 0x010fe2000c781270 */
        /* <DEDUP_REMOVED lines=8> */
[----:B-1----:R-:W-:Y:S02]  /*ff20*/  IADD3 R12, P5, PT, R10, R15, RZ ;  /* 0x0000000f0a0c7210 */ /* 0x002fe40007fbe0ff */
[----:B------:R-:W-:Y:S02]  /*ff30*/  PRMT R29, R6, 0x7773, RZ ;  /* 0x00007773061d7816 */ /* 0x000fe400000000ff */
[----:B------:R-:W-:Y:S02]  /*ff40*/  PRMT R19, R7, 0x7770, RZ ;  /* 0x0000777007137816 */ /* 0x000fe400000000ff */
[----:B------:R-:W-:Y:S01]  /*ff50*/  LEA.HI.X.SX32 R13, R10, R17, 0x1, P5 ;  /* 0x000000110a0d7211 */ /* 0x000fe200028f0eff */
[----:B------:R-:W-:Y:S01]  /*ff60*/  IMAD R10, R11, 0x2, R10 ;  /* 0x000000020b0a7824 */ /* 0x000fe200078e020a */
[----:B------:R-:W-:Y:S01]  /*ff70*/  LOP3.LUT R0, R180, 0xfe, RZ, 0xfc, !PT ;  /* 0x000000feb4007812 */ /* 0x000fe200078efcff */
[----:B------:R1:W-:Y:S01]  /*ff80*/  @P3 STG.E.U8 desc[UR24][R4.64], R29 ;  /* 0x0000001d04003986 */ /* 0x0003e2000c101118 */
[----:B---3--:R-:W-:-:S02]  /*ff90*/  PRMT R9, R7, 0x7771, RZ ;  /* 0x0000777107097816 */ /* 0x008fc400000000ff */
[----:B--2---:R-:W-:Y:S01]  /*ffa0*/  ISETP.LT.AND P3, PT, R0, UR5, !P0 ;  /* 0x0000000500007c0c */ /* 0x004fe2000c761270 */
[----:B------:R2:W-:Y:S01]  /*ffb0*/  @P2 STG.E.U8 desc[UR24][R12.64], R19 ;  /* 0x000000130c002986 */ /* 0x0005e2000c101118 */
[----:B------:R-:W-:Y:S01]  /*ffc0*/  IADD3 R2, P2, PT, R10, R15, RZ ;  /* 0x0000000f0a027210 */ /* 0x000fe20007f5e0ff */
[----:B------:R-:W3:Y:S01]  /*ffd0*/  LDCU UR5, c[0x0][0x39c] ;  /* 0x00007380ff0577ac */ /* 0x000ee20008000800 */
[----:B------:R-:W-:Y:S02]  /*ffe0*/  LOP3.LUT R0, R180, 0x102, RZ, 0xfc, !PT ;  /* 0x00000102b4007812 */ /* 0x000fe400078efcff */
[----:B------:R-:W-:Y:S01]  /*fff0*/  LEA.HI.X.SX32 R3, R10, R17, 0x1, P2 ;  /* 0x000000110a037211 */ /* 0x000fe200010f0eff */
[C---:B------:R-:W-:Y:S01]  /*10000*/  IMAD R10, R11.reuse, 0x2, R10 ;  /* 0x000000020b0a7824 */ /* 0x040fe200078e020a */
[----:B0-----:R-:W-:Y:S01]  /*10010*/  ISETP.LT.AND P5, PT, R0, UR4, !P0 ;  /* 0x0000000400007c0c */ /* 0x001fe2000c7a1270 */
[----:B------:R-:W0:Y:S01]  /*10020*/  LDCU UR4, c[0x0][0x39c] ;  /* 0x00007380ff0477ac */ /* 0x000e220008000800 */
[----:B------:R-:W-:Y:S01]  /*10030*/  LOP3.LUT R6, R180, 0x100, RZ, 0xfc, !PT ;  /* 0x00000100b4067812 */ /* 0x000fe200078efcff */
[----:B------:R5:W-:Y:S01]  /*10040*/  @P4 STG.E.U8 desc[UR24][R2.64], R9 ;  /* 0x0000000902004986 */ /* 0x000be2000c101118 */
[----:B-1----:R-:W-:Y:S01]  /*10050*/  IADD3 R4, P4, PT, R10, R15, RZ ;  /* 0x0000000f0a047210 */ /* 0x002fe20007f9e0ff */
[C---:B------:R-:W-:Y:S01]  /*10060*/  IMAD R0, R11.reuse, 0x2, R10 ;  /* 0x000000020b007824 */ /* 0x040fe200078e020a */
[----:B----4-:R-:W-:Y:S01]  /*10070*/  ISETP.LT.AND P2, PT, R6, UR6, !P0 ;  /* 0x0000000606007c0c */ /* 0x010fe2000c741270 */
[----:B------:R-:W1:Y:S01]  /*10080*/  LDCU UR6, c[0x0][0x39c] ;  /* 0x00007380ff0677ac */ /* 0x000e620008000800 */
[----:B------:R-:W-:Y:S01]  /*10090*/  LEA.HI.X.SX32 R5, R10, R17, 0x1, P4 ;  /* 0x000000110a057211 */ /* 0x000fe200020f0eff */
[----:B------:R-:W-:Y:S01]  /*100a0*/  IMAD R10, R11, 0x2, R0 ;  /* 0x000000020b0a7824 */ /* 0x000fe200078e0200 */
[----:B------:R-:W-:-:S02]  /*100b0*/  IADD3 R6, P4, PT, R0, R15, RZ ;  /* 0x0000000f00067210 */ /* 0x000fc40007f9e0ff */
[----:B--2---:R-:W-:Y:S02]  /*100c0*/  LOP3.LUT R12, R180, 0x104, RZ, 0xfc, !PT ;  /* 0x00000104b40c7812 */ /* 0x004fe400078efcff */
[C---:B------:R-:W-:Y:S02]  /*100d0*/  PRMT R13, R7.reuse, 0x7773, RZ ;  /* 0x00007773070d7816 */ /* 0x040fe400000000ff */
[----:B------:R-:W-:Y:S02]  /*100e0*/  PRMT R19, R7, 0x7772, RZ ;  /* 0x0000777207137816 */ /* 0x000fe400000000ff */
[----:B------:R-:W-:Y:S01]  /*100f0*/  LEA.HI.X.SX32 R7, R0, R17, 0x1, P4 ;  /* 0x0000001100077211 */ /* 0x000fe200020f0eff */
[----:B------:R-:W-:Y:S01]  /*10100*/  IMAD R0, R11, 0x2, R10 ;  /* 0x000000020b007824 */ /* 0x000fe200078e020a */
[----:B---3--:R-:W-:Y:S01]  /*10110*/  ISETP.LT.AND P4, PT, R12, UR5, !P0 ;  /* 0x000000050c007c0c */ /* 0x008fe2000c781270 */
[----:B------:R-:W2:Y:S01]  /*10120*/  LDCU UR5, c[0x0][0x39c] ;  /* 0x00007380ff0577ac */ /* 0x000ea20008000800 */
[----:B------:R-:W-:Y:S01]  /*10130*/  LOP3.LUT R12, R180, 0x106, RZ, 0xfc, !PT ;  /* 0x00000106b40c7812 */ /* 0x000fe200078efcff */
[----:B------:R3:W-:Y:S01]  /*10140*/  @P6 STG.E.U8 desc[UR24][R4.64], R19 ;  /* 0x0000001304006986 */ /* 0x0007e2000c101118 */
[----:B-----5:R-:W-:-:S02]  /*10150*/  IADD3 R2, P6, PT, R10, R15, RZ ;  /* 0x0000000f0a027210 */ /* 0x020fc40007fde0ff */
[----:B------:R-:W-:Y:S01]  /*10160*/  PRMT R9, R20, 0x7770, RZ ;  /* 0x0000777014097816 */ /* 0x000fe200000000ff */
[----:B------:R4:W-:Y:S01]  /*10170*/  @P3 STG.E.U8 desc[UR24][R6.64], R13 ;  /* 0x0000000d06003986 */ /* 0x0009e2000c101118 */
[----:B0-----:R-:W-:Y:S01]  /*10180*/  ISETP.LT.AND P3, PT, R12, UR4, !P0 ;  /* 0x000000040c007c0c */ /* 0x001fe2000c761270 */
[----:B------:R-:W0:Y:S01]  /*10190*/  LDCU UR4, c[0x0][0x39c] ;  /* 0x00007380ff0477ac */ /* 0x000e220008000800 */
[----:B------:R-:W-:Y:S01]  /*101a0*/  LEA.HI.X.SX32 R3, R10, R17, 0x1, P6 ;  /* 0x000000110a037211 */ /* 0x000fe200030f0eff */
[----:B------:R-:W-:Y:S01]  /*101b0*/  IMAD R10, R11, 0x2, R0 ;  /* 0x000000020b0a7824 */ /* 0x000fe200078e0200 */
[C---:B------:R-:W-:Y:S02]  /*101c0*/  LOP3.LUT R12, R180.reuse, 0x108, RZ, 0xfc, !PT ;  /* 0x00000108b40c7812 */ /* 0x040fe400078efcff */
[----:B------:R-:W-:Y:S01]  /*101d0*/  LOP3.LUT R14, R180, 0x1de, RZ, 0xfc, !PT ;  /* 0x000001deb40e7812 */ /* 0x000fe200078efcff */
[----:B------:R5:W-:Y:S01]  /*101e0*/  @P2 STG.E.U8 desc[UR24][R2.64], R9 ;  /* 0x0000000902002986 */ /* 0x000be2000c101118 */
[----:B---3--:R-:W-:-:S02]  /*101f0*/  IADD3 R4, P6, PT, R0, R15, RZ ;  /* 0x0000000f00047210 */ /* 0x008fc40007fde0ff */
[----:B------:R-:W-:Y:S02]  /*10200*/  PRMT R19, R22, 0x7773, RZ ;  /* 0x0000777316137816 */ /* 0x000fe400000000ff */
        /* <DEDUP_REMOVED lines=9> */
[C---:B------:R-:W-:Y:S01]  /*102a0*/  IMAD R10, R11.reuse, 0x2, R0 ;  /* 0x000000020b0a7824 */ /* 0x040fe200078e0200 */
[----:B-----5:R-:W-:Y:S02]  /*102b0*/  PRMT R9, R20, 0x7772, RZ ;  /* 0x0000777214097816 */ /* 0x020fe400000000ff */
[----:B-1----:R-:W-:Y:S01]  /*102c0*/  ISETP.LT.AND P5, PT, R12, UR6, !P0 ;  /* 0x000000060c007c0c */ /* 0x002fe2000c7a1270 */
[----:B------:R-:W1:Y:S01]  /*102d0*/  LDCU UR6, c[0x0][0x39c] ;  /* 0x00007380ff0677ac */ /* 0x000e620008000800 */
[----:B------:R-:W-:Y:S01]  /*102e0*/  LOP3.LUT R12, R180, 0x10c, RZ, 0xfc, !PT ;  /* 0x0000010cb40c7812 */ /* 0x000fe200078efcff */
[----:B------:R4:W-:Y:S01]  /*102f0*/  @P4 STG.E.U8 desc[UR24][R6.64], R9 ;  /* 0x0000000906004986 */ /* 0x0009e2000c101118 */
[----:B------:R-:W-:Y:S02]  /*10300*/  IADD3 R2, P6, PT, R0, R15, RZ ;  /* 0x0000000f00027210 */ /* 0x000fe40007fde0ff */
        /* <DEDUP_REMOVED lines=68> */
[----:B------:R-:W-:Y:S01]  /*10750*/  LOP3.LUT R0, R180, 0x11e, RZ, 0xfc, !PT ;  /* 0x0000011eb4007812 */ /* 0x000fe200078efcff */
[----:B------:R-:W-:Y:S01]  /*10760*/  @P3 STG.E.U8 desc[UR24][R6.64], R19 ;  /* 0x0000001306003986 */ /* 0x000fe2000c101118 */
[----:B-1----:R-:W-:Y:S02]  /*10770*/  PRMT R9, R23, 0x7770, RZ ;  /* 0x0000777017097816 */ /* 0x002fe400000000ff */
[----:B------:R-:W-:Y:S01]  /*10780*/  LEA.HI.X.SX32 R3, R10, R17, 0x1, P4 ;  /* 0x000000110a037211 */ /* 0x000fe200020f0eff */
[----:B------:R-:W-:Y:S01]  /*10790*/  IMAD R10, R11, 0x2, R10 ;  /* 0x000000020b0a7824 */ /* 0x000fe200078e020a */
[----:B--2---:R-:W-:Y:S01]  /*107a0*/  ISETP.LT.AND P3, PT, R0, UR5, !P0 ;  /* 0x0000000500007c0c */ /* 0x004fe2000c761270 */
[----:B------:R-:W1:Y:S01]  /*107b0*/  LDCU UR5, c[0x0][0x39c] ;  /* 0x00007380ff0577ac */ /* 0x000e620008000800 */
[----:B------:R-:W-:Y:S01]  /*107c0*/  PRMT R13, R23, 0x7771, RZ ;  /* 0x00007771170d7816 */ /* 0x000fe200000000ff */
[----:B------:R2:W-:Y:S01]  /*107d0*/  @P2 STG.E.U8 desc[UR24][R2.64], R9 ;  /* 0x0000000902002986 */ /* 0x0005e2000c101118 */
[----:B------:R-:W-:-:S02]  /*107e0*/  IADD3 R4, P2, PT, R10, R15, RZ ;  /* 0x0000000f0a047210 */ /* 0x000fc40007f5e0ff */
[----:B------:R-:W-:Y:S02]  /*107f0*/  LOP3.LUT R0, R180, 0x122, RZ, 0xfc, !PT ;  /* 0x00000122b4007812 */ /* 0x000fe400078efcff */
[----:B------:R-:W-:Y:S01]  /*10800*/  LEA.HI.X.SX32 R5, R10, R17, 0x1, P2 ;  /* 0x000000110a057211 */ /* 0x000fe200010f0eff */
[C---:B------:R-:W-:Y:S01]  /*10810*/  IMAD R10, R11.reuse, 0x2, R10 ;  /* 0x000000020b0a7824 */ /* 0x040fe200078e020a */
[----:B0-----:R-:W-:Y:S01]  /*10820*/  ISETP.LT.AND P4, PT, R0, UR4, !P0 ;  /* 0x0000000400007c0c */ /* 0x001fe2000c781270 */
[----:B------:R-:W0:Y:S01]  /*10830*/  LDCU UR4, c[0x0][0x39c] ;  /* 0x00007380ff0477ac */ /* 0x000e220008000800 */
[----:B------:R-:W-:Y:S01]  /*10840*/  LOP3.LUT R12, R180, 0x120, RZ, 0xfc, !PT ;  /* 0x00000120b40c7812 */ /* 0x000fe200078efcff */
[----:B------:R3:W-:Y:S01]  /*10850*/  @P5 STG.E.U8 desc[UR24][R4.64], R13 ;  /* 0x0000000d04005986 */ /* 0x0007e2000c101118 */
[C---:B------:R-:W-:Y:S01]  /*10860*/  IMAD R0, R11.reuse, 0x2, R10 ;  /* 0x000000020b007824 */ /* 0x040fe200078e020a */
[----:B--2---:R-:W-:Y:S02]  /*10870*/  IADD3 R2, P5, PT, R10, R15, RZ ;  /* 0x0000000f0a027210 */ /* 0x004fe40007fbe0ff */
[----:B----4-:R-:W-:Y:S01]  /*10880*/  ISETP.LT.AND P2, PT, R12, UR6, !P0 ;  /* 0x000000060c007c0c */ /* 0x010fe2000c741270 */
[----:B------:R-:W2:Y:S01]  /*10890*/  LDCU UR6, c[0x0][0x39c] ;  /* 0x00007380ff0677ac */ /* 0x000ea20008000800 */
[----:B------:R-:W-:Y:S01]  /*108a0*/  LEA.HI.X.SX32 R3, R10, R17, 0x1, P5 ;  /* 0x000000110a037211 */ /* 0x000fe200028f0eff */
[----:B------:R-:W-:Y:S01]  /*108b0*/  IMAD R10, R11, 0x2, R0 ;  /* 0x000000020b0a7824 */ /* 0x000fe200078e0200 */
[----:B------:R-:W-:-:S02]  /*108c0*/  IADD3 R6, P5, PT, R0, R15, RZ ;  /* 0x0000000f00067210 */ /* 0x000fc40007fbe0ff */
[----:B------:R-:W-:Y:S02]  /*108d0*/  LOP3.LUT R12, R180, 0x124, RZ, 0xfc, !PT ;  /* 0x00000124b40c7812 */ /* 0x000fe400078efcff */
[----:B------:R-:W-:Y:S01]  /*108e0*/  LEA.HI.X.SX32 R7, R0, R17, 0x1, P5 ;  /* 0x0000001100077211 */ /* 0x000fe200028f0eff */
[----:B------:R-:W-:Y:S01]  /*108f0*/  IMAD R0, R11, 0x2, R10 ;  /* 0x000000020b007824 */ /* 0x000fe200078e020a */
[----:B-1----:R-:W-:Y:S01]  /*10900*/  ISETP.LT.AND P5, PT, R12, UR5, !P0 ;  /* 0x000000050c007c0c */ /* 0x002fe2000c7a1270 */
[----:B------:R-:W1:Y:S01]  /*10910*/  LDCU UR5, c[0x0][0x39c] ;  /* 0x00007380ff0577ac */ /* 0x000e620008000800 */
        /* <DEDUP_REMOVED lines=16> */
[----:B-1----:R-:W-:Y:S01]  /*10a20*/  ISETP.LT.AND P2, PT, R12, UR5, !P0 ;  /* 0x000000050c007c0c */ /* 0x002fe2000c741270 */
[----:B------:R-:W1:Y:S01]  /*10a30*/  LDCU UR5, c[0x0][0x39c] ;  /* 0x00007380ff0577ac */ /* 0x000e620008000800 */
        /* <DEDUP_REMOVED lines=8> */
[----:B--2---:R-:W-:Y:S01]  /*10ac0*/  ISETP.LT.AND P4, PT, R12, UR6, !P0 ;  /* 0x000000060c007c0c */ /* 0x004fe2000c781270 */
[----:B------:R-:W2:Y:S01]  /*10ad0*/  LDCU UR6, c[0x0][0x39c] ;  /* 0x00007380ff0677ac */ /* 0x000ea20008000800 */
        /* <DEDUP_REMOVED lines=14> */
[----:B-1----:R-:W-:Y:S01]  /*10bc0*/  ISETP.LT.AND P3, PT, R12, UR5, !P0 ;  /* 0x000000050c007c0c */ /* 0x002fe2000c761270 */
[----:B------:R-:W1:Y:S01]  /*10bd0*/  LDCU UR5, c[0x0][0x39c] ;  /* 0x00007380ff0577ac */ /* 0x000e620008000800 */
        /* <DEDUP_REMOVED lines=15> */
[----:B--2---:R-:W-:Y:S01]  /*10cd0*/  ISETP.LT.AND P4, PT, R12, UR6, !P0 ;  /* 0x000000060c007c0c */ /* 0x004fe2000c781270 */
[----:B------:R-:W2:Y:S01]  /*10ce0*/  LDCU UR6, c[0x0][0x39c] ;  /* 0x00007380ff0677ac */ /* 0x000ea20008000800 */
[----:B------:R-:W-:Y:S01]  /*10cf0*/  LOP3.LUT R12, R180, 0x134, RZ, 0xfc, !PT ;  /* 0x00000134b40c7812 */ /* 0x000fe200078efcff */
[----:B------:R4:W-:Y:S01]  /*10d00*/  @P5 STG.E.U8 desc[UR24][R4.64], R9 ;  /* 0x0000000904005986 */ /* 0x0009e2000c101118 */
[----:B------:R-:W-:Y:S02]  /*10d10*/  LEA.HI.X.SX32 R3, R0, R17, 0x1, P6 ;  /* 0x0000001100037211 */ /* 0x000fe400030f0eff */
[----:B------:R-:W-:Y:S02]  /*10d20*/  PRMT R37, R37, 0x7773, RZ ;  /* 0x0000777325257816 */ /* 0x000fe400000000ff */
[----:B-1----:R-:W-:Y:S01]  /*10d30*/  ISETP.LT.AND P5, PT, R12, UR5, !P0 ;  /* 0x000000050c007c0c */ /* 0x002fe2000c7a1270 */
[----:B------:R-:W1:Y:S01]  /*10d40*/  LDCU UR5, c[0x0][0x39c] ;  /* 0x00007380ff0577ac */ /* 0x000e620008000800 */
        /* <DEDUP_REMOVED lines=20> */
[----:B-1----:R-:W-:Y:S01]  /*10e90*/  ISETP.LT.AND P2, PT, R12, UR5, !P0 ;  /* 0x000000050c007c0c */ /* 0x002fe2000c741270 */
[----:B------:R-:W1:Y:S01]  /*10ea0*/  LDCU UR5, c[0x0][0x39c] ;  /* 0x00007380ff0577ac */ /* 0x000e620008000800 */
[----:B--2---:R-:W-:Y:S01]  /*10eb0*/  ISETP.LT.AND P4, PT, R10, UR6, !P0 ;  /* 0x000000060a007c0c */ /* 0x004fe2000c781270 */
        /* <DEDUP_REMOVED lines=10> */
[----:B--2---:R-:W-:Y:S02]  /*10f60*/  PRMT R9, R39, 0x7770, RZ ;  /* 0x0000777027097816 */ /* 0x004fe400000000ff */
[----:B------:R-:W-:Y:S01]  /*10f70*/  LEA.HI.X.SX32 R5, R10, R17, 0x1, P5 ;  /* 0x000000110a057211 */ /* 0x000fe200028f0eff */
[----:B------:R-:W-:Y:S01]  /*10f80*/  IMAD R10, R11, 0x2, R10 ;  /* 0x000000020b0a7824 */ /* 0x000fe200078e020a */
[----:B------:R-:W-:Y:S01]  /*10f90*/  LOP3.LUT R0, R180, 0x13e, RZ, 0xfc, !PT ;  /* 0x0000013eb4007812 */ /* 0x000fe200078efcff */
[----:B------:R-:W-:Y:S01]  /*10fa0*/  @P3 STG.E.U8 desc[UR24][R6.64], R19 ;  /* 0x0000001306003986 */ /* 0x000fe2000c101118 */
[----:B------:R-:W-:Y:S02]  /*10fb0*/  PRMT R13, R39, 0x7771, RZ ;  /* 0x00007771270d7816 */ /* 0x000fe400000000ff */
[----:B-1----:R-:W-:Y:S01]  /*10fc0*/  ISETP.LT.AND P3, PT, R0, UR5, !P0 ;  /* 0x0000000500007c0c */ /* 0x002fe2000c761270 */
        /* <DEDUP_REMOVED lines=631> */
[----:B------:R-:W2:Y:S01]  /*13740*/  LDS.128 R4, [R8+UR11+0x1000] ;  /* 0x0010000b08047984 */ /* 0x000ea20008000c00 */
        /* <DEDUP_REMOVED lines=12> */
[----:B0-----:R-:W-:Y:S01]  /*13810*/  ISETP.LT.AND P3, PT, R14, UR4, !P0 ;  /* 0x000000040e007c0c */ /* 0x001fe2000c761270 */
[----:B------:R-:W0:Y:S01]  /*13820*/  LDCU UR4, c[0x0][0x39c] ;  /* 0x00007380ff0477ac */ /* 0x000e220008000800 */
[----:B------:R-:W-:Y:S01]  /*13830*/  LEA.HI.X.SX32 R13, R10, R17, 0x1, P2 ;  /* 0x000000110a0d7211 */ /* 0x000fe200010f0eff */
[C---:B------:R-:W-:Y:S01]  /*13840*/  IMAD R10, R11.reuse, 0x2, R10 ;  /* 0x000000020b0a7824 */ /* 0x040fe200078e020a */
[----:B-1----:R-:W-:Y:S01]  /*13850*/  ISETP.LT.AND P2, PT, R0, UR6, !P0 ;  /* 0x0000000600007c0c */ /* 0x002fe2000c741270 */
[----:B------:R-:W1:Y:S01]  /*13860*/  LDCU UR6, c[0x0][0x39c] ;  /* 0x00007380ff0677ac */ /* 0x000e620008000800 */
        /* <DEDUP_REMOVED lines=13> */
[----:B------:R4:W-:Y:S01]  /*13940*/  @P6 STG.E.U8 desc[UR24][R2.64], R43 ;  /* 0x0000002b02006986 */ /* 0x0009e2000c101118 */
[----:B0-----:R-:W-:-:S02]  /*13950*/  IADD3 R12, P6, PT, R10, R15, RZ ;  /* 0x0000000f0a0c7210 */ /* 0x001fc40007fde0ff */
[----:B------:R-:W-:Y:S01]  /*13960*/  LOP3.LUT R14, R180, 0x1e6, RZ, 0xfc, !PT ;  /* 0x000001e6b40e7812 */ /* 0x000fe200078efcff */
[----:B------:R0:W-:Y:S01]  /*13970*/  @P5 STG.E.U8 desc[UR24][R8.64], R19 ;  /* 0x0000001308005986 */ /* 0x0001e2000c101118 */
[----:B------:R-:W-:Y:S02]  /*13980*/  LEA.HI.X.SX32 R13, R10, R17, 0x1, P6 ;  /* 0x000000110a0d7211 */ /* 0x000fe400030f0eff */
[----:B--2---:R-:W-:Y:S02]  /*13990*/  PRMT R21, R4, 0x7770, RZ ;  /* 0x0000777004157816 */ /* 0x004fe400000000ff */
[----:B------:R-:W-:Y:S02]  /*139a0*/  LOP3.LUT R10, R180, 0x1e8, RZ, 0xfc, !PT ;  /* 0x000001e8b40a7812 */ /* 0x000fe400078efcff */
[----:B------:R-:W-:Y:S01]  /*139b0*/  ISETP.LT.AND P5, PT, R14, UR4, !P0 ;  /* 0x000000040e007c0c */ /* 0x000fe2000c7a1270 */
[----:B------:R-:W2:Y:S01]  /*139c0*/  LDCU UR4, c[0x0][0x39c] ;  /* 0x00007380ff0477ac */ /* 0x000ea20008000800 */
[----:B----4-:R-:W-:Y:S01]  /*139d0*/  IADD3 R2, P6, PT, R0, R15, RZ ;  /* 0x0000000f00027210 */ /* 0x010fe20007fde0ff */
[----:B------:R4:W-:Y:S01]  /*139e0*/  @P3 STG.E.U8 desc[UR24][R12.64], R21 ;  /* 0x000000150c003986 */ /* 0x0009e2000c101118 */
[----:B------:R-:W-:-:S02]  /*139f0*/  LOP3.LUT R14, R180, 0x1ea, RZ, 0xfc, !PT ;  /* 0x000001eab40e7812 */ /* 0x000fc400078efcff */
[----:B------:R-:W-:Y:S01]  /*13a00*/  LEA.HI.X.SX32 R3, R0, R17, 0x1, P6 ;  /* 0x0000001100037211 */ /* 0x000fe200030f0eff */
[C---:B------:R-:W-:Y:S01]  /*13a10*/  IMAD R0, R11.reuse, 0x2, R0 ;  /* 0x000000020b007824 */ /* 0x040fe200078e0200 */
[----:B0-----:R-:W-:Y:S02]  /*13a20*/  PRMT R19, R4, 0x7771, RZ ;  /* 0x0000777104137816 */ /* 0x001fe400000000ff */
[----:B---3--:R-:W-:Y:S01]  /*13a30*/  ISETP.LT.AND P3, PT, R10, UR5, !P0 ;  /* 0x000000050a007c0c */ /* 0x008fe2000c761270 */
[----:B------:R-:W0:Y:S01]  /*13a40*/  LDCU UR5, c[0x0][0x39c] ;  /* 0x00007380ff0577ac */ /* 0x000e220008000800 */
[----:B------:R-:W-:Y:S01]  /*13a50*/  IMAD R10, R11, 0x2, R0 ;  /* 0x000000020b0a7824 */ /* 0x000fe200078e0200 */
[----:B------:R3:W-:Y:S01]  /*13a60*/  @P2 STG.E.U8 desc[UR24][R2.64], R19 ;  /* 0x0000001302002986 */ /* 0x0007e2000c101118 */
[----:B------:R-:W-:Y:S02]  /*13a70*/  IADD3 R8, P2, PT, R0, R15, RZ ;  /* 0x0000000f00087210 */ /* 0x000fe40007f5e0ff */
[----:B----4-:R-:W-:-:S02]  /*13a80*/  PRMT R21, R4, 0x7772, RZ ;  /* 0x0000777204157816 */ /* 0x010fc400000000ff */
[----:B------:R-:W-:Y:S02]  /*13a90*/  IADD3 R12, P6, PT, R10, R15, RZ ;  /* 0x0000000f0a0c7210 */ /* 0x000fe40007fde0ff */
[-C--:B------:R-:W-:Y:S02]  /*13aa0*/  LEA.HI.X.SX32 R9, R0, R17.reuse, 0x1, P2 ;  /* 0x0000001100097211 */ /* 0x080fe400010f0eff */
[----:B------:R-:W-:Y:S01]  /*13ab0*/  LEA.HI.X.SX32 R13, R10, R17, 0x1, P6 ;  /* 0x000000110a0d7211 */ /* 0x000fe200030f0eff */
[C---:B------:R-:W-:Y:S01]  /*13ac0*/  IMAD R10, R11.reuse, 0x2, R10 ;  /* 0x000000020b0a7824 */ /* 0x040fe200078e020a */
[----:B------:R-:W-:Y:S01]  /*13ad0*/  LOP3.LUT R0, R180, 0x1ec, RZ, 0xfc, !PT ;  /* 0x000001ecb4007812 */ /* 0x000fe200078efcff */
[----:B------:R4:W-:Y:S01]  /*13ae0*/  @P4 STG.E.U8 desc[UR24][R8.64], R21 ;  /* 0x0000001508004986 */ /* 0x0009e2000c101118 */
[----:B---3--:R-:W-:Y:S02]  /*13af0*/  PRMT R19, R4, 0x7773, RZ ;  /* 0x0000777304137816 */ /* 0x008fe400000000ff */
[----:B-1----:R-:W-:Y:S01]  /*13b00*/  ISETP.LT.AND P4, PT, R0, UR6, !P0 ;  /* 0x0000000600007c0c */ /* 0x002fe2000c781270 */
[----:B------:R-:W-:Y:S01]  /*13b10*/  IMAD R0, R11, 0x2, R10 ;  /* 0x000000020b007824 */ /* 0x000fe200078e020a */
[----:B------:R-:W-:Y:S01]  /*13b20*/  LOP3.LUT R3, R180, 0x1ee, RZ, 0xfc, !PT ;  /* 0x000001eeb4037812 */ /* 0x000fe200078efcff */
[----:B------:R1:W-:Y:S01]  /*13b30*/  @P5 STG.E.U8 desc[UR24][R12.64], R19 ;  /* 0x000000130c005986 */ /* 0x0003e2000c101118 */
[----:B------:R-:W-:Y:S01]  /*13b40*/  IADD3 R2, P5, PT, R10, R15, RZ ;  /* 0x0000000f0a027210 */ /* 0x000fe20007fbe0ff */
[----:B------:R-:W3:Y:S01]  /*13b50*/  LDCU UR6, c[0x0][0x39c] ;  /* 0x00007380ff0677ac */ /* 0x000ee20008000800 */
[----:B--2---:R-:W-:-:S02]  /*13b60*/  ISETP.LT.AND P2, PT, R14, UR4, !P0 ;  /* 0x000000040e007c0c */ /* 0x004fc4000c741270 */
[----:B0-----:R-:W-:Y:S01]  /*13b70*/  ISETP.LT.AND P6, PT, R3, UR5, !P0 ;  /* 0x0000000503007c0c */ /* 0x001fe2000c7c1270 */
[----:B------:R-:W0:Y:S01]  /*13b80*/  LDCU UR4, c[0x0][0x39c] ;  /* 0x00007380ff0477ac */ /* 0x000e220008000800 */
[----:B------:R-:W-:Y:S02]  /*13b90*/  LEA.HI.X.SX32 R3, R10, R17, 0x1, P5 ;  /* 0x000000110a037211 */ /* 0x000fe400028f0eff */
[C---:B----4-:R-:W-:Y:S01]  /*13ba0*/  IADD3 R8, P5, PT, R0.reuse, R15, RZ ;  /* 0x0000000f00087210 */ /* 0x050fe20007fbe0ff */
[----:B------:R-:W2:Y:S01]  /*13bb0*/  LDCU UR5, c[0x0][0x39c] ;  /* 0x00007380ff0577ac */ /* 0x000ea20008000800 */
[C---:B------:R-:W-:Y:S02]  /*13bc0*/  PRMT R23, R5.reuse, 0x7770, RZ ;  /* 0x0000777005177816 */ /* 0x040fe400000000ff */
[----:B------:R-:W-:Y:S02]  /*13bd0*/  PRMT R21, R5, 0x7771, RZ ;  /* 0x0000777105157816 */ /* 0x000fe400000000ff */
[----:B------:R-:W-:Y:S01]  /*13be0*/  LEA.HI.X.SX32 R9, R0, R17, 0x1, P5 ;  /* 0x0000001100097211 */ /* 0x000fe200028f0eff */
[----:B------:R-:W-:Y:S01]  /*13bf0*/  IMAD R0, R11, 0x2, R0 ;  /* 0x000000020b007824 */ /* 0x000fe200078e0200 */
[----:B------:R4:W-:Y:S01]  /*13c00*/  @P3 STG.E.U8 desc[UR24][R2.64], R23 ;  /* 0x0000001702003986 */ /* 0x0009e2000c101118 */
[----:B-1----:R-:W-:-:S02]  /*13c10*/  PRMT R19, R5, 0x7772, RZ ;  /* 0x0000777205137816 */ /* 0x002fc400000000ff */
[----:B------:R-:W-:Y:S01]  /*13c20*/  LOP3.LUT R4, R180, 0x1f0, RZ, 0xfc, !PT ;  /* 0x000001f0b4047812 */ /* 0x000fe200078efcff */
[----:B------:R1:W-:Y:S01]  /*13c30*/  @P2 STG.E.U8 desc[UR24][R8.64], R21 ;  /* 0x0000001508002986 */ /* 0x0003e2000c101118 */
[----:B------:R-:W-:Y:S02]  /*13c40*/  IADD3 R12, P2, PT, R0, R15, RZ ;  /* 0x0000000f000c7210 */ /* 0x000fe40007f5e0ff */
[----:B0-----:R-:W-:Y:S01]  /*13c50*/  ISETP.LT.AND P3, PT, R4, UR4, !P0 ;  /* 0x0000000404007c0c */ /* 0x001fe2000c761270 */
[----:B------:R-:W0:Y:S01]  /*13c60*/  LDCU UR4, c[0x0][0x39c] ;  /* 0x00007380ff0477ac */ /* 0x000e220008000800 */
[----:B------:R-:W-:Y:S01]  /*13c70*/  LEA.HI.X.SX32 R13, R0, R17, 0x1, P2 ;  /* 0x00000011000d7211 */ /* 0x000fe200010f0eff */
[C---:B------:R-:W-:Y:S01]  /*13c80*/  IMAD R0, R11.reuse, 0x2, R0 ;  /* 0x000000020b007824 */ /* 0x040fe200078e0200 */
[C---:B------:R-:W-:Y:S02]  /*13c90*/  LOP3.LUT R4, R180.reuse, 0x1f4, RZ, 0xfc, !PT ;  /* 0x000001f4b4047812 */ /* 0x040fe400078efcff */
[----:B------:R-:W-:Y:S01]  /*13ca0*/  LOP3.LUT R10, R180, 0x1f2, RZ, 0xfc, !PT ;  /* 0x000001f2b40a7812 */ /* 0x000fe200078efcff */
[----:B------:R5:W-:Y:S01]  /*13cb0*/  @P4 STG.E.U8 desc[UR24][R12.64], R19 ;  /* 0x000000130c004986 */ /* 0x000be2000c101118 */
[----:B----4-:R-:W-:Y:S01]  /*13cc0*/  IADD3 R2, P4, PT, R0, R15, RZ ;  /* 0x0000000f00027210 */ /* 0x010fe20007f9e0ff */
[C---:B-1----:R-:W-:Y:S01]  /*13cd0*/  IMAD R8, R11.reuse, 0x2, R0 ;  /* 0x000000020b087824 */ /* 0x042fe200078e0200 */
[----:B--2---:R-:W-:Y:S01]  /*13ce0*/  ISETP.LT.AND P5, PT, R4, UR5, !P0 ;  /* 0x0000000504007c0c */ /* 0x004fe2000c7a1270 */
[----:B------:R-:W1:Y:S01]  /*13cf0*/  LDCU UR5, c[0x0][0x39c] ;  /* 0x00007380ff0577ac */ /* 0x000e620008000800 */
[----:B------:R-:W-:Y:S01]  /*13d00*/  LEA.HI.X.SX32 R3, R0, R17, 0x1, P4 ;  /* 0x0000001100037211 */ /* 0x000fe200020f0eff */
[----:B------:R-:W-:Y:S01]  /*13d10*/  IMAD R0, R11, 0x2, R8 ;  /* 0x000000020b007824 */ /* 0x000fe200078e0208 */
[----:B------:R-:W-:-:S02]  /*13d20*/  IADD3 R4, P4, PT, R8, R15, RZ ;  /* 0x0000000f08047210 */ /* 0x000fc40007f9e0ff */
[----:B------:R-:W-:Y:S02]  /*13d30*/  PRMT R23, R5, 0x7773, RZ ;  /* 0x0000777305177816 */ /* 0x000fe400000000ff */
[----:B------:R-:W-:Y:S02]  /*13d40*/  PRMT R21, R6, 0x7770, RZ ;  /* 0x0000777006157816 */ /* 0x000fe400000000ff */
[----:B------:R-:W-:Y:S01]  /*13d50*/  LEA.HI.X.SX32 R5, R8, R17, 0x1, P4 ;  /* 0x0000001108057211 */ /* 0x000fe200020f0eff */
[----:B------:R-:W-:Y:S01]  /*13d60*/  @P6 STG.E.U8 desc[UR24][R2.64], R23 ;  /* 0x0000001702006986 */ /* 0x000fe2000c101118 */
[----:B---3--:R-:W-:Y:S01]  /*13d70*/  ISETP.LT.AND P2, PT, R10, UR6, !P0 ;  /* 0x000000060a007c0c */ /* 0x008fe2000c741270 */
[C---:B------:R-:W-:Y:S01]  /*13d80*/  IMAD R10, R11.reuse, 0x2, R0 ;  /* 0x000000020b0a7824 */ /* 0x040fe200078e0200 */
[----:B------:R-:W-:Y:S01]  /*13d90*/  LOP3.LUT R9, R180, 0x1f6, RZ, 0xfc, !PT ;  /* 0x000001f6b4097812 */ /* 0x000fe200078efcff */
[----:B------:R2:W-:Y:S01]  /*13da0*/  @P3 STG.E.U8 desc[UR24][R4.64], R21 ;  /* 0x0000001504003986 */ /* 0x0005e2000c101118 */
[C---:B------:R-:W-:Y:S01]  /*13db0*/  IADD3 R8, P3, PT, R0.reuse, R15, RZ ;  /* 0x0000000f00087210 */ /* 0x040fe20007f7e0ff */
[----:B-----5:R-:W-:Y:S01]  /*13dc0*/  IMAD R12, R11, 0x2, R10 ;  /* 0x000000020b0c7824 */ /* 0x020fe200078e020a */
[----:B0-----:R-:W-:Y:S01]  /*13dd0*/  ISETP.LT.AND P4, PT, R9, UR4, !P0 ;  /* 0x0000000409007c0c */ /* 0x001fe2000c781270 */
[----:B------:R-:W0:Y:S01]  /*13de0*/  LDCU UR4, c[0x0][0x39c] ;  /* 0x00007380ff0477ac */ /* 0x000e220008000800 */
[----:B------:R-:W-:Y:S01]  /*13df0*/  LEA.HI.X.SX32 R9, R0, R17, 0x1, P3 ;  /* 0x0000001100097211 */ /* 0x000fe200018f0eff */
[----:B------:R-:W-:Y:S01]  /*13e00*/  IMAD R0, R11, 0x2, R12 ;  /* 0x000000020b007824 */ /* 0x000fe200078e020c */
[----:B------:R-:W-:-:S02]  /*13e10*/  LOP3.LUT R13, R180, 0x1f8, RZ, 0xfc, !PT ;  /* 0x000001f8b40d7812 */ /* 0x000fc400078efcff */
[----:B------:R-:W-:Y:S01]  /*13e20*/  PRMT R19, R6, 0x7771, RZ ;  /* 0x0000777106137816 */ /* 0x000fe200000000ff */
[----:B------:R-:W-:Y:S01]  /*13e30*/  IMAD R16, R11, 0x2, R0 ;  /* 0x000000020b107824 */ /* 0x000fe200078e0200 */
[----:B-1----:R-:W-:Y:S01]  /*13e40*/  ISETP.LT.AND P3, PT, R13, UR5, !P0 ;  /* 0x000000050d007c0c */ /* 0x002fe2000c761270 */
[----:B------:R-:W1:Y:S01]  /*13e50*/  LDCU UR5, c[0x0][0x39c] ;  /* 0x00007380ff0577ac */ /* 0x000e620008000800 */
[-C--:B--2---:R-:W-:Y:S01]  /*13e60*/  IADD3 R4, P6, PT, R12, R15.reuse, RZ ;  /* 0x0000000f0c047210 */ /* 0x084fe20007fde0ff */
[----:B------:R2:W-:Y:S01]  /*13e70*/  @P2 STG.E.U8 desc[UR24][R8.64], R19 ;  /* 0x0000001308002986 */ /* 0x0005e2000c101118 */
[----:B------:R-:W-:Y:S01]  /*13e80*/  IADD3 R2, P2, PT, R10, R15, RZ ;  /* 0x0000000f0a027210 */ /* 0x000fe20007f5e0ff */
[C---:B------:R-:W-:Y:S01]  /*13e90*/  IMAD R18, R11.reuse, 0x2, R16 ;  /* 0x000000020b127824 */ /* 0x040fe200078e0210 */
[-C--:B------:R-:W-:Y:S02]  /*13ea0*/  LEA.HI.X.SX32 R5, R12, R17.reuse, 0x1, P6 ;  /* 0x000000110c057211 */ /* 0x080fe400030f0eff */
[----:B------:R-:W-:Y:S01]  /*13eb0*/  LEA.HI.X.SX32 R3, R10, R17, 0x1, P2 ;  /* 0x000000110a037211 */ /* 0x000fe200010f0eff */
[----:B------:R-:W-:Y:S01]  /*13ec0*/  IMAD R20, R11, 0x2, R18 ;  /* 0x000000020b147824 */ /* 0x000fe200078e0212 */
[----:B------:R-:W-:-:S02]  /*13ed0*/  IADD3 R10, P2, PT, R0, R15, RZ ;  /* 0x0000000f000a7210 */ /* 0x000fc40007f5e0ff */
[----:B------:R-:W-:Y:S02]  /*13ee0*/  IADD3 R12, P6, PT, R16, R15, RZ ;  /* 0x0000000f100c7210 */ /* 0x000fe40007fde0ff */
[----:B------:R-:W-:Y:S02]  /*13ef0*/  LEA.HI.X.SX32 R11, R0, R17, 0x1, P2 ;  /* 0x00000011000b7211 */ /* 0x000fe400010f0eff */
[----:B------:R-:W-:Y:S02]  /*13f00*/  IADD3 R14, P2, PT, R20, R15, RZ ;  /* 0x0000000f140e7210 */ /* 0x000fe40007f5e0ff */
[C---:B------:R-:W-:Y:S02]  /*13f10*/  LOP3.LUT R21, R180.reuse, 0x1fa, RZ, 0xfc, !PT ;  /* 0x000001fab4157812 */ /* 0x040fe400078efcff */
[----:B------:R-:W-:Y:S02]  /*13f20*/  LOP3.LUT R180, R180, 0x1fc, RZ, 0xfc, !PT ;  /* 0x000001fcb4b47812 */ /* 0x000fe400078efcff */
[----:B------:R-:W-:-:S02]  /*13f30*/  LEA.HI.X.SX32 R13, R16, R17, 0x1, P6 ;  /* 0x00000011100d7211 */ /* 0x000fc400030f0eff */
[----:B--2---:R-:W-:Y:S02]  /*13f40*/  IADD3 R8, P6, PT, R18, R15, RZ ;  /* 0x0000000f12087210 */ /* 0x004fe40007fde0ff */
[-C--:B------:R-:W-:Y:S02]  /*13f50*/  LEA.HI.X.SX32 R15, R20, R17.reuse, 0x1, P2 ;  /* 0x00000011140f7211 */ /* 0x080fe400010f0eff */
[----:B0-----:R-:W-:Y:S02]  /*13f60*/  ISETP.LT.AND P2, PT, R21, UR4, !P0 ;  /* 0x0000000415007c0c */ /* 0x001fe4000c741270 */
[----:B-1----:R-:W-:Y:S02]  /*13f70*/  ISETP.LT.AND P0, PT, R180, UR5, !P0 ;  /* 0x00000005b4007c0c */ /* 0x002fe4000c701270 */
[----:B------:R-:W-:Y:S02]  /*13f80*/  LEA.HI.X.SX32 R9, R18, R17, 0x1, P6 ;  /* 0x0000001112097211 */ /* 0x000fe400030f0eff */
[----:B------:R-:W-:-:S02]  /*13f90*/  PRMT R25, R6, 0x7772, RZ ;  /* 0x0000777206197816 */ /* 0x000fc400000000ff */
[----:B------:R-:W-:Y:S02]  /*13fa0*/  PRMT R23, R6, 0x7773, RZ ;  /* 0x0000777306177816 */ /* 0x000fe400000000ff */
[C---:B------:R-:W-:Y:S01]  /*13fb0*/  PRMT R17, R7.reuse, 0x7773, RZ ;  /* 0x0000777307117816 */ /* 0x040fe200000000ff */
[----:B------:R0:W-:Y:S01]  /*13fc0*/  @P5 STG.E.U8 desc[UR24][R2.64], R25 ;  /* 0x0000001902005986 */ /* 0x0001e2000c101118 */
[C---:B------:R-:W-:Y:S02]  /*13fd0*/  PRMT R19, R7.reuse, 0x7772, RZ ;  /* 0x0000777207137816 */ /* 0x040fe400000000ff */
[C---:B------:R-:W-:Y:S01]  /*13fe0*/  PRMT R21, R7.reuse, 0x7771, RZ ;  /* 0x0000777107157816 */ /* 0x040fe200000000ff */
[----:B------:R0:W-:Y:S01]  /*13ff0*/  @P4 STG.E.U8 desc[UR24][R4.64], R23 ;  /* 0x0000001704004986 */ /* 0x0001e2000c101118 */
[----:B------:R-:W-:-:S05]  /*14000*/  PRMT R7, R7, 0x7770, RZ ;  /* 0x0000777007077816 */ /* 0x000fca00000000ff */
[----:B------:R0:W-:Y:S04]  /*14010*/  @P3 STG.E.U8 desc[UR24][R10.64], R7 ;  /* 0x000000070a003986 */ /* 0x0001e8000c101118 */
[----:B------:R0:W-:Y:S04]  /*14020*/  @P2 STG.E.U8 desc[UR24][R12.64], R21 ;  /* 0x000000150c002986 */ /* 0x0001e8000c101118 */
[----:B------:R0:W-:Y:S04]  /*14030*/  @P0 STG.E.U8 desc[UR24][R8.64], R19 ;  /* 0x0000001308000986 */ /* 0x0001e8000c101118 */
[----:B------:R0:W-:Y:S01]  /*14040*/  @P1 STG.E.U8 desc[UR24][R14.64], R17 ;  /* 0x000000110e001986 */ /* 0x0001e2000c101118 */
[----:B------:R-:W-:Y:S06]  /*14050*/  BAR.SYNC.DEFER_BLOCKING 0x0 ;  /* 0x0000000000007b1d */ /* 0x000fec0000010000 */
[----:B------:R-:W-:Y:S05]  /*14060*/  BRA.U UP0, `(.L_x_13) ;  /* 0x0000000100a07547 */ /* 0x000fea000b800000 */
[----:B------:R-:W1:Y:S01]  /*14070*/  S2UR UR5, SR_CgaCtaId ;  /* 0x00000000000579c3 */ /* 0x000e620000008800 */
[----:B------:R-:W-:Y:S01]  /*14080*/  NOP ;  /* 0x0000000000007918 */ /* 0x000fe20000000000 */
[----:B------:R-:W-:Y:S01]  /*14090*/  UMOV UR4, 0x50 ;  /* 0x0000005000047882 */ /* 0x000fe20000000000 */
[----:B------:R-:W-:Y:S02]  /*140a0*/  IMAD.U32 R0, RZ, RZ, UR10 ;  /* 0x0000000aff007e24 */ /* 0x000fe4000f8e00ff */
[----:B0-----:R-:W-:Y:S02]  /*140b0*/  IMAD.MOV.U32 R3, RZ, RZ, 0xffff ;  /* 0x0000ffffff037424 */ /* 0x001fe400078e00ff */
[----:B------:R-:W-:Y:S01]  /*140c0*/  IMAD.MOV.U32 R7, RZ, RZ, 0x1 ;  /* 0x00000001ff077424 */ /* 0x000fe200078e00ff */
[----:B------:R-:W-:-:S04]  /*140d0*/  LOP3.LUT R0, R0, 0xffff, RZ, 0xc0, !PT ;  /* 0x0000ffff00007812 */ /* 0x000fc800078ec0ff */
[----:B------:R-:W-:-:S05]  /*140e0*/  SHF.R.U32.HI R0, RZ, 0x5, R0 ;  /* 0x00000005ff007819 */ /* 0x000fca0000011600 */
[----:B------:R-:W-:Y:S01]  /*140f0*/  VIADD R2, R0, 0x10 ;  /* 0x0000001000027836 */ /* 0x000fe20000000000 */
[----:B------:R-:W-:Y:S01]  /*14100*/  SHF.L.U32 R0, R3, R0, RZ ;  /* 0x0000000003007219 */ /* 0x000fe200000006ff */
[----:B-1----:R-:W-:-:S03]  /*14110*/  ULEA UR6, UR5, UR4, 0x18 ;  /* 0x0000000405067291 */ /* 0x002fc6000f8ec0ff */
[----:B------:R-:W-:-:S04]  /*14120*/  SHF.L.U32 R3, R7, R2, RZ ;  /* 0x0000000207037219 */ /* 0x000fc800000006ff */
[----:B------:R-:W-:Y:S02]  /*14130*/  LOP3.LUT R0, R3, R0, RZ, 0xfc, !PT ;  /* 0x0000000003007212 */ /* 0x000fe400078efcff */
[----:B------:R-:W0:Y:S02]  /*14140*/  LDS R5, [UR6] ;  /* 0x00000006ff057984 */ /* 0x000e240008000800 */
[C---:B------:R-:W-:Y:S02]  /*14150*/  LOP3.LUT R2, R0.reuse, 0xffff, RZ, 0xc0, !PT ;  /* 0x0000ffff00027812 */ /* 0x040fe400078ec0ff */
[----:B0-----:R-:W-:-:S04]  /*14160*/  LOP3.LUT R3, R0, 0xffff, R5, 0x80, !PT ;  /* 0x0000ffff00037812 */ /* 0x001fc800078e8005 */
[----:B------:R-:W-:-:S13]  /*14170*/  ISETP.NE.AND P0, PT, R3, R2, PT ;  /* 0x000000020300720c */ /* 0x000fda0003f05270 */
[----:B------:R-:W-:Y:S05]  /*14180*/  @P0 BRA `(.L_x_14) ;  /* 0x0000000000500947 */ /* 0x000fea0003800000 */
[----:B------:R-:W-:Y:S02]  /*14190*/  SHF.R.U32.HI R5, RZ, 0x10, R5 ;  /* 0x00000010ff057819 */ /* 0x000fe40000011605 */
[----:B------:R-:W-:-:S04]  /*141a0*/  SHF.R.U32.HI R2, RZ, 0x10, R0 ;  /* 0x00000010ff027819 */ /* 0x000fc80000011600 */
[----:B------:R-:W-:-:S04]  /*141b0*/  LOP3.LUT R5, R5, R2, RZ, 0xc0, !PT ;  /* 0x0000000205057212 */ /* 0x000fc800078ec0ff */
[----:B------:R-:W-:-:S13]  /*141c0*/  ISETP.NE.AND P0, PT, R5, R2, PT ;  /* 0x000000020500720c */ /* 0x000fda0003f05270 */
[----:B------:R-:W-:Y:S05]  /*141d0*/  @P0 BRA `(.L_x_15) ;  /* 0x0000000000300947 */ /* 0x000fea0003800000 */
[----:B------:R-:W-:Y:S01]  /*141e0*/  R2UR UR4, R0 ;  /* 0x00000000000472ca */ /* 0x000fe200000e0000 */
[----:B------:R-:W-:Y:S01]  /*141f0*/  VOTEU.ANY UR5, UPT, PT ;  /* 0x0000000000057886 */ /* 0x000fe200038e0100 */
[----:B------:R-:W0:Y:S01]  /*14200*/  S2R R0, SR_LANEID ;  /* 0x0000000000007919 */ /* 0x000e220000000000 */
[----:B------:R-:W-:-:S10]  /*14210*/  UFLO.U32 UR5, UR5 ;  /* 0x00000005000572bd */ /* 0x000fd400080e0000 */
[----:B------:R-:W-:-:S06]  /*14220*/  ULOP3.LUT UR4, URZ, UR4, URZ, 0x33, !UPT ;  /* 0x00000004ff047292 */ /* 0x000fcc000f8e33ff */
[----:B------:R-:W-:-:S04]  /*14230*/  IMAD.U32 R2, RZ, RZ, UR4 ;  /* 0x00000004ff027e24 */ /* 0x000fc8000f8e00ff */
[----:B------:R-:W1:Y:S02]  /*14240*/  REDUX UR7, R2 ;  /* 0x00000000020773c4 */ /* 0x000e640000000000 */
[----:B------:R2:W-:Y:S01]  /*14250*/  UTCATOMSWS.AND URZ, UR4 ;  /* 0x0000000400ff79e3 */ /* 0x0005e20008000000 */
[----:B0-----:R-:W-:Y:S01]  /*14260*/  ISETP.EQ.U32.AND P0, PT, R0, UR5, PT ;  /* 0x0000000500007c0c */ /* 0x001fe2000bf02070 */
[----:B-1----:R-:W-:-:S12]  /*14270*/  IMAD.U32 R0, RZ, RZ, UR7 ;  /* 0x00000007ff007e24 */ /* 0x002fd8000f8e00ff */
[----:B------:R2:W-:Y:S01]  /*14280*/  @P0 ATOMS.AND RZ, [UR6], R0 ;  /* 0x00000000ffff098c */ /* 0x0005e2000a800006 */
[----:B------:R-:W-:Y:S05]  /*14290*/  BRA `(.L_x_13) ;  /* 0x0000000000147947 */ /* 0x000fea0003800000 */
.L_x_15:
[----:B------:R-:W-:-:S07]  /*142a0*/  MOV R2, 0x142c0 ;  /* 0x000142c000027802 */ /* 0x000fce0000000f00 */
[----:B------:R-:W-:Y:S05]  /*142b0*/  CALL.REL.NOINC `($__internal_0_$__cuda_sm10x_tcgen05_guardrail_trap_col_being_dealloced_not_returned_by_alloc) ;  /* 0x00000000002c7944 */ /* 0x000fea0003c00000 */
[----:B------:R-:W-:Y:S05]  /*142c0*/  BRA `(.L_x_13) ;  /* 0x0000000000087947 */ /* 0x000fea0003800000 */
.L_x_14:
[----:B------:R-:W-:-:S07]  /*142d0*/  MOV R2, 0x142f0 ;  /* 0x000142f000027802 */ /* 0x000fce0000000f00 */
[----:B------:R-:W-:Y:S05]  /*142e0*/  CALL.REL.NOINC `($__internal_2_$__cuda_sm10x_tcgen05_guardrail_trap_unallocated_columns_being_dealloced) ;  /* 0x0000000000387944 */ /* 0x000fea0003c00000 */
.L_x_13:
[----:B------:R-:W-:Y:S01]  /*142f0*/  NOP ;  /* 0x0000000000007918 */ /* 0x000fe20000000000 */
[----:B--2---:R-:W-:Y:S05]  /*14300*/  EXIT ;  /* 0x000000000000794d */ /* 0x004fea0003800000 */
.L_x_8:
[----:B------:R-:W0:Y:S02]  /*14310*/  SYNCS.PHASECHK.TRANS64.TRYWAIT P1, [UR21], R125 ;  /* 0x0000007dff0075a7 */ /* 0x000e240008021115 */
[----:B0-----:R-:W-:Y:S05]  /*14320*/  @!P1 BRA `(.L_x_8) ;  /* 0xfffffffc00f89947 */ /* 0x001fea000383ffff */
[----:B------:R-:W-:Y:S05]  /*14330*/  BRA `(.L_x_16) ;  /* 0xffffff3000447947 */ /* 0x000fea000383ffff */
.L_x_12:
[----:B------:R-:W1:Y:S02]  /*14340*/  SYNCS.PHASECHK.TRANS64.TRYWAIT P0, [UR21], R2 ;  /* 0x00000002ff0075a7 */ /* 0x000e640008001115 */
[----:B-1----:R-:W-:Y:S05]  /*14350*/  @!P0 BRA `(.L_x_12) ;  /* 0xfffffffc00f88947 */ /* 0x002fea000383ffff */
[----:B------:R-:W-:Y:S05]  /*14360*/  BRA `(.L_x_11) ;  /* 0xffffff4c00287947 */ /* 0x000fea000383ffff */
        .weak           $__internal_0_$__cuda_sm10x_tcgen05_guardrail_trap_col_being_dealloced_not_returned_by_alloc
        .type           $__internal_0_$__cuda_sm10x_tcgen05_guardrail_trap_col_being_dealloced_not_returned_by_alloc,@function
        .size           $__internal_0_$__cuda_sm10x_tcgen05_guardrail_trap_col_being_dealloced_not_returned_by_alloc,($__internal_1_$__cuda_sm10x_tcgen05_guardrail_trap_phase_invalid_during_alloc - $__internal_0_$__cuda_sm10x_tcgen05_guardrail_trap_col_being_dealloced_not_returned_by_alloc)
$__internal_0_$__cuda_sm10x_tcgen05_guardrail_trap_col_being_dealloced_not_returned_by_alloc:
[----:B------:R-:W-:Y:S05]  /*14370*/  BPT.TRAP 0x1 ;  /* 0x000000040000795c */ /* 0x000fea0000300000 */
[----:B------:R-:W-:-:S04]  /*14380*/  IMAD.MOV.U32 R3, RZ, RZ, 0x0 ;  /* 0x00000000ff037424 */ /* 0x000fc800078e00ff */
[----:B------:R-:W-:Y:S05]  /*14390*/  RET.REL.NODEC R2 `(matmul_kernel) ;  /* 0xfffffebc02187950 */ /* 0x000fea0003c3ffff */
        .weak           $__internal_1_$__cuda_sm10x_tcgen05_guardrail_trap_phase_invalid_during_alloc
        .type           $__internal_1_$__cuda_sm10x_tcgen05_guardrail_trap_phase_invalid_during_alloc,@function
        .size           $__internal_1_$__cuda_sm10x_tcgen05_guardrail_trap_phase_invalid_during_alloc,($__internal_2_$__cuda_sm10x_tcgen05_guardrail_trap_unallocated_columns_being_dealloced - $__internal_1_$__cuda_sm10x_tcgen05_guardrail_trap_phase_invalid_during_alloc)
$__internal_1_$__cuda_sm10x_tcgen05_guardrail_trap_phase_invalid_during_alloc:
[----:B------:R-:W-:Y:S05]  /*143a0*/  BPT.TRAP 0x1 ;  /* 0x000000040000795c */ /* 0x000fea0000300000 */
[----:B------:R-:W-:-:S04]  /*143b0*/  IMAD.MOV.U32 R3, RZ, RZ, 0x0 ;  /* 0x00000000ff037424 */ /* 0x000fc800078e00ff */
[----:B------:R-:W-:Y:S05]  /*143c0*/  RET.REL.NODEC R2 `(matmul_kernel) ;  /* 0xfffffebc020c7950 */ /* 0x000fea0003c3ffff */
        .weak           $__internal_2_$__cuda_sm10x_tcgen05_guardrail_trap_unallocated_columns_being_dealloced
        .type           $__internal_2_$__cuda_sm10x_tcgen05_guardrail_trap_unallocated_columns_being_dealloced,@function
        .size           $__internal_2_$__cuda_sm10x_tcgen05_guardrail_trap_unallocated_columns_being_dealloced,(.L_x_20 - $__internal_2_$__cuda_sm10x_tcgen05_guardrail_trap_unallocated_columns_being_dealloced)
$__internal_2_$__cuda_sm10x_tcgen05_guardrail_trap_unallocated_columns_being_dealloced:
[----:B------:R-:W-:Y:S05]  /*143d0*/  BPT.TRAP 0x1 ;  /* 0x000000040000795c */ /* 0x000fea0000300000 */
[----:B------:R-:W-:-:S04]  /*143e0*/  IMAD.MOV.U32 R3, RZ, RZ, 0x0 ;  /* 0x00000000ff037424 */ /* 0x000fc800078e00ff */
[----:B------:R-:W-:Y:S05]  /*143f0*/  RET.REL.NODEC R2 `(matmul_kernel) ;  /* 0xfffffebc02007950 */ /* 0x000fea0003c3ffff */
.L_x_17:
[----:B------:R-:W-:-:S00]  /*14400*/  BRA `(.L_x_17) ;  /* 0xfffffffc00fc7947 */ /* 0x000fc0000383ffff */
[----:B------:R-:W-:-:S00]  /*14410*/  NOP ;  /* 0x0000000000007918 */ /* 0x000fc00000000000 */
        /* <DEDUP_REMOVED lines=14> */
.L_x_20:


//--------------------- .nv.shared.matmul_kernel  --------------------------
	.section	.nv.shared.matmul_kernel,"aw",@nobits
	.sectionflags	@""
	.align	16
	.zero		1024


//--------------------- .nv.shared.reserved.0     --------------------------
	.section	.nv.shared.reserved.0,"aw",@nobits
	.align	8
	.weak		__nv_reservedSMEM_offset_0_alias
	.size		__nv_reservedSMEM_offset_0_alias, 0, 64
	.other		__nv_reservedSMEM_offset_0_alias,@"STO_CUDA_RESERVED_SHARED STV_DEFAULT"
__nv_reservedSMEM_offset_0_alias:
	.zero		0
.nv.shared.reserved.0:
	.zero		64
	.weak		__nv_reservedSMEM_allocation_phase
	.type		__nv_reservedSMEM_allocation_phase,@object
	.size		__nv_reservedSMEM_allocation_phase,(.L_0 - __nv_reservedSMEM_allocation_phase)
__nv_reservedSMEM_allocation_phase:
	.zero		1
.L_0:
	.zero		7
	.weak		__nv_reservedSMEM_devtool_atexit_pc
	.type		__nv_reservedSMEM_devtool_atexit_pc,@object
	.size		__nv_reservedSMEM_devtool_atexit_pc,(__nv_reservedSMEM_allocation_mask - __nv_reservedSMEM_devtool_atexit_pc)
__nv_reservedSMEM_devtool_atexit_pc:
	.zero		8
	.weak		__nv_reservedSMEM_allocation_mask
	.type		__nv_reservedSMEM_allocation_mask,@object
	.size		__nv_reservedSMEM_allocation_mask,(.L_2 - __nv_reservedSMEM_allocation_mask)
__nv_reservedSMEM_allocation_mask:
	.zero		4
.L_2:


//--------------------- .nv.constant0.matmul_kernel --------------------------
	.section	.nv.constant0.matmul_kernel,"a",@progbits
	.sectionflags	@""
	.align	4
.nv.constant0.matmul_kernel:
	.zero		976


//--------------------- SYMBOLS --------------------------

	.type		.nv.reservedSmem.offset0,@object
	.size		.nv.reservedSmem.offset0,0x4
	.type		.nv.reservedSmem.cap,@object
	.size		.nv.reservedSmem.cap,0x4
